	.target	sm_90a

	.elftype	@"ET_EXEC"


//--------------------- .note.nv.tkinfo           --------------------------
	.section	.note.nv.tkinfo,"",@"SHT_NOTE"
	.sectionflags	@"SHF_NOTE_NV_TKINFO"
	.tkinfo
        /*0018*/ 	.word	0x00000002
        /*0030*/ 	.string	""
        /*0030*/ 	.string	"ptxas"
        /*0030*/ 	.string	"Cuda compilation tools, release 13.0, V13.0.88"
        /*0030*/ 	.string	"Build cuda_13.0.r13.0/compiler.36424714_0"
        /*0030*/ 	.string	"-v  -suppress-debug-info  -lineinfo  -arch sm_90a "



//--------------------- .note.nv.cuinfo           --------------------------
	.section	.note.nv.cuinfo,"",@"SHT_NOTE"
	.sectionflags	@"SHF_NOTE_NV_CUINFO"
        /*0018*/ 	.short	0x0002
        /*001a*/ 	.short	0x005a
        /*001c*/ 	.short	0x0082
	.zero		2


//--------------------- .nv.info                  --------------------------
	.section	.nv.info,"",@"SHT_CUDA_INFO"
	.align	4


	//----- nvinfo : EIATTR_REGCOUNT
	.align		4
        /*0000*/ 	.byte	0x04, 0x2f
        /*0002*/ 	.short	(.L_1 - .L_0)
	.align		4
.L_0:
        /*0004*/ 	.word	index@(matmul_kernel)
        /*0008*/ 	.word	0x000000ff


	//----- nvinfo : EIATTR_FRAME_SIZE
	.align		4
.L_1:
        /*000c*/ 	.byte	0x04, 0x11
        /*000e*/ 	.short	(.L_3 - .L_2)
	.align		4
.L_2:
        /*0010*/ 	.word	index@(matmul_kernel)
        /*0014*/ 	.word	0x000034c8


	//----- nvinfo : EIATTR_MIN_STACK_SIZE
	.align		4
.L_3:
        /*0018*/ 	.byte	0x04, 0x12
        /*001a*/ 	.short	(.L_5 - .L_4)
	.align		4
.L_4:
        /*001c*/ 	.word	index@(matmul_kernel)
        /*0020*/ 	.word	0x000034c8
.L_5:


//--------------------- .nv.compat                --------------------------
	.section	.nv.compat,"",@"SHT_CUDA_COMPAT_INFO"
	.align	4
        /*0000*/ 	.byte	0x02, 0x09, 0x01, 0x00, 0x02, 0x02, 0x04, 0x00, 0x02, 0x05, 0x05, 0x00, 0x03, 0x07, 0x01, 0x01
        /*0010*/ 	.byte	0x02, 0x03, 0x00, 0x00, 0x02, 0x06, 0x01, 0x00, 0x04, 0x0b, 0x08, 0x00, 0x00, 0x00, 0x00, 0x00
        /*0020*/ 	.byte	0x00, 0x00, 0x00, 0x00


//--------------------- .nv.info.matmul_kernel    --------------------------
	.section	.nv.info.matmul_kernel,"",@"SHT_CUDA_INFO"
	.sectionflags	@""
	.align	4


	//----- nvinfo : EIATTR_CUDA_API_VERSION
	.align		4
        /*0000*/ 	.byte	0x04, 0x37
        /*0002*/ 	.short	(.L_7 - .L_6)
.L_6:
        /*0004*/ 	.word	0x00000082


	//----- nvinfo : EIATTR_KPARAM_INFO
	.align		4
.L_7:
        /*0008*/ 	.byte	0x04, 0x17
        /*000a*/ 	.short	(.L_9 - .L_8)
.L_8:
        /*000c*/ 	.word	0x00000000
        /*0010*/ 	.short	0x000d
        /*0012*/ 	.short	0x0048
        /*0014*/ 	.byte	0x00, 0xf4, 0x21, 0x00


	//----- nvinfo : EIATTR_KPARAM_INFO
	.align		4
.L_9:
        /*0018*/ 	.byte	0x04, 0x17
        /*001a*/ 	.short	(.L_11 - .L_10)
.L_10:
        /*001c*/ 	.word	0x00000000
        /*0020*/ 	.short	0x000c
        /*0022*/ 	.short	0x0040
        /*0024*/ 	.byte	0x00, 0xf4, 0x21, 0x00


	//----- nvinfo : EIATTR_KPARAM_INFO
	.align		4
.L_11:
        /*0028*/ 	.byte	0x04, 0x17
        /*002a*/ 	.short	(.L_13 - .L_12)
.L_12:
        /*002c*/ 	.word	0x00000000
        /*0030*/ 	.short	0x000b
        /*0032*/ 	.short	0x0038
        /*0034*/ 	.byte	0x00, 0xf0, 0x11, 0x00


	//----- nvinfo : EIATTR_KPARAM_INFO
	.align		4
.L_13:
        /*0038*/ 	.byte	0x04, 0x17
        /*003a*/ 	.short	(.L_15 - .L_14)
.L_14:
        /*003c*/ 	.word	0x00000000
        /*0040*/ 	.short	0x000a
        /*0042*/ 	.short	0x0034
        /*0044*/ 	.byte	0x00, 0xf0, 0x11, 0x00


	//----- nvinfo : EIATTR_KPARAM_INFO
	.align		4
.L_15:
        /*0048*/ 	.byte	0x04, 0x17
        /*004a*/ 	.short	(.L_17 - .L_16)
.L_16:
        /*004c*/ 	.word	0x00000000
        /*0050*/ 	.short	0x0009
        /*0052*/ 	.short	0x0030
        /*0054*/ 	.byte	0x00, 0xf0, 0x11, 0x00


	//----- nvinfo : EIATTR_KPARAM_INFO
	.align		4
.L_17:
        /*0058*/ 	.byte	0x04, 0x17
        /*005a*/ 	.short	(.L_19 - .L_18)
.L_18:
        /*005c*/ 	.word	0x00000000
        /*0060*/ 	.short	0x0008
        /*0062*/ 	.short	0x002c
        /*0064*/ 	.byte	0x00, 0xf0, 0x11, 0x00


	//----- nvinfo : EIATTR_KPARAM_INFO
	.align		4
.L_19:
        /*0068*/ 	.byte	0x04, 0x17
        /*006a*/ 	.short	(.L_21 - .L_20)
.L_20:
        /*006c*/ 	.word	0x00000000
        /*0070*/ 	.short	0x0007
        /*0072*/ 	.short	0x0028
        /*0074*/ 	.byte	0x00, 0xf0, 0x11, 0x00


	//----- nvinfo : EIATTR_KPARAM_INFO
	.align		4
.L_21:
        /*0078*/ 	.byte	0x04, 0x17
        /*007a*/ 	.short	(.L_23 - .L_22)
.L_22:
        /*007c*/ 	.word	0x00000000
        /*0080*/ 	.short	0x0006
        /*0082*/ 	.short	0x0024
        /*0084*/ 	.byte	0x00, 0xf0, 0x11, 0x00


	//----- nvinfo : EIATTR_KPARAM_INFO
	.align		4
.L_23:
        /*0088*/ 	.byte	0x04, 0x17
        /*008a*/ 	.short	(.L_25 - .L_24)
.L_24:
        /*008c*/ 	.word	0x00000000
        /*0090*/ 	.short	0x0005
        /*0092*/ 	.short	0x0020
        /*0094*/ 	.byte	0x00, 0xf0, 0x11, 0x00


	//----- nvinfo : EIATTR_KPARAM_INFO
	.align		4
.L_25:
        /*0098*/ 	.byte	0x04, 0x17
        /*009a*/ 	.short	(.L_27 - .L_26)
.L_26:
        /*009c*/ 	.word	0x00000000
        /*00a0*/ 	.short	0x0004
        /*00a2*/ 	.short	0x001c
        /*00a4*/ 	.byte	0x00, 0xf0, 0x11, 0x00


	//----- nvinfo : EIATTR_KPARAM_INFO
	.align		4
.L_27:
        /*00a8*/ 	.byte	0x04, 0x17
        /*00aa*/ 	.short	(.L_29 - .L_28)
.L_28:
        /*00ac*/ 	.word	0x00000000
        /*00b0*/ 	.short	0x0003
        /*00b2*/ 	.short	0x0018
        /*00b4*/ 	.byte	0x00, 0xf0, 0x11, 0x00


	//----- nvinfo : EIATTR_KPARAM_INFO
	.align		4
.L_29:
        /*00b8*/ 	.byte	0x04, 0x17
        /*00ba*/ 	.short	(.L_31 - .L_30)
.L_30:
        /*00bc*/ 	.word	0x00000000
        /*00c0*/ 	.short	0x0002
        /*00c2*/ 	.short	0x0010
        /*00c4*/ 	.byte	0x00, 0xf4, 0x21, 0x00


	//----- nvinfo : EIATTR_KPARAM_INFO
	.align		4
.L_31:
        /*00c8*/ 	.byte	0x04, 0x17
        /*00ca*/ 	.short	(.L_33 - .L_32)
.L_32:
        /*00cc*/ 	.word	0x00000000
        /*00d0*/ 	.short	0x0001
        /*00d2*/ 	.short	0x0008
        /*00d4*/ 	.byte	0x00, 0xf4, 0x21, 0x00


	//----- nvinfo : EIATTR_KPARAM_INFO
	.align		4
.L_33:
        /*00d8*/ 	.byte	0x04, 0x17
        /*00da*/ 	.short	(.L_35 - .L_34)
.L_34:
        /*00dc*/ 	.word	0x00000000
        /*00e0*/ 	.short	0x0000
        /*00e2*/ 	.short	0x0000
        /*00e4*/ 	.byte	0x00, 0xf4, 0x21, 0x00


	//----- nvinfo : EIATTR_SPARSE_MMA_MASK
	.align		4
.L_35:
        /*00e8*/ 	.byte	0x03, 0x50
        /*00ea*/ 	.short	0x0000


	//----- nvinfo : EIATTR_MAXREG_COUNT
	.align		4
        /*00ec*/ 	.byte	0x03, 0x1b
        /*00ee*/ 	.short	0x00ff


	//----- nvinfo : EIATTR_NUM_BARRIERS
	.align		4
        /*00f0*/ 	.byte	0x02, 0x4c
        /*00f2*/ 	.byte	0x01
	.zero		1


	//----- nvinfo : EIATTR_ANNOTATIONS
	.align		4
        /*00f4*/ 	.byte	0x04, 0x55
        /*00f6*/ 	.short	(.L_37 - .L_36)


	//   ....[0]....
.L_36:
        /*00f8*/ 	.word	0x00000001
        /*00fc*/ 	.byte	0x80, 0x00, 0x00, 0x00, 0x01, 0x00, 0x00, 0x00, 0x20, 0x07, 0x00, 0x00, 0x01, 0x00, 0x00, 0x00
        /* <DEDUP_REMOVED lines=3892> */
        /*f44c*/ 	.byte	0x60, 0x08, 0x05, 0x00


	//----- nvinfo : EIATTR_MERCURY_ISA_VERSION
	.align		4
.L_37:
        /*f450*/ 	.byte	0x03, 0x5f
        /*f452*/ 	.short	0x0101


	//----- nvinfo : EIATTR_EXIT_INSTR_OFFSETS
	.align		4
        /*f454*/ 	.byte	0x04, 0x1c
        /*f456*/ 	.short	(.L_39 - .L_38)


	//   ....[0]....
.L_38:
        /*f458*/ 	.word	0x000a0ea0


	//   ....[1]....
        /*f45c*/ 	.word	0x000a0ec0


	//----- nvinfo : EIATTR_REQNTID
	.align		4
.L_39:
        /*f460*/ 	.byte	0x04, 0x10
        /*f462*/ 	.short	(.L_41 - .L_40)
.L_40:
        /*f464*/ 	.word	0x00000080
        /*f468*/ 	.word	0x00000001
        /*f46c*/ 	.word	0x00000001


	//----- nvinfo : EIATTR_CBANK_PARAM_SIZE
	.align		4
.L_41:
        /*f470*/ 	.byte	0x03, 0x19
        /*f472*/ 	.short	0x0050


	//----- nvinfo : EIATTR_PARAM_CBANK
	.align		4
        /*f474*/ 	.byte	0x04, 0x0a
        /*f476*/ 	.short	(.L_43 - .L_42)
	.align		4
.L_42:
        /*f478*/ 	.word	index@(.nv.constant0.matmul_kernel)
        /*f47c*/ 	.short	0x0210
        /*f47e*/ 	.short	0x0050


	//----- nvinfo : EIATTR_SW_WAR
	.align		4
.L_43:
        /*f480*/ 	.byte	0x04, 0x36
        /*f482*/ 	.short	(.L_45 - .L_44)
.L_44:
        /*f484*/ 	.word	0x00000008
.L_45:


//--------------------- .nv.callgraph             --------------------------
	.section	.nv.callgraph,"",@"SHT_CUDA_CALLGRAPH"
	.align	4
	.sectionentsize	8
	.align		4
        /*0000*/ 	.word	0x00000000
	.align		4
        /*0004*/ 	.word	0xffffffff
	.align		4
        /*0008*/ 	.word	0x00000000
	.align		4
        /*000c*/ 	.word	0xfffffffe
	.align		4
        /*0010*/ 	.word	0x00000000
	.align		4
        /*0014*/ 	.word	0xfffffffd
	.align		4
        /*0018*/ 	.word	0x00000000
	.align		4
        /*001c*/ 	.word	0xfffffffc


//--------------------- .text.matmul_kernel       --------------------------
	.section	.text.matmul_kernel,"ax",@progbits
	.align	128
        .global         matmul_kernel
        .type           matmul_kernel,@function
        .size           matmul_kernel,(.L_x_3 - matmul_kernel)
        .other          matmul_kernel,@"STO_CUDA_ENTRY STV_DEFAULT"
matmul_kernel:
.text.matmul_kernel:
[----:B------:R-:W1:Y:S08]  /*0000*/  LDC R1, c[0x0][0x28] ;  /* 0x00000a00ff017b82 */ /* 0x000e700000000800 */
[----:B------:R-:W2:Y:S01]  /*0010*/  LDC.64 R52, c[0x0][0x228] ;  /* 0x00008a00ff347b82 */ /* 0x000ea20000000a00 */
[----:B------:R-:W3:Y:S01]  /*0020*/  S2R R5, SR_CTAID.X ;  /* 0x0000000000057919 */ /* 0x000ee20000002500 */
[----:B-1----:R-:W-:Y:S01]  /*0030*/  VIADD R1, R1, 0xffffcb38 ;  /* 0xffffcb3801017836 */ /* 0x002fe20000000000 */
[----:B------:R-:W-:Y:S01]  /*0040*/  ULDC.64 UR4, c[0x0][0x210] ;  /* 0x0000840000047ab9 */ /* 0x000fe20000000a00 */
[----:B------:R-:W1:Y:S01]  /*0050*/  S2R R13, SR_TID.X ;  /* 0x00000000000d7919 */ /* 0x000e620000002100 */
[----:B--2---:R-:W-:Y:S01]  /*0060*/  VIADD R0, R53, 0xff ;  /* 0x000000ff35007836 */ /* 0x004fe20000000000 */
[----:B------:R-:W-:Y:S01]  /*0070*/  IABS R54, R53 ;  /* 0x0000003500367213 */ /* 0x000fe20000000000 */
[----:B------:R2:W-:Y:S03]  /*0080*/  STL [R1+0x2c30], R53 ;  /* 0x002c303501007387 */ /* 0x0005e60000100800 */
[----:B------:R-:W-:-:S04]  /*0090*/  SHF.R.S32.HI R3, RZ, 0x1f, R0 ;  /* 0x0000001fff037819 */ /* 0x000fc80000011400 */
[----:B------:R-:W-:Y:S02]  /*00a0*/  LEA.HI R3, R3, R0, RZ, 0x8 ;  /* 0x0000000003037211 */ /* 0x000fe400078f40ff */
[----:B---3--:R-:W-:Y:S02]  /*00b0*/  IABS R8, R5 ;  /* 0x0000000500087213 */ /* 0x008fe40000000000 */
[----:B------:R-:W-:-:S05]  /*00c0*/  SHF.R.S32.HI R3, RZ, 0x8, R3 ;  /* 0x00000008ff037819 */ /* 0x000fca0000011403 */
[----:B------:R-:W-:-:S05]  /*00d0*/  IMAD.SHL.U32 R4, R3, 0x8, RZ ;  /* 0x0000000803047824 */ /* 0x000fca00078e00ff */
[-C--:B------:R-:W-:Y:S02]  /*00e0*/  IABS R7, R4.reuse ;  /* 0x0000000400077213 */ /* 0x080fe40000000000 */
[----:B------:R-:W-:Y:S02]  /*00f0*/  IABS R10, R4 ;  /* 0x00000004000a7213 */ /* 0x000fe40000000000 */
[----:B------:R-:W3:Y:S08]  /*0100*/  I2F.RP R0, R7 ;  /* 0x0000000700007306 */ /* 0x000ef00000209400 */
[----:B---3--:R-:W3:Y:S02]  /*0110*/  MUFU.RCP R0, R0 ;  /* 0x0000000000007308 */ /* 0x008ee40000001000 */
[----:B---3--:R-:W-:-:S02]  /*0120*/  IADD3 R2, R0, 0xffffffe, RZ ;  /* 0x0ffffffe00027810 */ /* 0x008fc40007ffe0ff */
[----:B------:R-:W-:-:S04]  /*0130*/  IADD3 R0, RZ, -R10, RZ ;  /* 0x8000000aff007210 */ /* 0x000fc80007ffe0ff */
[----:B------:R3:W4:Y:S01]  /*0140*/  F2I.FTZ.U32.TRUNC.NTZ R3, R2 ;  /* 0x0000000200037305 */ /* 0x000722000021f000 */
[----:B------:R-:W-:Y:S01]  /*0150*/  IABS R10, R52 ;  /* 0x00000034000a7213 */ /* 0x000fe20000000000 */
[----:B---3--:R-:W-:Y:S02]  /*0160*/  IMAD.MOV.U32 R2, RZ, RZ, RZ ;  /* 0x000000ffff027224 */ /* 0x008fe400078e00ff */
[----:B----4-:R-:W-:-:S04]  /*0170*/  IMAD.MOV R6, RZ, RZ, -R3 ;  /* 0x000000ffff067224 */ /* 0x010fc800078e0a03 */
[----:B------:R-:W-:Y:S02]  /*0180*/  IMAD R9, R6, R7, RZ ;  /* 0x0000000706097224 */ /* 0x000fe400078e02ff */
[----:B------:R-:W-:Y:S02]  /*0190*/  IMAD.MOV.U32 R6, RZ, RZ, R8 ;  /* 0x000000ffff067224 */ /* 0x000fe400078e0008 */
[----:B------:R-:W-:-:S06]  /*01a0*/  IMAD.HI.U32 R3, R3, R9, R2 ;  /* 0x0000000903037227 */ /* 0x000fcc00078e0002 */
[----:B------:R-:W-:-:S04]  /*01b0*/  IMAD.HI.U32 R3, R3, R6, RZ ;  /* 0x0000000603037227 */ /* 0x000fc800078e00ff */
[----:B------:R-:W-:-:S05]  /*01c0*/  IMAD R0, R3, R0, R6 ;  /* 0x0000000003007224 */ /* 0x000fca00078e0206 */
[----:B------:R-:W-:-:S13]  /*01d0*/  ISETP.GT.U32.AND P1, PT, R7, R0, PT ;  /* 0x000000000700720c */ /* 0x000fda0003f24070 */
[----:B------:R-:W-:Y:S02]  /*01e0*/  @!P1 IMAD.IADD R0, R0, 0x1, -R7 ;  /* 0x0000000100009824 */ /* 0x000fe400078e0a07 */
[----:B------:R-:W-:Y:S01]  /*01f0*/  @!P1 VIADD R3, R3, 0x1 ;  /* 0x0000000103039836 */ /* 0x000fe20000000000 */
[----:B------:R-:W-:Y:S02]  /*0200*/  ISETP.NE.AND P1, PT, R4, RZ, PT ;  /* 0x000000ff0400720c */ /* 0x000fe40003f25270 */
[----:B------:R-:W-:Y:S02]  /*0210*/  ISETP.GE.U32.AND P0, PT, R0, R7, PT ;  /* 0x000000070000720c */ /* 0x000fe40003f06070 */
[----:B------:R-:W-:-:S04]  /*0220*/  LOP3.LUT R0, R5, R4, RZ, 0x3c, !PT ;  /* 0x0000000405007212 */ /* 0x000fc800078e3cff */
[----:B------:R-:W-:Y:S01]  /*0230*/  ISETP.GE.AND P2, PT, R0, RZ, PT ;  /* 0x000000ff0000720c */ /* 0x000fe20003f46270 */
[----:B------:R-:W-:-:S06]  /*0240*/  VIADD R0, R52, 0x1ff ;  /* 0x000001ff34007836 */ /* 0x000fcc0000000000 */
[----:B------:R-:W-:-:S05]  /*0250*/  @P0 VIADD R3, R3, 0x1 ;  /* 0x0000000103030836 */ /* 0x000fca0000000000 */
[----:B------:R-:W-:Y:S02]  /*0260*/  MOV R2, R3 ;  /* 0x0000000300027202 */ /* 0x000fe40000000f00 */
[----:B------:R-:W-:-:S03]  /*0270*/  SHF.R.S32.HI R3, RZ, 0x1f, R0 ;  /* 0x0000001fff037819 */ /* 0x000fc60000011400 */
[----:B------:R-:W-:Y:S01]  /*0280*/  @!P2 IMAD.MOV R2, RZ, RZ, -R2 ;  /* 0x000000ffff02a224 */ /* 0x000fe200078e0a02 */
[----:B------:R-:W-:Y:S02]  /*0290*/  @!P1 LOP3.LUT R2, RZ, R4, RZ, 0x33, !PT ;  /* 0x00000004ff029212 */ /* 0x000fe400078e33ff */
[----:B------:R-:W-:-:S03]  /*02a0*/  LEA.HI R3, R3, R0, RZ, 0x9 ;  /* 0x0000000003037211 */ /* 0x000fc600078f48ff */
[----:B------:R-:W-:Y:S02]  /*02b0*/  IMAD.SHL.U32 R8, R2, 0x8, RZ ;  /* 0x0000000802087824 */ /* 0x000fe400078e00ff */
[----:B------:R-:W-:-:S03]  /*02c0*/  IMAD.MOV R2, RZ, RZ, -R2 ;  /* 0x000000ffff027224 */ /* 0x000fc600078e0a02 */
[----:B------:R-:W-:Y:S01]  /*02d0*/  LEA.HI.SX32 R3, R3, -R8, 0x17 ;  /* 0x8000000803037211 */ /* 0x000fe200078fbaff */
[----:B------:R-:W-:-:S03]  /*02e0*/  IMAD R12, R4, R2, R5 ;  /* 0x00000002040c7224 */ /* 0x000fc600078e0205 */
[----:B------:R-:W-:Y:S02]  /*02f0*/  VIMNMX R11, R3, 0x8, PT ;  /* 0x00000008030b7848 */ /* 0x000fe40003fe0100 */
[----:B------:R-:W-:Y:S02]  /*0300*/  IABS R9, R12 ;  /* 0x0000000c00097213 */ /* 0x000fe40000000000 */
[-C--:B------:R-:W-:Y:S02]  /*0310*/  IABS R7, R11.reuse ;  /* 0x0000000b00077213 */ /* 0x080fe40000000000 */
[----:B------:R-:W-:Y:S02]  /*0320*/  IABS R4, R11 ;  /* 0x0000000b00047213 */ /* 0x000fe40000000000 */
[----:B------:R-:W3:Y:S08]  /*0330*/  I2F.RP R0, R7 ;  /* 0x0000000700007306 */ /* 0x000ef00000209400 */
[----:B---3--:R-:W3:Y:S02]  /*0340*/  MUFU.RCP R0, R0 ;  /* 0x0000000000007308 */ /* 0x008ee40000001000 */
[----:B---3--:R-:W-:Y:S01]  /*0350*/  IADD3 R3, R0, 0xffffffe, RZ ;  /* 0x0ffffffe00037810 */ /* 0x008fe20007ffe0ff */
[----:B------:R-:W-:-:S05]  /*0360*/  IMAD.MOV R0, RZ, RZ, -R4 ;  /* 0x000000ffff007224 */ /* 0x000fca00078e0a04 */
[----:B------:R-:W3:Y:S08]  /*0370*/  I2F.RP R4, R54 ;  /* 0x0000003600047306 */ /* 0x000ef00000209400 */
[----:B------:R-:W4:Y:S08]  /*0380*/  F2I.FTZ.U32.TRUNC.NTZ R3, R3 ;  /* 0x0000000300037305 */ /* 0x000f30000021f000 */
[----:B---3--:R-:W3:Y:S01]  /*0390*/  MUFU.RCP R4, R4 ;  /* 0x0000000400047308 */ /* 0x008ee20000001000 */
[----:B----4-:R-:W-:-:S04]  /*03a0*/  IMAD.MOV R6, RZ, RZ, -R3 ;  /* 0x000000ffff067224 */ /* 0x010fc800078e0a03 */
[----:B------:R-:W-:-:S04]  /*03b0*/  IMAD.MOV.U32 R2, RZ, RZ, R6 ;  /* 0x000000ffff027224 */ /* 0x000fc800078e0006 */
[----:B------:R-:W-:Y:S01]  /*03c0*/  IMAD R5, R2, R7, RZ ;  /* 0x0000000702057224 */ /* 0x000fe200078e02ff */
[----:B------:R-:W-:-:S05]  /*03d0*/  MOV R2, RZ ;  /* 0x000000ff00027202 */ /* 0x000fca0000000f00 */
[----:B------:R-:W-:Y:S01]  /*03e0*/  IMAD.HI.U32 R2, R3, R5, R2 ;  /* 0x0000000503027227 */ /* 0x000fe200078e0002 */
[----:B---3--:R-:W-:Y:S01]  /*03f0*/  IADD3 R5, R4, 0xffffffe, RZ ;  /* 0x0ffffffe04057810 */ /* 0x008fe20007ffe0ff */
[----:B------:R-:W3:Y:S02]  /*0400*/  I2F.RP R3, R10 ;  /* 0x0000000a00037306 */ /* 0x000ee40000209400 */
[----:B------:R-:W-:Y:S02]  /*0410*/  IMAD.MOV.U32 R4, RZ, RZ, RZ ;  /* 0x000000ffff047224 */ /* 0x000fe400078e00ff */
[----:B------:R-:W-:-:S04]  /*0420*/  IMAD.HI.U32 R2, R2, R9, RZ ;  /* 0x0000000902027227 */ /* 0x000fc800078e00ff */
[----:B------:R-:W-:Y:S01]  /*0430*/  IMAD R0, R2, R0, R9 ;  /* 0x0000000002007224 */ /* 0x000fe200078e0209 */
[----:B------:R-:W4:Y:S01]  /*0440*/  F2I.FTZ.U32.TRUNC.NTZ R5, R5 ;  /* 0x0000000500057305 */ /* 0x000f22000021f000 */
[----:B-1----:R-:W-:-:S03]  /*0450*/  LOP3.LUT R9, R13, 0x7f, RZ, 0xc0, !PT ;  /* 0x0000007f0d097812 */ /* 0x002fc600078ec0ff */
[----:B------:R-:W-:-:S04]  /*0460*/  ISETP.GT.U32.AND P1, PT, R7, R0, PT ;  /* 0x000000000700720c */ /* 0x000fc80003f24070 */
[----:B---3--:R-:W1:Y:S01]  /*0470*/  MUFU.RCP R3, R3 ;  /* 0x0000000300037308 */ /* 0x008e620000001000 */
[----:B----4-:R-:W-:-:S08]  /*0480*/  IADD3 R13, RZ, -R5, RZ ;  /* 0x80000005ff0d7210 */ /* 0x010fd00007ffe0ff */
[----:B------:R-:W-:Y:S02]  /*0490*/  @!P1 IMAD.IADD R0, R0, 0x1, -R7 ;  /* 0x0000000100009824 */ /* 0x000fe400078e0a07 */
[----:B------:R-:W-:Y:S01]  /*04a0*/  @!P1 VIADD R2, R2, 0x1 ;  /* 0x0000000102029836 */ /* 0x000fe20000000000 */
[----:B------:R-:W-:Y:S01]  /*04b0*/  ISETP.NE.AND P1, PT, R11, RZ, PT ;  /* 0x000000ff0b00720c */ /* 0x000fe20003f25270 */
[----:B------:R-:W-:Y:S01]  /*04c0*/  IMAD R13, R13, R54, RZ ;  /* 0x000000360d0d7224 */ /* 0x000fe200078e02ff */
[----:B------:R-:W-:Y:S02]  /*04d0*/  ISETP.GE.U32.AND P0, PT, R0, R7, PT ;  /* 0x000000070000720c */ /* 0x000fe40003f06070 */
[----:B------:R-:W-:Y:S02]  /*04e0*/  LOP3.LUT R0, R12, R11, RZ, 0x3c, !PT ;  /* 0x0000000b0c007212 */ /* 0x000fe400078e3cff */
[----:B-1----:R-:W-:Y:S02]  /*04f0*/  IADD3 R6, R3, 0xffffffe, RZ ;  /* 0x0ffffffe03067810 */ /* 0x002fe40007ffe0ff */
[----:B------:R-:W-:-:S02]  /*0500*/  ISETP.GE.AND P2, PT, R0, RZ, PT ;  /* 0x000000ff0000720c */ /* 0x000fc40003f46270 */
[----:B------:R-:W1:Y:S05]  /*0510*/  F2I.FTZ.U32.TRUNC.NTZ R3, R6 ;  /* 0x0000000600037305 */ /* 0x000e6a000021f000 */
[----:B------:R-:W-:-:S04]  /*0520*/  @P0 VIADD R2, R2, 0x1 ;  /* 0x0000000102020836 */ /* 0x000fc80000000000 */
[----:B------:R-:W-:Y:S02]  /*0530*/  IMAD.MOV.U32 R152, RZ, RZ, R2 ;  /* 0x000000ffff987224 */ /* 0x000fe400078e0002 */
[----:B------:R-:W-:Y:S02]  /*0540*/  IMAD.MOV.U32 R2, RZ, RZ, RZ ;  /* 0x000000ffff027224 */ /* 0x000fe400078e00ff */
[----:B------:R-:W-:Y:S01]  /*0550*/  @!P2 IMAD.MOV R152, RZ, RZ, -R152 ;  /* 0x000000ffff98a224 */ /* 0x000fe200078e0a98 */
[----:B------:R-:W-:Y:S01]  /*0560*/  @!P1 LOP3.LUT R152, RZ, R11, RZ, 0x33, !PT ;  /* 0x0000000bff989212 */ /* 0x000fe200078e33ff */
[----:B-1----:R-:W-:-:S04]  /*0570*/  IMAD.MOV R7, RZ, RZ, -R3 ;  /* 0x000000ffff077224 */ /* 0x002fc800078e0a03 */
[----:B------:R-:W-:Y:S02]  /*0580*/  IMAD.MOV R0, RZ, RZ, -R152 ;  /* 0x000000ffff007224 */ /* 0x000fe400078e0a98 */
[----:B------:R-:W-:Y:S02]  /*0590*/  IMAD R7, R7, R10, RZ ;  /* 0x0000000a07077224 */ /* 0x000fe400078e02ff */
[----:B------:R-:W-:Y:S02]  /*05a0*/  IMAD R0, R11, R0, R12 ;  /* 0x000000000b007224 */ /* 0x000fe400078e020c */
[----:B------:R-:W-:-:S04]  /*05b0*/  IMAD.HI.U32 R3, R3, R7, R2 ;  /* 0x0000000703037227 */ /* 0x000fc800078e0002 */
[----:B------:R-:W-:Y:S02]  /*05c0*/  IMAD.IADD R0, R8, 0x1, R0 ;  /* 0x0000000108007824 */ /* 0x000fe400078e0200 */
[----:B------:R-:W-:-:S04]  /*05d0*/  IMAD.HI.U32 R2, R5, R13, R4 ;  /* 0x0000000d05027227 */ /* 0x000fc800078e0004 */
[----:B------:R-:W-:Y:S02]  /*05e0*/  IMAD R153, R0, 0x200, R9 ;  /* 0x0000020000997824 */ /* 0x000fe400078e0209 */
[----:B------:R-:W-:Y:S02]  /*05f0*/  IMAD.SHL.U32 R152, R152, 0x100, RZ ;  /* 0x0000010098987824 */ /* 0x000fe400078e00ff */
[C---:B------:R-:W-:Y:S01]  /*0600*/  VIADD R157, R153.reuse, 0x100 ;  /* 0x00000100999d7836 */ /* 0x040fe20000000000 */
[C---:B------:R-:W-:Y:S01]  /*0610*/  IADD3 R155, R153.reuse, 0x80, RZ ;  /* 0x00000080999b7810 */ /* 0x040fe20007ffe0ff */
[----:B------:R-:W-:Y:S01]  /*0620*/  VIADD R158, R153, 0x180 ;  /* 0x00000180999e7836 */ /* 0x000fe20000000000 */
[----:B------:R-:W-:Y:S01]  /*0630*/  IABS R8, R153 ;  /* 0x0000009900087213 */ /* 0x000fe20000000000 */
[C---:B------:R-:W-:Y:S01]  /*0640*/  VIADD R4, R152.reuse, 0x1 ;  /* 0x0000000198047836 */ /* 0x040fe20000000000 */
[----:B------:R-:W-:Y:S01]  /*0650*/  IABS R9, R155 ;  /* 0x0000009b00097213 */ /* 0x000fe20000000000 */
[----:B------:R-:W-:Y:S01]  /*0660*/  VIADD R59, R152, 0xe7 ;  /* 0x000000e7983b7836 */ /* 0x000fe20000000000 */
[----:B------:R-:W-:Y:S01]  /*0670*/  IABS R11, R157 ;  /* 0x0000009d000b7213 */ /* 0x000fe20000000000 */
[----:B------:R-:W-:Y:S01]  /*0680*/  IMAD.HI.U32 R0, R3, R8, RZ ;  /* 0x0000000803007227 */ /* 0x000fe200078e00ff */
[----:B------:R-:W-:-:S02]  /*0690*/  IABS R12, R158 ;  /* 0x0000009e000c7213 */ /* 0x000fc40000000000 */
[----:B------:R-:W-:Y:S01]  /*06a0*/  IADD3 R16, R152, 0xff, RZ ;  /* 0x000000ff98107810 */ /* 0x000fe20007ffe0ff */
[C---:B------:R-:W-:Y:S01]  /*06b0*/  IMAD.HI.U32 R6, R3.reuse, R9, RZ ;  /* 0x0000000903067227 */ /* 0x040fe200078e00ff */
[----:B------:R-:W-:Y:S02]  /*06c0*/  ISETP.GE.AND P3, PT, R4, RZ, PT ;  /* 0x000000ff0400720c */ /* 0x000fe40003f66270 */
[----:B------:R-:W-:Y:S01]  /*06d0*/  IADD3 R14, R152, 0x5, RZ ;  /* 0x00000005980e7810 */ /* 0x000fe20007ffe0ff */
[----:B------:R-:W-:Y:S01]  /*06e0*/  IMAD.MOV R5, RZ, RZ, -R0 ;  /* 0x000000ffff057224 */ /* 0x000fe200078e0a00 */
[----:B------:R-:W-:Y:S01]  /*06f0*/  IADD3 R6, -R6, RZ, RZ ;  /* 0x000000ff06067210 */ /* 0x000fe20007ffe1ff */
[C---:B------:R-:W-:Y:S01]  /*0700*/  IMAD.HI.U32 R7, R3.reuse, R11, RZ ;  /* 0x0000000b03077227 */ /* 0x040fe200078e00ff */
[----:B------:R-:W-:Y:S01]  /*0710*/  IABS R17, R14 ;  /* 0x0000000e00117213 */ /* 0x000fe20000000000 */
[----:B------:R1:W-:Y:S01]  /*0720*/  STL [R1+0x2bdc], R16 ;  /* 0x002bdc1001007387 */ /* 0x0003e20000100800 */
[----:B------:R-:W-:Y:S01]  /*0730*/  IADD3 R124, R152, 0xe6, RZ ;  /* 0x000000e6987c7810 */ /* 0x000fe20007ffe0ff */
[----:B------:R-:W-:Y:S01]  /*0740*/  IMAD.HI.U32 R3, R3, R12, RZ ;  /* 0x0000000c03037227 */ /* 0x000fe200078e00ff */
[----:B------:R-:W-:Y:S01]  /*0750*/  IABS R245, R59 ;  /* 0x0000003b00f57213 */ /* 0x000fe20000000000 */
[----:B------:R-:W-:Y:S01]  /*0760*/  STL [R1+0x2be0], R153 ;  /* 0x002be09901007387 */ /* 0x000fe20000100800 */
[----:B------:R-:W-:Y:S01]  /*0770*/  IABS R244, R124 ;  /* 0x0000007c00f47213 */ /* 0x000fe20000000000 */
[----:B------:R-:W-:Y:S01]  /*0780*/  IMAD R0, R10, R5, R8 ;  /* 0x000000050a007224 */ /* 0x000fe200078e0208 */
[----:B------:R-:W-:Y:S01]  /*0790*/  IADD3 R56, R152, 0xea, RZ ;  /* 0x000000ea98387810 */ /* 0x000fe20007ffe0ff */
[----:B------:R-:W-:Y:S01]  /*07a0*/  IMAD.MOV R13, RZ, RZ, -R3 ;  /* 0x000000ffff0d7224 */ /* 0x000fe200078e0a03 */
[----:B------:R-:W-:Y:S01]  /*07b0*/  STL [R1+0x2be4], R155 ;  /* 0x002be49b01007387 */ /* 0x000fe20000100800 */
[C---:B------:R-:W-:Y:S01]  /*07c0*/  IMAD R3, R10.reuse, R6, R9 ;  /* 0x000000060a037224 */ /* 0x040fe200078e0209 */
[C---:B------:R-:W-:Y:S01]  /*07d0*/  ISETP.GT.U32.AND P2, PT, R10.reuse, R0, PT ;  /* 0x000000000a00720c */ /* 0x040fe20003f44070 */
[----:B------:R-:W-:Y:S01]  /*07e0*/  IMAD.MOV R7, RZ, RZ, -R7 ;  /* 0x000000ffff077224 */ /* 0x000fe200078e0a07 */
[----:B------:R-:W-:Y:S01]  /*07f0*/  IABS R9, R4 ;  /* 0x0000000400097213 */ /* 0x000fe20000000000 */
[C---:B------:R-:W-:Y:S01]  /*0800*/  IMAD R6, R10.reuse, R13, R12 ;  /* 0x0000000d0a067224 */ /* 0x040fe200078e020c */
[C---:B------:R-:W-:Y:S01]  /*0810*/  ISETP.GT.U32.AND P5, PT, R10.reuse, R3, PT ;  /* 0x000000030a00720c */ /* 0x040fe20003fa4070 */
[----:B------:R-:W-:Y:S01]  /*0820*/  IMAD R5, R10, R7, R11 ;  /* 0x000000070a057224 */ /* 0x000fe200078e020b */
[----:B------:R-:W-:Y:S01]  /*0830*/  IABS R13, R16 ;  /* 0x00000010000d7213 */ /* 0x000fe20000000000 */
[C---:B------:R-:W-:Y:S01]  /*0840*/  VIADD R7, R152.reuse, 0x2 ;  /* 0x0000000298077836 */ /* 0x040fe20000000000 */
[----:B------:R-:W-:Y:S01]  /*0850*/  STL [R1+0x2be8], R157 ;  /* 0x002be89d01007387 */ /* 0x000fe20000100800 */
[----:B------:R-:W-:Y:S01]  /*0860*/  VIADD R8, R152, 0x3 ;  /* 0x0000000398087836 */ /* 0x000fe20000000000 */
[----:B------:R-:W-:Y:S01]  /*0870*/  ISETP.GT.U32.AND P0, PT, R10, R5, PT ;  /* 0x000000050a00720c */ /* 0x000fe20003f04070 */
[----:B------:R-:W-:Y:S01]  /*0880*/  IMAD.HI.U32 R4, R2, R13, RZ ;  /* 0x0000000d02047227 */ /* 0x000fe200078e00ff */
[----:B------:R-:W-:Y:S01]  /*0890*/  IABS R11, R7 ;  /* 0x00000007000b7213 */ /* 0x000fe20000000000 */
[----:B------:R-:W-:Y:S01]  /*08a0*/  STL [R1+0x2bec], R158 ;  /* 0x002bec9e01007387 */ /* 0x000fe20000100800 */
[----:B------:R-:W-:Y:S01]  /*08b0*/  @!P2 IADD3 R0, R0, -R10, RZ ;  /* 0x8000000a0000a210 */ /* 0x000fe20007ffe0ff */
[----:B------:R-:W-:Y:S01]  /*08c0*/  IMAD.MOV R4, RZ, RZ, -R4 ;  /* 0x000000ffff047224 */ /* 0x000fe200078e0a04 */
[C---:B------:R-:W-:Y:S01]  /*08d0*/  ISETP.GT.U32.AND P2, PT, R10.reuse, R6, PT ;  /* 0x000000060a00720c */ /* 0x040fe20003f44070 */
[----:B------:R-:W-:Y:S01]  /*08e0*/  @!P5 IMAD.IADD R3, R3, 0x1, -R10 ;  /* 0x000000010303d824 */ /* 0x000fe200078e0a0a */
[----:B------:R-:W-:Y:S01]  /*08f0*/  ISETP.GT.U32.AND P6, PT, R10, R0, PT ;  /* 0x000000000a00720c */ /* 0x000fe20003fc4070 */
[----:B------:R-:W-:Y:S01]  /*0900*/  IMAD R13, R54, R4, R13 ;  /* 0x00000004360d7224 */ /* 0x000fe200078e020d */
[----:B------:R-:W-:Y:S01]  /*0910*/  ISETP.GE.AND P1, PT, R7, RZ, PT ;  /* 0x000000ff0700720c */ /* 0x000fe20003f26270 */
[----:B------:R-:W-:Y:S01]  /*0920*/  IMAD.HI.U32 R7, R2, R11, RZ ;  /* 0x0000000b02077227 */ /* 0x000fe200078e00ff */
[----:B------:R-:W-:-:S02]  /*0930*/  ISETP.GT.U32.AND P5, PT, R10, R3, PT ;  /* 0x000000030a00720c */ /* 0x000fc40003fa4070 */
[----:B------:R-:W-:Y:S01]  /*0940*/  IABS R15, R8 ;  /* 0x00000008000f7213 */ /* 0x000fe20000000000 */
[--C-:B------:R-:W-:Y:S01]  /*0950*/  @!P0 IMAD.IADD R5, R5, 0x1, -R10.reuse ;  /* 0x0000000105058824 */ /* 0x100fe200078e0a0a */
[----:B------:R-:W-:Y:S01]  /*0960*/  IADD3 R12, -R7, RZ, RZ ;  /* 0x000000ff070c7210 */ /* 0x000fe20007ffe1ff */
[----:B------:R-:W-:Y:S01]  /*0970*/  IMAD.HI.U32 R4, R2, R9, RZ ;  /* 0x0000000902047227 */ /* 0x000fe200078e00ff */
[----:B------:R-:W-:Y:S02]  /*0980*/  ISETP.GE.AND P4, PT, R8, RZ, PT ;  /* 0x000000ff0800720c */ /* 0x000fe40003f86270 */
[----:B------:R-:W-:Y:S01]  /*0990*/  ISETP.GT.U32.AND P0, PT, R10, R5, PT ;  /* 0x000000050a00720c */ /* 0x000fe20003f04070 */
[----:B------:R-:W-:Y:S01]  /*09a0*/  @!P6 IMAD.IADD R0, R0, 0x1, -R10 ;  /* 0x000000010000e824 */ /* 0x000fe200078e0a0a */
[----:B------:R-:W-:Y:S01]  /*09b0*/  ISETP.GT.U32.AND P6, PT, R54, R13, PT ;  /* 0x0000000d3600720c */ /* 0x000fe20003fc4070 */
[----:B------:R-:W-:Y:S01]  /*09c0*/  IMAD.MOV R4, RZ, RZ, -R4 ;  /* 0x000000ffff047224 */ /* 0x000fe200078e0a04 */
[----:B------:R-:W-:Y:S01]  /*09d0*/  @!P2 IADD3 R6, R6, -R10, RZ ;  /* 0x8000000a0606a210 */ /* 0x000fe20007ffe0ff */
[----:B------:R-:W-:Y:S01]  /*09e0*/  @!P5 IMAD.IADD R3, R3, 0x1, -R10 ;  /* 0x000000010303d824 */ /* 0x000fe200078e0a0a */
[----:B------:R-:W-:Y:S01]  /*09f0*/  ISETP.GE.AND P5, PT, R153, RZ, PT ;  /* 0x000000ff9900720c */ /* 0x000fe20003fa6270 */
[----:B------:R-:W-:Y:S01]  /*0a00*/  IMAD.HI.U32 R8, R2, R15, RZ ;  /* 0x0000000f02087227 */ /* 0x000fe200078e00ff */
[----:B------:R-:W-:-:S02]  /*0a10*/  ISETP.GT.U32.AND P2, PT, R10, R6, PT ;  /* 0x000000060a00720c */ /* 0x000fc40003f44070 */
[----:B------:R-:W-:Y:S01]  /*0a20*/  IABS R248, R56 ;  /* 0x0000003800f87213 */ /* 0x000fe20000000000 */
[C---:B------:R-:W-:Y:S02]  /*0a30*/  IMAD R7, R54.reuse, R4, R9 ;  /* 0x0000000436077224 */ /* 0x040fe400078e0209 */
[----:B------:R-:W-:Y:S01]  /*0a40*/  @!P0 IMAD.IADD R5, R5, 0x1, -R10 ;  /* 0x0000000105058824 */ /* 0x000fe200078e0a0a */
[----:B------:R-:W-:Y:S01]  /*0a50*/  ISETP.GE.AND P0, PT, R155, RZ, PT ;  /* 0x000000ff9b00720c */ /* 0x000fe20003f06270 */
[----:B------:R-:W-:Y:S01]  /*0a60*/  IMAD R9, R54, R12, R11 ;  /* 0x0000000c36097224 */ /* 0x000fe200078e020b */
[----:B------:R-:W-:Y:S01]  /*0a70*/  @!P6 IADD3 R13, R13, -R54, RZ ;  /* 0x800000360d0de210 */ /* 0x000fe20007ffe0ff */
[----:B------:R-:W-:Y:S01]  /*0a80*/  IMAD.MOV R8, RZ, RZ, -R8 ;  /* 0x000000ffff087224 */ /* 0x000fe200078e0a08 */
[----:B------:R-:W-:Y:S01]  /*0a90*/  ISETP.GE.AND P6, PT, R158, RZ, PT ;  /* 0x000000ff9e00720c */ /* 0x000fe20003fc6270 */
[----:B------:R-:W-:Y:S01]  /*0aa0*/  @!P5 IMAD.MOV R0, RZ, RZ, -R0 ;  /* 0x000000ffff00d224 */ /* 0x000fe200078e0a00 */
[----:B------:R-:W-:Y:S01]  /*0ab0*/  ISETP.GE.AND P5, PT, R157, RZ, PT ;  /* 0x000000ff9d00720c */ /* 0x000fe20003fa6270 */
[----:B------:R-:W-:-:S02]  /*0ac0*/  VIADD R12, R152, 0x4 ;  /* 0x00000004980c7836 */ /* 0x000fc40000000000 */
[----:B------:R-:W-:Y:S01]  /*0ad0*/  @!P2 IMAD.IADD R6, R6, 0x1, -R10 ;  /* 0x000000010606a824 */ /* 0x000fe200078e0a0a */
[C---:B------:R-:W-:Y:S01]  /*0ae0*/  ISETP.GT.U32.AND P2, PT, R54.reuse, R7, PT ;  /* 0x000000073600720c */ /* 0x040fe20003f44070 */
[----:B------:R-:W-:Y:S01]  /*0af0*/  IMAD R11, R54, R8, R15 ;  /* 0x00000008360b7224 */ /* 0x000fe200078e020f */
[----:B------:R-:W-:Y:S01]  /*0b00*/  IABS R15, R12 ;  /* 0x0000000c000f7213 */ /* 0x000fe20000000000 */
[----:B------:R-:W-:Y:S01]  /*0b10*/  IMAD.MOV.U32 R4, RZ, RZ, R3 ;  /* 0x000000ffff047224 */ /* 0x000fe200078e0003 */
[----:B------:R-:W-:Y:S01]  /*0b20*/  LOP3.LUT R3, RZ, R52, RZ, 0x33, !PT ;  /* 0x00000034ff037212 */ /* 0x000fe200078e33ff */
[----:B------:R-:W-:Y:S02]  /*0b30*/  IMAD.HI.U32 R10, R2, R17, RZ ;  /* 0x00000011020a7227 */ /* 0x000fe400078e00ff */
[----:B------:R-:W-:Y:S02]  /*0b40*/  @!P6 IADD3 R6, -R6, RZ, RZ ;  /* 0x000000ff0606e210 */ /* 0x000fe40007ffe1ff */
[----:B------:R-:W-:Y:S01]  /*0b50*/  ISETP.GT.U32.AND P6, PT, R54, R9, PT ;  /* 0x000000093600720c */ /* 0x000fe20003fc4070 */
[----:B------:R-:W-:-:S04]  /*0b60*/  IMAD.HI.U32 R8, R2, R15, RZ ;  /* 0x0000000f02087227 */ /* 0x000fc800078e00ff */
[----:B------:R-:W-:Y:S01]  /*0b70*/  @!P0 IMAD.MOV R4, RZ, RZ, -R4 ;  /* 0x000000ffff048224 */ /* 0x000fe200078e0a04 */
[----:B------:R-:W-:Y:S01]  /*0b80*/  ISETP.NE.AND P0, PT, R52, RZ, PT ;  /* 0x000000ff3400720c */ /* 0x000fe20003f05270 */
[----:B------:R-:W-:Y:S02]  /*0b90*/  @!P5 IMAD.MOV R5, RZ, RZ, -R5 ;  /* 0x000000ffff05d224 */ /* 0x000fe400078e0a05 */
[----:B------:R-:W-:Y:S01]  /*0ba0*/  IMAD.MOV R8, RZ, RZ, -R8 ;  /* 0x000000ffff087224 */ /* 0x000fe200078e0a08 */
[----:B--2---:R-:W-:Y:S01]  /*0bb0*/  SEL R53, R3, R0, !P0 ;  /* 0x0000000003357207 */ /* 0x004fe20004000000 */
[--C-:B------:R-:W-:Y:S01]  /*0bc0*/  @!P2 IMAD.IADD R7, R7, 0x1, -R54.reuse ;  /* 0x000000010707a824 */ /* 0x100fe200078e0a36 */
[----:B------:R-:W-:Y:S01]  /*0bd0*/  SEL R18, R3, R4, !P0 ;  /* 0x0000000403127207 */ /* 0x000fe20004000000 */
[----:B------:R-:W-:Y:S01]  /*0be0*/  @!P6 IMAD.IADD R9, R9, 0x1, -R54 ;  /* 0x000000010909e824 */ /* 0x000fe200078e0a36 */
[C---:B------:R-:W-:Y:S01]  /*0bf0*/  SEL R4, R3.reuse, R5, !P0 ;  /* 0x0000000503047207 */ /* 0x040fe20004000000 */
[----:B------:R-:W-:Y:S01]  /*0c00*/  IMAD.MOV R10, RZ, RZ, -R10 ;  /* 0x000000ffff0a7224 */ /* 0x000fe200078e0a0a */
[----:B------:R-:W-:Y:S01]  /*0c10*/  SEL R0, R3, R6, !P0 ;  /* 0x0000000603007207 */ /* 0x000fe20004000000 */
[C---:B------:R-:W-:Y:S01]  /*0c20*/  IMAD R3, R54.reuse, R8, R15 ;  /* 0x0000000836037224 */ /* 0x040fe200078e020f */
[C---:B------:R-:W-:Y:S01]  /*0c30*/  ISETP.GT.U32.AND P2, PT, R54.reuse, R13, PT ;  /* 0x0000000d3600720c */ /* 0x040fe20003f44070 */
[C---:B------:R-:W-:Y:S01]  /*0c40*/  IMAD R5, R54.reuse, R10, R17 ;  /* 0x0000000a36057224 */ /* 0x040fe200078e0211 */
[C---:B------:R-:W-:Y:S01]  /*0c50*/  ISETP.GT.U32.AND P0, PT, R54.reuse, R11, PT ;  /* 0x0000000b3600720c */ /* 0x040fe20003f04070 */
[----:B------:R-:W-:Y:S01]  /*0c60*/  STL [R1+0x2c34], R53 ;  /* 0x002c343501007387 */ /* 0x000fe20000100800 */
[----:B------:R-:W-:Y:S01]  /*0c70*/  ISETP.GT.U32.AND P6, PT, R54, R3, PT ;  /* 0x000000033600720c */ /* 0x000fe20003fc4070 */
[----:B------:R-:W-:Y:S01]  /*0c80*/  VIADD R10, R152, 0x6 ;  /* 0x00000006980a7836 */ /* 0x000fe20000000000 */
[----:B------:R-:W-:Y:S01]  /*0c90*/  ISETP.GT.U32.AND P5, PT, R54, R7, PT ;  /* 0x000000073600720c */ /* 0x000fe20003fa4070 */
[----:B------:R-:W-:Y:S01]  /*0ca0*/  STL [R1+0x7c], R18 ;  /* 0x00007c1201007387 */ /* 0x000fe20000100800 */
[----:B------:R-:W-:-:S02]  /*0cb0*/  VIADD R57, R152, 0xe9 ;  /* 0x000000e998397836 */ /* 0x000fc40000000000 */
[C---:B------:R-:W-:Y:S01]  /*0cc0*/  VIADD R55, R152.reuse, 0xeb ;  /* 0x000000eb98377836 */ /* 0x040fe20000000000 */
[----:B------:R-:W-:Y:S01]  /*0cd0*/  STL [R1+0x80], R4 ;  /* 0x0000800401007387 */ /* 0x000fe20000100800 */
[----:B------:R-:W-:Y:S01]  /*0ce0*/  VIADD R58, R152, 0xe8 ;  /* 0x000000e8983a7836 */ /* 0x000fe20000000000 */
[----:B------:R-:W-:Y:S01]  /*0cf0*/  IABS R247, R57 ;  /* 0x0000003900f77213 */ /* 0x000fe20000000000 */
[--C-:B------:R-:W-:Y:S01]  /*0d00*/  @!P2 IMAD.IADD R13, R13, 0x1, -R54.reuse ;  /* 0x000000010d0da824 */ /* 0x100fe200078e0a36 */
[----:B------:R2:W-:Y:S01]  /*0d10*/  STL [R1+0x84], R0 ;  /* 0x0000840001007387 */ /* 0x0005e20000100800 */
[--C-:B------:R-:W-:Y:S01]  /*0d20*/  @!P0 IMAD.IADD R11, R11, 0x1, -R54.reuse ;  /* 0x000000010b0b8824 */ /* 0x100fe200078e0a36 */
[----:B------:R-:W-:Y:S01]  /*0d30*/  ISETP.GT.U32.AND P0, PT, R54, R9, PT ;  /* 0x000000093600720c */ /* 0x000fe20003f04070 */
[----:B------:R-:W-:Y:S01]  /*0d40*/  @!P6 IMAD.IADD R3, R3, 0x1, -R54 ;  /* 0x000000010303e824 */ /* 0x000fe200078e0a36 */
[----:B------:R-:W-:Y:S01]  /*0d50*/  ISETP.GE.AND P2, PT, R16, RZ, PT ;  /* 0x000000ff1000720c */ /* 0x000fe20003f46270 */
[----:B-1----:R-:W-:Y:S01]  /*0d60*/  VIADD R16, R152, 0x8 ;  /* 0x0000000898107836 */ /* 0x002fe20000000000 */
[----:B------:R-:W-:-:S02]  /*0d70*/  @!P5 IADD3 R7, R7, -R54, RZ ;  /* 0x800000360707d210 */ /* 0x000fc40007ffe0ff */
[----:B------:R-:W-:Y:S02]  /*0d80*/  ISETP.GT.U32.AND P6, PT, R54, R3, PT ;  /* 0x000000033600720c */ /* 0x000fe40003fc4070 */
[----:B--2---:R-:W-:Y:S02]  /*0d90*/  MOV R0, R13 ;  /* 0x0000000d00007202 */ /* 0x004fe40000000f00 */
[----:B------:R-:W-:Y:S02]  /*0da0*/  IABS R13, R10 ;  /* 0x0000000a000d7213 */ /* 0x000fe40000000000 */
[----:B------:R-:W-:Y:S01]  /*0db0*/  ISETP.GE.AND P5, PT, R12, RZ, PT ;  /* 0x000000ff0c00720c */ /* 0x000fe20003fa6270 */
[----:B------:R-:W-:Y:S01]  /*0dc0*/  @!P0 IMAD.IADD R9, R9, 0x1, -R54 ;  /* 0x0000000109098824 */ /* 0x000fe200078e0a36 */
[----:B------:R-:W-:Y:S01]  /*0dd0*/  ISETP.GT.U32.AND P0, PT, R54, R5, PT ;  /* 0x000000053600720c */ /* 0x000fe20003f04070 */
[----:B------:R-:W-:Y:S01]  /*0de0*/  IMAD.HI.U32 R4, R2, R13, RZ ;  /* 0x0000000d02047227 */ /* 0x000fe200078e00ff */
[----:B------:R-:W-:-:S02]  /*0df0*/  IADD3 R18, R152, 0x9, RZ ;  /* 0x0000000998127810 */ /* 0x000fc40007ffe0ff */
[----:B------:R-:W-:Y:S01]  /*0e00*/  IABS R17, R16 ;  /* 0x0000001000117213 */ /* 0x000fe20000000000 */
[----:B------:R-:W-:Y:S01]  /*0e10*/  IMAD.MOV R4, RZ, RZ, -R4 ;  /* 0x000000ffff047224 */ /* 0x000fe200078e0a04 */
[----:B------:R-:W-:Y:S01]  /*0e20*/  IABS R19, R18 ;  /* 0x0000001200137213 */ /* 0x000fe20000000000 */
[----:B------:R-:W-:Y:S01]  /*0e30*/  @!P6 IMAD.IADD R3, R3, 0x1, -R54 ;  /* 0x000000010303e824 */ /* 0x000fe200078e0a36 */
[----:B------:R-:W-:Y:S01]  /*0e40*/  MOV R21, R7 ;  /* 0x0000000700157202 */ /* 0x000fe20000000f00 */
[----:B------:R-:W-:Y:S01]  /*0e50*/  IMAD R13, R54, R4, R13 ;  /* 0x00000004360d7224 */ /* 0x000fe200078e020d */
[----:B------:R-:W-:Y:S01]  /*0e60*/  IABS R249, R55 ;  /* 0x0000003700f97213 */ /* 0x000fe20000000000 */
[----:B------:R-:W-:Y:S02]  /*0e70*/  VIADD R12, R152, 0x7 ;  /* 0x00000007980c7836 */ /* 0x000fe40000000000 */
[----:B------:R-:W-:Y:S01]  /*0e80*/  @!P2 IMAD.MOV R0, RZ, RZ, -R0 ;  /* 0x000000ffff00a224 */ /* 0x000fe200078e0a00 */
[C---:B------:R-:W-:Y:S01]  /*0e90*/  ISETP.GT.U32.AND P6, PT, R54.reuse, R13, PT ;  /* 0x0000000d3600720c */ /* 0x040fe20003fc4070 */
[----:B------:R-:W-:Y:S01]  /*0ea0*/  @!P0 IMAD.IADD R5, R5, 0x1, -R54 ;  /* 0x0000000105058824 */ /* 0x000fe200078e0a36 */
[----:B------:R-:W-:Y:S01]  /*0eb0*/  ISETP.GT.U32.AND P2, PT, R54, R11, PT ;  /* 0x0000000b3600720c */ /* 0x000fe20003f44070 */
[----:B------:R-:W-:Y:S01]  /*0ec0*/  IMAD.HI.U32 R6, R2, R17, RZ ;  /* 0x0000001102067227 */ /* 0x000fe200078e00ff */
[----:B------:R-:W-:Y:S01]  /*0ed0*/  IABS R15, R12 ;  /* 0x0000000c000f7213 */ /* 0x000fe20000000000 */
[----:B------:R1:W-:Y:S01]  /*0ee0*/  STL [R1+0x2c28], R0 ;  /* 0x002c280001007387 */ /* 0x0003e20000100800 */
[----:B------:R-:W-:Y:S01]  /*0ef0*/  ISETP.GE.AND P0, PT, R10, RZ, PT ;  /* 0x000000ff0a00720c */ /* 0x000fe20003f06270 */
[----:B------:R-:W-:-:S04]  /*0f00*/  IMAD.HI.U32 R8, R2, R19, RZ ;  /* 0x0000001302087227 */ /* 0x000fc800078e00ff */
[----:B------:R-:W-:Y:S01]  /*0f10*/  IMAD.HI.U32 R4, R2, R15, RZ ;  /* 0x0000000f02047227 */ /* 0x000fe200078e00ff */
[----:B------:R-:W-:-:S03]  /*0f20*/  IADD3 R8, -R8, RZ, RZ ;  /* 0x000000ff08087210 */ /* 0x000fc60007ffe1ff */
[----:B------:R-:W-:Y:S01]  /*0f30*/  @!P6 IMAD.IADD R13, R13, 0x1, -R54 ;  /* 0x000000010d0de824 */ /* 0x000fe200078e0a36 */
[----:B------:R-:W-:Y:S01]  /*0f40*/  ISETP.GT.U32.AND P6, PT, R54, R5, PT ;  /* 0x000000053600720c */ /* 0x000fe20003fc4070 */
[----:B------:R-:W-:Y:S01]  /*0f50*/  IMAD.MOV R4, RZ, RZ, -R4 ;  /* 0x000000ffff047224 */ /* 0x000fe200078e0a04 */
[----:B------:R-:W-:Y:S01]  /*0f60*/  @!P2 IADD3 R11, R11, -R54, RZ ;  /* 0x800000360b0ba210 */ /* 0x000fe20007ffe0ff */
[----:B------:R-:W-:Y:S01]  /*0f70*/  IMAD.MOV R6, RZ, RZ, -R6 ;  /* 0x000000ffff067224 */ /* 0x000fe200078e0a06 */
[----:B------:R-:W-:Y:S01]  /*0f80*/  ISETP.GE.AND P2, PT, R14, RZ, PT ;  /* 0x000000ff0e00720c */ /* 0x000fe20003f46270 */
[----:B------:R-:W-:Y:S02]  /*0f90*/  IMAD.MOV.U32 R20, RZ, RZ, R9 ;  /* 0x000000ffff147224 */ /* 0x000fe400078e0009 */
[----:B------:R-:W-:Y:S02]  /*0fa0*/  IMAD R15, R54, R4, R15 ;  /* 0x00000004360f7224 */ /* 0x000fe400078e020f */
[----:B------:R-:W-:Y:S01]  /*0fb0*/  IMAD.MOV.U32 R4, RZ, RZ, R11 ;  /* 0x000000ffff047224 */ /* 0x000fe200078e000b */
[----:B------:R-:W-:Y:S01]  /*0fc0*/  @!P1 IADD3 R20, -R20, RZ, RZ ;  /* 0x000000ff14149210 */ /* 0x000fe20007ffe1ff */
[----:B-1----:R-:W-:Y:S01]  /*0fd0*/  IMAD.MOV.U32 R0, RZ, RZ, R3 ;  /* 0x000000ffff007224 */ /* 0x002fe200078e0003 */
[C---:B------:R-:W-:Y:S01]  /*0fe0*/  ISETP.GT.U32.AND P1, PT, R54.reuse, R13, PT ;  /* 0x0000000d3600720c */ /* 0x040fe20003f24070 */
[----:B------:R-:W-:-:S02]  /*0ff0*/  IMAD R17, R54, R6, R17 ;  /* 0x0000000636117224 */ /* 0x000fc400078e0211 */
[----:B------:R-:W-:Y:S01]  /*1000*/  @!P3 IMAD.MOV R21, RZ, RZ, -R21 ;  /* 0x000000ffff15b224 */ /* 0x000fe200078e0a15 */
[----:B------:R-:W-:Y:S01]  /*1010*/  ISETP.GT.U32.AND P3, PT, R54, R15, PT ;  /* 0x0000000f3600720c */ /* 0x000fe20003f64070 */
[----:B------:R-:W-:Y:S01]  /*1020*/  VIADD R6, R152, 0xa ;  /* 0x0000000a98067836 */ /* 0x000fe20000000000 */
[----:B------:R-:W-:Y:S01]  /*1030*/  @!P5 IADD3 R0, -R0, RZ, RZ ;  /* 0x000000ff0000d210 */ /* 0x000fe20007ffe1ff */
[----:B------:R-:W-:Y:S01]  /*1040*/  @!P4 IMAD.MOV R4, RZ, RZ, -R4 ;  /* 0x000000ffff04c224 */ /* 0x000fe200078e0a04 */
[----:B------:R-:W-:Y:S01]  /*1050*/  STL [R1+0x4c], R21 ;  /* 0x00004c1501007387 */ /* 0x000fe20000100800 */
[C---:B------:R-:W-:Y:S01]  /*1060*/  IMAD R19, R54.reuse, R8, R19 ;  /* 0x0000000836137224 */ /* 0x040fe200078e0213 */
[----:B------:R-:W-:Y:S01]  /*1070*/  IABS R7, R6 ;  /* 0x0000000600077213 */ /* 0x000fe20000000000 */
[--C-:B------:R-:W-:Y:S01]  /*1080*/  @!P6 IMAD.IADD R5, R5, 0x1, -R54.reuse ;  /* 0x000000010505e824 */ /* 0x100fe200078e0a36 */
[----:B------:R-:W-:Y:S01]  /*1090*/  STL [R1+0x48], R20 ;  /* 0x0000481401007387 */ /* 0x000fe20000100800 */
[C---:B------:R-:W-:Y:S01]  /*10a0*/  ISETP.GT.U32.AND P4, PT, R54.reuse, R17, PT ;  /* 0x000000113600720c */ /* 0x040fe20003f84070 */
[----:B------:R-:W-:Y:S01]  /*10b0*/  @!P1 IMAD.IADD R13, R13, 0x1, -R54 ;  /* 0x000000010d0d9824 */ /* 0x000fe200078e0a36 */
[----:B------:R-:W-:Y:S01]  /*10c0*/  ISETP.GT.U32.AND P6, PT, R54, R19, PT ;  /* 0x000000133600720c */ /* 0x000fe20003fc4070 */
[----:B------:R-:W-:Y:S01]  /*10d0*/  STL [R1+0x44], R4 ;  /* 0x0000440401007387 */ /* 0x000fe20000100800 */
[----:B------:R-:W-:Y:S01]  /*10e0*/  IMAD.HI.U32 R3, R2, R7, RZ ;  /* 0x0000000702037227 */ /* 0x000fe200078e00ff */
[----:B------:R-:W-:-:S02]  /*10f0*/  @!P3 IADD3 R15, R15, -R54, RZ ;  /* 0x800000360f0fb210 */ /* 0x000fc40007ffe0ff */
[----:B------:R1:W-:Y:S01]  /*1100*/  STL [R1+0x40], R0 ;  /* 0x0000400001007387 */ /* 0x0003e20000100800 */
[----:B------:R-:W-:Y:S01]  /*1110*/  IMAD.MOV R3, RZ, RZ, -R3 ;  /* 0x000000ffff037224 */ /* 0x000fe200078e0a03 */
[----:B------:R-:W-:Y:S01]  /*1120*/  ISETP.GE.AND P5, PT, R12, RZ, PT ;  /* 0x000000ff0c00720c */ /* 0x000fe20003fa6270 */
[C---:B------:R-:W-:Y:S01]  /*1130*/  VIADD R8, R152.reuse, 0xb ;  /* 0x0000000b98087836 */ /* 0x040fe20000000000 */
[----:B------:R-:W-:Y:S01]  /*1140*/  IADD3 R12, R152, 0xd, RZ ;  /* 0x0000000d980c7810 */ /* 0x000fe20007ffe0ff */
[----:B------:R-:W-:Y:S01]  /*1150*/  IMAD R3, R54, R3, R7 ;  /* 0x0000000336037224 */ /* 0x000fe200078e0207 */
[----:B------:R-:W-:Y:S01]  /*1160*/  ISETP.GE.AND P1, PT, R16, RZ, PT ;  /* 0x000000ff1000720c */ /* 0x000fe20003f26270 */
[----:B------:R-:W-:Y:S01]  /*1170*/  @!P4 IMAD.IADD R17, R17, 0x1, -R54 ;  /* 0x000000011111c824 */ /* 0x000fe200078e0a36 */
[----:B------:R-:W-:Y:S01]  /*1180*/  ISETP.GT.U32.AND P4, PT, R54, R15, PT ;  /* 0x0000000f3600720c */ /* 0x000fe20003f84070 */
[----:B------:R-:W-:Y:S01]  /*1190*/  VIADD R10, R152, 0xc ;  /* 0x0000000c980a7836 */ /* 0x000fe20000000000 */
[----:B------:R-:W-:Y:S01]  /*11a0*/  @!P6 IADD3 R19, R19, -R54, RZ ;  /* 0x800000361313e210 */ /* 0x000fe20007ffe0ff */
[----:B-1----:R-:W-:Y:S01]  /*11b0*/  IMAD.MOV.U32 R0, RZ, RZ, R5 ;  /* 0x000000ffff007224 */ /* 0x002fe200078e0005 */
[----:B------:R-:W-:-:S02]  /*11c0*/  IABS R9, R8 ;  /* 0x0000000800097213 */ /* 0x000fc40000000000 */
[C---:B------:R-:W-:Y:S01]  /*11d0*/  ISETP.GT.U32.AND P6, PT, R54.reuse, R17, PT ;  /* 0x000000113600720c */ /* 0x040fe20003fc4070 */
[----:B------:R-:W-:Y:S01]  /*11e0*/  @!P2 IMAD.MOV R0, RZ, RZ, -R0 ;  /* 0x000000ffff00a224 */ /* 0x000fe200078e0a00 */
[----:B------:R-:W-:Y:S01]  /*11f0*/  ISETP.GT.U32.AND P2, PT, R54, R19, PT ;  /* 0x000000133600720c */ /* 0x000fe20003f44070 */
[----:B------:R-:W-:Y:S01]  /*1200*/  IMAD.HI.U32 R4, R2, R9, RZ ;  /* 0x0000000902047227 */ /* 0x000fe200078e00ff */
[----:B------:R-:W-:Y:S02]  /*1210*/  IABS R7, R10 ;  /* 0x0000000a00077213 */ /* 0x000fe40000000000 */
[----:B------:R1:W-:Y:S01]  /*1220*/  STL [R1+0x3c], R0 ;  /* 0x00003c0001007387 */ /* 0x0003e20000100800 */
[----:B------:R-:W-:Y:S01]  /*1230*/  @!P4 IMAD.IADD R15, R15, 0x1, -R54 ;  /* 0x000000010f0fc824 */ /* 0x000fe200078e0a36 */
[----:B------:R-:W-:Y:S01]  /*1240*/  ISETP.GE.AND P4, PT, R6, RZ, PT ;  /* 0x000000ff0600720c */ /* 0x000fe20003f86270 */
[----:B------:R-:W-:Y:S01]  /*1250*/  IMAD.MOV R4, RZ, RZ, -R4 ;  /* 0x000000ffff047224 */ /* 0x000fe200078e0a04 */
[----:B------:R-:W-:-:S02]  /*1260*/  ISETP.GE.AND P3, PT, R18, RZ, PT ;  /* 0x000000ff1200720c */ /* 0x000fc40003f66270 */
[----:B------:R-:W-:Y:S01]  /*1270*/  IADD3 R16, R152, 0x19, RZ ;  /* 0x0000001998107810 */ /* 0x000fe20007ffe0ff */
[----:B------:R-:W-:Y:S01]  /*1280*/  IMAD R5, R54, R4, R9 ;  /* 0x0000000436057224 */ /* 0x000fe200078e0209 */
[----:B------:R-:W-:Y:S01]  /*1290*/  IABS R9, R12 ;  /* 0x0000000c00097213 */ /* 0x000fe20000000000 */
[----:B------:R-:W-:Y:S01]  /*12a0*/  IMAD.HI.U32 R4, R2, R7, RZ ;  /* 0x0000000702047227 */ /* 0x000fe200078e00ff */
[----:B------:R-:W-:Y:S02]  /*12b0*/  @!P2 IADD3 R19, R19, -R54, RZ ;  /* 0x800000361313a210 */ /* 0x000fe40007ffe0ff */
[----:B------:R-:W-:Y:S01]  /*12c0*/  ISETP.GE.AND P2, PT, R8, RZ, PT ;  /* 0x000000ff0800720c */ /* 0x000fe20003f46270 */
[----:B-1----:R-:W-:Y:S01]  /*12d0*/  IMAD.MOV.U32 R0, RZ, RZ, R13 ;  /* 0x000000ffff007224 */ /* 0x002fe200078e000d */
[----:B------:R-:W-:Y:S01]  /*12e0*/  IADD3 R4, -R4, RZ, RZ ;  /* 0x000000ff04047210 */ /* 0x000fe20007ffe1ff */
[----:B------:R-:W-:Y:S02]  /*12f0*/  VIADD R8, R152, 0xe ;  /* 0x0000000e98087836 */ /* 0x000fe40000000000 */
[----:B------:R-:W-:Y:S01]  /*1300*/  @!P0 IMAD.MOV R0, RZ, RZ, -R0 ;  /* 0x000000ffff008224 */ /* 0x000fe200078e0a00 */
[C---:B------:R-:W-:Y:S01]  /*1310*/  ISETP.GT.U32.AND P0, PT, R54.reuse, R3, PT ;  /* 0x000000033600720c */ /* 0x040fe20003f04070 */
[----:B------:R-:W-:Y:S01]  /*1320*/  @!P6 IMAD.IADD R17, R17, 0x1, -R54 ;  /* 0x000000011111e824 */ /* 0x000fe200078e0a36 */
[C---:B------:R-:W-:Y:S01]  /*1330*/  ISETP.GT.U32.AND P6, PT, R54.reuse, R5, PT ;  /* 0x000000053600720c */ /* 0x040fe20003fc4070 */
[----:B------:R-:W-:Y:S01]  /*1340*/  IMAD R7, R54, R4, R7 ;  /* 0x0000000436077224 */ /* 0x000fe200078e0207 */
[----:B------:R1:W-:Y:S01]  /*1350*/  STL [R1+0x38], R0 ;  /* 0x0000380001007387 */ /* 0x0003e20000100800 */
[----:B------:R-:W-:Y:S01]  /*1360*/  IABS R11, R8 ;  /* 0x00000008000b7213 */ /* 0x000fe20000000000 */
[----:B------:R-:W-:-:S04]  /*1370*/  IMAD.HI.U32 R6, R2, R9, RZ ;  /* 0x0000000902067227 */ /* 0x000fc800078e00ff */
[----:B------:R-:W-:-:S04]  /*1380*/  IMAD.HI.U32 R4, R2, R11, RZ ;  /* 0x0000000b02047227 */ /* 0x000fc800078e00ff */
[----:B------:R-:W-:Y:S01]  /*1390*/  @!P0 IMAD.IADD R3, R3, 0x1, -R54 ;  /* 0x0000000103038824 */ /* 0x000fe200078e0a36 */
[----:B------:R-:W-:Y:S01]  /*13a0*/  ISETP.GE.AND P0, PT, R10, RZ, PT ;  /* 0x000000ff0a00720c */ /* 0x000fe20003f06270 */
[----:B-1----:R-:W-:Y:S01]  /*13b0*/  IMAD.MOV.U32 R0, RZ, RZ, R15 ;  /* 0x000000ffff007224 */ /* 0x002fe200078e000f */
[----:B------:R-:W-:Y:S01]  /*13c0*/  MOV R10, R17 ;  /* 0x00000011000a7202 */ /* 0x000fe20000000f00 */
[----:B------:R-:W-:Y:S01]  /*13d0*/  IMAD.MOV R6, RZ, RZ, -R6 ;  /* 0x000000ffff067224 */ /* 0x000fe200078e0a06 */
[----:B------:R-:W-:Y:S01]  /*13e0*/  IADD3 R4, -R4, RZ, RZ ;  /* 0x000000ff04047210 */ /* 0x000fe20007ffe1ff */
[----:B------:R-:W-:Y:S01]  /*13f0*/  @!P5 IMAD.MOV R0, RZ, RZ, -R0 ;  /* 0x000000ffff00d224 */ /* 0x000fe200078e0a00 */
[C---:B------:R-:W-:Y:S01]  /*1400*/  ISETP.GT.U32.AND P5, PT, R54.reuse, R3, PT ;  /* 0x000000033600720c */ /* 0x040fe20003fa4070 */
[----:B------:R-:W-:Y:S02]  /*1410*/  @!P6 IMAD.IADD R5, R5, 0x1, -R54 ;  /* 0x000000010505e824 */ /* 0x000fe400078e0a36 */
[C---:B------:R-:W-:Y:S01]  /*1420*/  IMAD R9, R54.reuse, R6, R9 ;  /* 0x0000000636097224 */ /* 0x040fe200078e0209 */
[----:B------:R1:W-:Y:S01]  /*1430*/  STL [R1+0x34], R0 ;  /* 0x0000340001007387 */ /* 0x0003e20000100800 */
[----:B------:R-:W-:Y:S01]  /*1440*/  @!P1 IMAD.MOV R10, RZ, RZ, -R10 ;  /* 0x000000ffff0a9224 */ /* 0x000fe200078e0a0a */
[C---:B------:R-:W-:Y:S01]  /*1450*/  ISETP.GT.U32.AND P6, PT, R54.reuse, R5, PT ;  /* 0x000000053600720c */ /* 0x040fe20003fc4070 */
[C---:B------:R-:W-:Y:S01]  /*1460*/  IMAD R11, R54.reuse, R4, R11 ;  /* 0x00000004360b7224 */ /* 0x040fe200078e020b */
[----:B------:R-:W-:Y:S01]  /*1470*/  ISETP.GT.U32.AND P1, PT, R54, R7, PT ;  /* 0x000000073600720c */ /* 0x000fe20003f24070 */
[----:B------:R-:W-:Y:S01]  /*1480*/  VIADD R6, R152, 0xf ;  /* 0x0000000f98067836 */ /* 0x000fe20000000000 */
[----:B------:R2:W-:Y:S03]  /*1490*/  STL [R1+0x30], R10 ;  /* 0x0000300a01007387 */ /* 0x0005e60000100800 */
[----:B------:R-:W-:Y:S01]  /*14a0*/  @!P5 IMAD.IADD R3, R3, 0x1, -R54 ;  /* 0x000000010303d824 */ /* 0x000fe200078e0a36 */
[----:B------:R-:W-:Y:S01]  /*14b0*/  ISETP.GT.U32.AND P5, PT, R54, R9, PT ;  /* 0x000000093600720c */ /* 0x000fe20003fa4070 */
[----:B-1----:R-:W-:Y:S01]  /*14c0*/  IMAD.MOV.U32 R0, RZ, RZ, R19 ;  /* 0x000000ffff007224 */ /* 0x002fe200078e0013 */
[----:B------:R-:W-:-:S02]  /*14d0*/  IABS R13, R6 ;  /* 0x00000006000d7213 */ /* 0x000fc40000000000 */
[----:B------:R-:W-:Y:S01]  /*14e0*/  MOV R14, R3 ;  /* 0x00000003000e7202 */ /* 0x000fe20000000f00 */
[--C-:B------:R-:W-:Y:S01]  /*14f0*/  @!P6 IMAD.IADD R5, R5, 0x1, -R54.reuse ;  /* 0x000000010505e824 */ /* 0x100fe200078e0a36 */
[----:B------:R-:W-:Y:S01]  /*1500*/  ISETP.GE.AND P6, PT, R8, RZ, PT ;  /* 0x000000ff0800720c */ /* 0x000fe20003fc6270 */
[----:B------:R-:W-:Y:S01]  /*1510*/  @!P1 IMAD.IADD R7, R7, 0x1, -R54 ;  /* 0x0000000107079824 */ /* 0x000fe200078e0a36 */
[----:B------:R-:W-:Y:S01]  /*1520*/  IADD3 R8, R152, 0x10, RZ ;  /* 0x0000001098087810 */ /* 0x000fe20007ffe0ff */
[----:B------:R-:W-:Y:S01]  /*1530*/  @!P4 IMAD.MOV R14, RZ, RZ, -R14 ;  /* 0x000000ffff0ec224 */ /* 0x000fe200078e0a0e */
[----:B------:R-:W-:Y:S01]  /*1540*/  ISETP.GT.U32.AND P4, PT, R54, R11, PT ;  /* 0x0000000b3600720c */ /* 0x000fe20003f84070 */
[----:B--2---:R-:W-:Y:S01]  /*1550*/  VIADD R10, R152, 0x11 ;  /* 0x00000011980a7836 */ /* 0x004fe20000000000 */
[----:B------:R-:W-:Y:S01]  /*1560*/  IABS R15, R8 ;  /* 0x00000008000f7213 */ /* 0x000fe20000000000 */
[----:B------:R-:W-:Y:S01]  /*1570*/  @!P5 IMAD.IADD R9, R9, 0x1, -R54 ;  /* 0x000000010909d824 */ /* 0x000fe200078e0a36 */
[----:B------:R-:W-:Y:S01]  /*1580*/  ISETP.GT.U32.AND P1, PT, R54, R7, PT ;  /* 0x000000073600720c */ /* 0x000fe20003f24070 */
[----:B------:R-:W-:Y:S01]  /*1590*/  @!P3 IMAD.MOV R0, RZ, RZ, -R0 ;  /* 0x000000ffff00b224 */ /* 0x000fe200078e0a00 */
[----:B------:R-:W-:Y:S01]  /*15a0*/  IABS R17, R10 ;  /* 0x0000000a00117213 */ /* 0x000fe20000000000 */
[----:B------:R-:W-:Y:S01]  /*15b0*/  IMAD.HI.U32 R4, R2, R15, RZ ;  /* 0x0000000f02047227 */ /* 0x000fe200078e00ff */
[----:B------:R-:W-:-:S02]  /*15c0*/  ISETP.GT.U32.AND P5, PT, R54, R9, PT ;  /* 0x000000093600720c */ /* 0x000fc40003fa4070 */
[----:B------:R1:W-:Y:S01]  /*15d0*/  STL [R1+0x2c], R0 ;  /* 0x00002c0001007387 */ /* 0x0003e20000100800 */
[----:B------:R-:W-:Y:S01]  /*15e0*/  IMAD.MOV R4, RZ, RZ, -R4 ;  /* 0x000000ffff047224 */ /* 0x000fe200078e0a04 */
[----:B------:R-:W-:Y:S01]  /*15f0*/  ISETP.GE.AND P3, PT, R12, RZ, PT ;  /* 0x000000ff0c00720c */ /* 0x000fe20003f66270 */
[----:B------:R-:W-:Y:S01]  /*1600*/  @!P4 IMAD.IADD R11, R11, 0x1, -R54 ;  /* 0x000000010b0bc824 */ /* 0x000fe200078e0a36 */
[----:B------:R2:W-:Y:S01]  /*1610*/  STL [R1+0x28], R14 ;  /* 0x0000280e01007387 */ /* 0x0005e20000100800 */
[----:B------:R-:W-:Y:S02]  /*1620*/  IMAD.HI.U32 R3, R2, R13, RZ ;  /* 0x0000000d02037227 */ /* 0x000fe400078e00ff */
[-C--:B------:R-:W-:Y:S02]  /*1630*/  @!P1 IADD3 R7, R7, -R54.reuse, RZ ;  /* 0x8000003607079210 */ /* 0x080fe40007ffe0ff */
[----:B------:R-:W-:Y:S01]  /*1640*/  ISETP.GT.U32.AND P4, PT, R54, R11, PT ;  /* 0x0000000b3600720c */ /* 0x000fe20003f84070 */
[----:B-1----:R-:W-:Y:S01]  /*1650*/  IMAD.MOV.U32 R0, RZ, RZ, R5 ;  /* 0x000000ffff007224 */ /* 0x002fe200078e0005 */
[----:B------:R-:W-:Y:S01]  /*1660*/  @!P5 IADD3 R9, R9, -R54, RZ ;  /* 0x800000360909d210 */ /* 0x000fe20007ffe0ff */
[----:B------:R-:W-:Y:S01]  /*1670*/  IMAD.HI.U32 R5, R2, R17, RZ ;  /* 0x0000001102057227 */ /* 0x000fe200078e00ff */
[----:B------:R-:W-:-:S02]  /*1680*/  ISETP.GE.AND P5, PT, R10, RZ, PT ;  /* 0x000000ff0a00720c */ /* 0x000fc40003fa6270 */
[----:B------:R-:W-:Y:S01]  /*1690*/  IADD3 R10, R152, 0x13, RZ ;  /* 0x00000013980a7810 */ /* 0x000fe20007ffe0ff */
[----:B------:R-:W-:Y:S01]  /*16a0*/  @!P2 IMAD.MOV R0, RZ, RZ, -R0 ;  /* 0x000000ffff00a224 */ /* 0x000fe200078e0a00 */
[----:B------:R-:W-:Y:S01]  /*16b0*/  ISETP.GE.AND P2, PT, R6, RZ, PT ;  /* 0x000000ff0600720c */ /* 0x000fe20003f46270 */
[----:B------:R-:W-:Y:S01]  /*16c0*/  IMAD.MOV R6, RZ, RZ, -R5 ;  /* 0x000000ffff067224 */ /* 0x000fe200078e0a05 */
[----:B--2---:R-:W-:Y:S01]  /*16d0*/  IADD3 R14, R152, 0x15, RZ ;  /* 0x00000015980e7810 */ /* 0x004fe20007ffe0ff */
[C---:B------:R-:W-:Y:S01]  /*16e0*/  IMAD R5, R54.reuse, R4, R15 ;  /* 0x0000000436057224 */ /* 0x040fe200078e020f */
[----:B------:R1:W-:Y:S01]  /*16f0*/  STL [R1+0x24], R0 ;  /* 0x0000240001007387 */ /* 0x0003e20000100800 */
[----:B------:R-:W-:Y:S01]  /*1700*/  @!P4 IMAD.IADD R11, R11, 0x1, -R54 ;  /* 0x000000010b0bc824 */ /* 0x000fe200078e0a36 */
[----:B------:R-:W-:Y:S01]  /*1710*/  IABS R15, R10 ;  /* 0x0000000a000f7213 */ /* 0x000fe20000000000 */
[----:B------:R-:W-:Y:S01]  /*1720*/  IMAD.MOV R3, RZ, RZ, -R3 ;  /* 0x000000ffff037224 */ /* 0x000fe200078e0a03 */
[C---:B------:R-:W-:Y:S01]  /*1730*/  ISETP.GT.U32.AND P4, PT, R54.reuse, R5, PT ;  /* 0x000000053600720c */ /* 0x040fe20003f84070 */
[----:B------:R-:W-:Y:S01]  /*1740*/  IMAD.MOV.U32 R12, RZ, RZ, R7 ;  /* 0x000000ffff0c7224 */ /* 0x000fe200078e0007 */
[----:B------:R-:W-:Y:S01]  /*1750*/  IABS R19, R14 ;  /* 0x0000000e00137213 */ /* 0x000fe20000000000 */
[----:B------:R-:W-:Y:S01]  /*1760*/  IMAD R3, R54, R3, R13 ;  /* 0x0000000336037224 */ /* 0x000fe200078e020d */
[----:B------:R-:W-:Y:S01]  /*1770*/  ISETP.GE.AND P1, PT, R8, RZ, PT ;  /* 0x000000ff0800720c */ /* 0x000fe20003f26270 */
[----:B------:R-:W-:-:S02]  /*1780*/  @!P0 IMAD.MOV R12, RZ, RZ, -R12 ;  /* 0x000000ffff0c8224 */ /* 0x000fc400078e0a0c */
[----:B-1----:R-:W-:Y:S01]  /*1790*/  IMAD.MOV.U32 R0, RZ, RZ, R9 ;  /* 0x000000ffff007224 */ /* 0x002fe200078e0009 */
[----:B------:R-:W-:Y:S01]  /*17a0*/  ISETP.GT.U32.AND P0, PT, R54, R3, PT ;  /* 0x000000033600720c */ /* 0x000fe20003f04070 */
[----:B------:R-:W-:Y:S01]  /*17b0*/  VIADD R4, R152, 0x12 ;  /* 0x0000001298047836 */ /* 0x000fe20000000000 */
[----:B------:R1:W-:Y:S01]  /*17c0*/  STL [R1+0x1c], R12 ;  /* 0x00001c0c01007387 */ /* 0x0003e20000100800 */
[----:B------:R-:W-:Y:S02]  /*17d0*/  @!P3 IMAD.MOV R0, RZ, RZ, -R0 ;  /* 0x000000ffff00b224 */ /* 0x000fe400078e0a00 */
[----:B------:R-:W-:Y:S01]  /*17e0*/  IMAD R13, R54, R6, R17 ;  /* 0x00000006360d7224 */ /* 0x000fe200078e0211 */
[----:B------:R-:W-:Y:S01]  /*17f0*/  IABS R9, R4 ;  /* 0x0000000400097213 */ /* 0x000fe20000000000 */
[----:B------:R-:W-:Y:S01]  /*1800*/  IMAD.HI.U32 R6, R2, R15, RZ ;  /* 0x0000000f02067227 */ /* 0x000fe200078e00ff */
[----:B------:R2:W-:Y:S01]  /*1810*/  STL [R1+0x18], R0 ;  /* 0x0000180001007387 */ /* 0x0005e20000100800 */
[----:B------:R-:W-:-:S02]  /*1820*/  @!P4 IADD3 R5, R5, -R54, RZ ;  /* 0x800000360505c210 */ /* 0x000fc40007ffe0ff */
[----:B------:R-:W-:Y:S01]  /*1830*/  ISETP.GE.AND P3, PT, R4, RZ, PT ;  /* 0x000000ff0400720c */ /* 0x000fe20003f66270 */
[----:B-1----:R-:W-:Y:S01]  /*1840*/  VIADD R12, R152, 0x14 ;  /* 0x00000014980c7836 */ /* 0x002fe20000000000 */
[----:B------:R-:W-:Y:S01]  /*1850*/  ISETP.GT.U32.AND P4, PT, R54, R5, PT ;  /* 0x000000053600720c */ /* 0x000fe20003f84070 */
[----:B------:R-:W-:-:S03]  /*1860*/  IMAD.HI.U32 R4, R2, R9, RZ ;  /* 0x0000000902047227 */ /* 0x000fc600078e00ff */
[----:B------:R-:W-:Y:S01]  /*1870*/  IABS R17, R12 ;  /* 0x0000000c00117213 */ /* 0x000fe20000000000 */
[----:B--2---:R-:W-:Y:S02]  /*1880*/  IMAD.MOV.U32 R0, RZ, RZ, R11 ;  /* 0x000000ffff007224 */ /* 0x004fe400078e000b */
[----:B------:R-:W-:Y:S02]  /*1890*/  @!P0 IMAD.IADD R3, R3, 0x1, -R54 ;  /* 0x0000000103038824 */ /* 0x000fe400078e0a36 */
[----:B------:R-:W-:Y:S01]  /*18a0*/  @!P6 IMAD.MOV R0, RZ, RZ, -R0 ;  /* 0x000000ffff00e224 */ /* 0x000fe200078e0a00 */
[----:B------:R-:W-:Y:S01]  /*18b0*/  ISETP.GT.U32.AND P6, PT, R54, R13, PT ;  /* 0x0000000d3600720c */ /* 0x000fe20003fc4070 */
[----:B------:R-:W-:Y:S01]  /*18c0*/  IMAD.HI.U32 R7, R2, R17, RZ ;  /* 0x0000001102077227 */ /* 0x000fe200078e00ff */
[----:B------:R-:W-:Y:S02]  /*18d0*/  ISETP.GT.U32.AND P0, PT, R54, R3, PT ;  /* 0x000000033600720c */ /* 0x000fe40003f04070 */
[----:B------:R1:W-:Y:S01]  /*18e0*/  STL [R1+0x14], R0 ;  /* 0x0000140001007387 */ /* 0x0003e20000100800 */
[----:B------:R-:W-:Y:S01]  /*18f0*/  IMAD.MOV R4, RZ, RZ, -R4 ;  /* 0x000000ffff047224 */ /* 0x000fe200078e0a04 */
[----:B------:R-:W-:Y:S01]  /*1900*/  IADD3 R252, -R7, RZ, RZ ;  /* 0x000000ff07fc7210 */ /* 0x000fe20007ffe1ff */
[----:B------:R-:W-:-:S02]  /*1910*/  IMAD.MOV R6, RZ, RZ, -R6 ;  /* 0x000000ffff067224 */ /* 0x000fc400078e0a06 */
[C---:B------:R-:W-:Y:S02]  /*1920*/  IMAD R7, R54.reuse, R4, R9 ;  /* 0x0000000436077224 */ /* 0x040fe400078e0209 */
[----:B------:R-:W-:Y:S01]  /*1930*/  IMAD R9, R54, R6, R15 ;  /* 0x0000000636097224 */ /* 0x000fe200078e020f */
[----:B------:R-:W-:Y:S01]  /*1940*/  IADD3 R6, R152, 0x16, RZ ;  /* 0x0000001698067810 */ /* 0x000fe20007ffe0ff */
[----:B------:R-:W-:Y:S01]  /*1950*/  IMAD.HI.U32 R8, R2, R19, RZ ;  /* 0x0000001302087227 */ /* 0x000fe200078e00ff */
[----:B------:R-:W-:Y:S02]  /*1960*/  IABS R15, R16 ;  /* 0x00000010000f7213 */ /* 0x000fe40000000000 */
[----:B------:R-:W-:Y:S01]  /*1970*/  IABS R21, R6 ;  /* 0x0000000600157213 */ /* 0x000fe20000000000 */
[--C-:B------:R-:W-:Y:S01]  /*1980*/  @!P4 IMAD.IADD R5, R5, 0x1, -R54.reuse ;  /* 0x000000010505c824 */ /* 0x100fe200078e0a36 */
[C---:B------:R-:W-:Y:S01]  /*1990*/  ISETP.GT.U32.AND P4, PT, R54.reuse, R7, PT ;  /* 0x000000073600720c */ /* 0x040fe20003f84070 */
[----:B------:R-:W-:Y:S01]  /*19a0*/  @!P6 IMAD.IADD R13, R13, 0x1, -R54 ;  /* 0x000000010d0de824 */ /* 0x000fe200078e0a36 */
[----:B------:R-:W-:Y:S01]  /*19b0*/  ISETP.GT.U32.AND P6, PT, R54, R9, PT ;  /* 0x000000093600720c */ /* 0x000fe20003fc4070 */
[----:B------:R-:W-:-:S02]  /*19c0*/  IMAD.MOV R8, RZ, RZ, -R8 ;  /* 0x000000ffff087224 */ /* 0x000fc400078e0a08 */
[--C-:B------:R-:W-:Y:S01]  /*19d0*/  @!P0 IMAD.IADD R3, R3, 0x1, -R54.reuse ;  /* 0x0000000103038824 */ /* 0x100fe200078e0a36 */
[----:B------:R-:W-:Y:S01]  /*19e0*/  ISETP.GE.AND P0, PT, R10, RZ, PT ;  /* 0x000000ff0a00720c */ /* 0x000fe20003f06270 */
[----:B------:R-:W-:Y:S02]  /*19f0*/  IMAD R20, R54, R8, R19 ;  /* 0x0000000836147224 */ /* 0x000fe400078e0213 */
[----:B------:R-:W-:Y:S02]  /*1a00*/  VIADD R8, R152, 0x17 ;  /* 0x0000001798087836 */ /* 0x000fe40000000000 */
[----:B-1----:R-:W-:Y:S02]  /*1a10*/  IMAD.MOV.U32 R0, RZ, RZ, R3 ;  /* 0x000000ffff007224 */ /* 0x002fe400078e0003 */
[----:B------:R-:W-:Y:S01]  /*1a20*/  @!P4 IMAD.IADD R7, R7, 0x1, -R54 ;  /* 0x000000010707c824 */ /* 0x000fe200078e0a36 */
[----:B------:R-:W-:Y:S01]  /*1a30*/  IABS R11, R8 ;  /* 0x00000008000b7213 */ /* 0x000fe20000000000 */
[----:B------:R-:W-:Y:S01]  /*1a40*/  @!P2 IMAD.MOV R0, RZ, RZ, -R0 ;  /* 0x000000ffff00a224 */ /* 0x000fe200078e0a00 */
[----:B------:R-:W-:Y:S01]  /*1a50*/  @!P6 IADD3 R9, R9, -R54, RZ ;  /* 0x800000360909e210 */ /* 0x000fe20007ffe0ff */
[----:B------:R-:W-:Y:S01]  /*1a60*/  IMAD.HI.U32 R3, R2, R21, RZ ;  /* 0x0000001502037227 */ /* 0x000fe200078e00ff */
[----:B------:R-:W-:-:S02]  /*1a70*/  ISETP.GT.U32.AND P4, PT, R54, R13, PT ;  /* 0x0000000d3600720c */ /* 0x000fc40003f84070 */
[----:B------:R-:W-:Y:S01]  /*1a80*/  ISETP.GT.U32.AND P2, PT, R54, R7, PT ;  /* 0x000000073600720c */ /* 0x000fe20003f44070 */
[----:B------:R-:W-:Y:S01]  /*1a90*/  IMAD.HI.U32 R4, R2, R11, RZ ;  /* 0x0000000b02047227 */ /* 0x000fe200078e00ff */
[C---:B------:R-:W-:Y:S01]  /*1aa0*/  ISETP.GT.U32.AND P6, PT, R54.reuse, R9, PT ;  /* 0x000000093600720c */ /* 0x040fe20003fc4070 */
[----:B------:R-:W-:Y:S02]  /*1ab0*/  STL [R1+0x10], R0 ;  /* 0x0000100001007387 */ /* 0x000fe40000100800 */
[----:B------:R-:W-:Y:S01]  /*1ac0*/  IMAD R252, R54, R252, R17 ;  /* 0x000000fc36fc7224 */ /* 0x000fe200078e0211 */
[----:B------:R-:W-:Y:S01]  /*1ad0*/  IADD3 R22, -R4, RZ, RZ ;  /* 0x000000ff04167210 */ /* 0x000fe20007ffe1ff */
[----:B------:R-:W-:Y:S01]  /*1ae0*/  IMAD.MOV.U32 R158, RZ, RZ, R5 ;  /* 0x000000ffff9e7224 */ /* 0x000fe200078e0005 */
[----:B------:R-:W-:Y:S01]  /*1af0*/  IADD3 R17, R152, 0xec, RZ ;  /* 0x000000ec98117810 */ /* 0x000fe20007ffe0ff */
[----:B------:R-:W-:Y:S02]  /*1b00*/  IMAD.MOV R3, RZ, RZ, -R3 ;  /* 0x000000ffff037224 */ /* 0x000fe400078e0a03 */
[----:B------:R-:W-:Y:S01]  /*1b10*/  @!P1 IMAD.MOV R158, RZ, RZ, -R158 ;  /* 0x000000ffff9e9224 */ /* 0x000fe200078e0a9e */
[C---:B------:R-:W-:Y:S01]  /*1b20*/  ISETP.GT.U32.AND P1, PT, R54.reuse, R252, PT ;  /* 0x000000fc3600720c */ /* 0x040fe20003f24070 */
[C---:B------:R-:W-:Y:S01]  /*1b30*/  IMAD R21, R54.reuse, R3, R21 ;  /* 0x0000000336157224 */ /* 0x040fe200078e0215 */
[----:B------:R-:W-:Y:S01]  /*1b40*/  IABS R250, R17 ;  /* 0x0000001100fa7213 */ /* 0x000fe20000000000 */
[C---:B------:R-:W-:Y:S01]  /*1b50*/  IMAD R22, R54.reuse, R22, R11 ;  /* 0x0000001636167224 */ /* 0x040fe200078e020b */
[----:B------:R-:W-:Y:S01]  /*1b60*/  STL [R1+0x2bf0], R158 ;  /* 0x002bf09e01007387 */ /* 0x000fe20000100800 */
[--C-:B------:R-:W-:Y:S01]  /*1b70*/  @!P4 IMAD.IADD R13, R13, 0x1, -R54.reuse ;  /* 0x000000010d0dc824 */ /* 0x100fe200078e0a36 */
[C---:B------:R-:W-:Y:S01]  /*1b80*/  ISETP.GT.U32.AND P4, PT, R54.reuse, R20, PT ;  /* 0x000000143600720c */ /* 0x040fe20003f84070 */
[--C-:B------:R-:W-:Y:S01]  /*1b90*/  @!P2 IMAD.IADD R7, R7, 0x1, -R54.reuse ;  /* 0x000000010707a824 */ /* 0x100fe200078e0a36 */
[C---:B------:R-:W-:Y:S01]  /*1ba0*/  ISETP.GT.U32.AND P2, PT, R54.reuse, R21, PT ;  /* 0x000000153600720c */ /* 0x040fe20003f44070 */
[--C-:B------:R-:W-:Y:S01]  /*1bb0*/  @!P6 IMAD.IADD R9, R9, 0x1, -R54.reuse ;  /* 0x000000010909e824 */ /* 0x100fe200078e0a36 */
[----:B------:R-:W-:Y:S01]  /*1bc0*/  ISETP.GT.U32.AND P6, PT, R54, R22, PT ;  /* 0x000000163600720c */ /* 0x000fe20003fc4070 */
[----:B------:R-:W-:Y:S01]  /*1bd0*/  VIADD R10, R152, 0x18 ;  /* 0x00000018980a7836 */ /* 0x000fe20000000000 */
[----:B------:R-:W-:Y:S01]  /*1be0*/  MOV R157, R13 ;  /* 0x0000000d009d7202 */ /* 0x000fe20000000f00 */
[----:B------:R-:W-:Y:S01]  /*1bf0*/  @!P1 IMAD.IADD R252, R252, 0x1, -R54 ;  /* 0x00000001fcfc9824 */ /* 0x000fe200078e0a36 */
[----:B------:R-:W-:Y:S01]  /*1c00*/  ISETP.GE.AND P1, PT, R12, RZ, PT ;  /* 0x000000ff0c00720c */ /* 0x000fe20003f26270 */
[----:B------:R-:W-:Y:S01]  /*1c10*/  IMAD.HI.U32 R4, R2, R15, RZ ;  /* 0x0000000f02047227 */ /* 0x000fe200078e00ff */
[----:B------:R-:W-:-:S03]  /*1c20*/  IABS R23, R10 ;  /* 0x0000000a00177213 */ /* 0x000fc60000000000 */
[----:B------:R-:W-:Y:S01]  /*1c30*/  @!P4 IADD3 R20, R20, -R54, RZ ;  /* 0x800000361414c210 */ /* 0x000fe20007ffe0ff */
[----:B------:R-:W-:Y:S01]  /*1c40*/  VIADD R11, R152, 0x1a ;  /* 0x0000001a980b7836 */ /* 0x000fe20000000000 */
[----:B------:R-:W-:Y:S01]  /*1c50*/  ISETP.GE.AND P4, PT, R14, RZ, PT ;  /* 0x000000ff0e00720c */ /* 0x000fe20003f86270 */
[--C-:B------:R-:W-:Y:S01]  /*1c60*/  @!P2 IMAD.IADD R21, R21, 0x1, -R54.reuse ;  /* 0x000000011515a824 */ /* 0x100fe200078e0a36 */
[----:B------:R-:W-:Y:S01]  /*1c70*/  ISETP.GT.U32.AND P2, PT, R54, R252, PT ;  /* 0x000000fc3600720c */ /* 0x000fe20003f44070 */
[----:B------:R-:W-:Y:S01]  /*1c80*/  @!P6 IMAD.IADD R22, R22, 0x1, -R54 ;  /* 0x000000011616e824 */ /* 0x000fe200078e0a36 */
[----:B------:R-:W-:Y:S01]  /*1c90*/  ISETP.GT.U32.AND P6, PT, R54, R20, PT ;  /* 0x000000143600720c */ /* 0x000fe20003fc4070 */
[----:B------:R-:W-:Y:S01]  /*1ca0*/  IMAD.HI.U32 R3, R2, R23, RZ ;  /* 0x0000001702037227 */ /* 0x000fe200078e00ff */
[----:B------:R-:W-:-:S03]  /*1cb0*/  IABS R25, R11 ;  /* 0x0000000b00197213 */ /* 0x000fc60000000000 */
[----:B------:R-:W-:Y:S01]  /*1cc0*/  @!P5 IMAD.MOV R157, RZ, RZ, -R157 ;  /* 0x000000ffff9dd224 */ /* 0x000fe200078e0a9d */
[C---:B------:R-:W-:Y:S01]  /*1cd0*/  ISETP.GT.U32.AND P5, PT, R54.reuse, R21, PT ;  /* 0x000000153600720c */ /* 0x040fe20003fa4070 */
[----:B------:R-:W-:Y:S01]  /*1ce0*/  IMAD.MOV R4, RZ, RZ, -R4 ;  /* 0x000000ffff047224 */ /* 0x000fe200078e0a04 */
[----:B------:R-:W-:Y:S01]  /*1cf0*/  IADD3 R3, -R3, RZ, RZ ;  /* 0x000000ff03037210 */ /* 0x000fe20007ffe1ff */
[----:B------:R-:W-:Y:S01]  /*1d00*/  IMAD.MOV.U32 R155, RZ, RZ, R7 ;  /* 0x000000ffff9b7224 */ /* 0x000fe200078e0007 */
[----:B------:R-:W-:Y:S01]  /*1d10*/  STL [R1+0x2bf4], R157 ;  /* 0x002bf49d01007387 */ /* 0x000fe20000100800 */
[----:B------:R-:W-:Y:S02]  /*1d20*/  IMAD R24, R54, R4, R15 ;  /* 0x0000000436187224 */ /* 0x000fe400078e020f */
[----:B------:R-:W-:Y:S01]  /*1d30*/  VIADD R12, R152, 0x1b ;  /* 0x0000001b980c7836 */ /* 0x000fe20000000000 */
[----:B------:R-:W-:Y:S01]  /*1d40*/  @!P3 IADD3 R155, -R155, RZ, RZ ;  /* 0x000000ff9b9bb210 */ /* 0x000fe20007ffe1ff */
[C---:B------:R-:W-:Y:S01]  /*1d50*/  IMAD R23, R54.reuse, R3, R23 ;  /* 0x0000000336177224 */ /* 0x040fe200078e0217 */
[----:B------:R-:W-:Y:S01]  /*1d60*/  ISETP.GT.U32.AND P3, PT, R54, R22, PT ;  /* 0x000000163600720c */ /* 0x000fe20003f64070 */
[--C-:B------:R-:W-:Y:S01]  /*1d70*/  @!P2 IMAD.IADD R252, R252, 0x1, -R54.reuse ;  /* 0x00000001fcfca824 */ /* 0x100fe200078e0a36 */
[----:B------:R-:W-:Y:S01]  /*1d80*/  @!P6 IADD3 R20, R20, -R54, RZ ;  /* 0x800000361414e210 */ /* 0x000fe20007ffe0ff */
[----:B------:R-:W-:Y:S01]  /*1d90*/  IMAD.HI.U32 R3, R2, R25, RZ ;  /* 0x0000001902037227 */ /* 0x000fe200078e00ff */
[----:B------:R-:W-:Y:S01]  /*1da0*/  IABS R5, R12 ;  /* 0x0000000c00057213 */ /* 0x000fe20000000000 */
[----:B------:R-:W-:Y:S01]  /*1db0*/  STL [R1+0x2bf8], R155 ;  /* 0x002bf89b01007387 */ /* 0x000fe20000100800 */
[----:B------:R-:W-:Y:S01]  /*1dc0*/  ISETP.GE.AND P2, PT, R6, RZ, PT ;  /* 0x000000ff0600720c */ /* 0x000fe20003f46270 */
[----:B------:R-:W-:Y:S01]  /*1dd0*/  @!P5 IMAD.IADD R21, R21, 0x1, -R54 ;  /* 0x000000011515d824 */ /* 0x000fe200078e0a36 */
[----:B------:R-:W-:Y:S01]  /*1de0*/  ISETP.GT.U32.AND P6, PT, R54, R24, PT ;  /* 0x000000183600720c */ /* 0x000fe20003fc4070 */
[----:B------:R-:W-:Y:S01]  /*1df0*/  IMAD.MOV.U32 R153, RZ, RZ, R9 ;  /* 0x000000ffff997224 */ /* 0x000fe200078e0009 */
[----:B------:R-:W-:Y:S01]  /*1e00*/  ISETP.GE.AND P5, PT, R8, RZ, PT ;  /* 0x000000ff0800720c */ /* 0x000fe20003fa6270 */
[----:B------:R-:W-:Y:S01]  /*1e10*/  IMAD.HI.U32 R4, R2, R5, RZ ;  /* 0x0000000502047227 */ /* 0x000fe200078e00ff */
[----:B------:R-:W-:-:S02]  /*1e20*/  IADD3 R3, -R3, RZ, RZ ;  /* 0x000000ff03037210 */ /* 0x000fc40007ffe1ff */
[----:B------:R-:W-:Y:S01]  /*1e30*/  @!P4 IADD3 R20, -R20, RZ, RZ ;  /* 0x000000ff1414c210 */ /* 0x000fe20007ffe1ff */
[----:B------:R-:W-:Y:S01]  /*1e40*/  @!P0 IMAD.MOV R153, RZ, RZ, -R153 ;  /* 0x000000ffff998224 */ /* 0x000fe200078e0a99 */
[----:B------:R-:W-:Y:S01]  /*1e50*/  ISETP.GT.U32.AND P0, PT, R54, R23, PT ;  /* 0x000000173600720c */ /* 0x000fe20003f04070 */
[----:B------:R-:W-:Y:S01]  /*1e60*/  IMAD.MOV R4, RZ, RZ, -R4 ;  /* 0x000000ffff047224 */ /* 0x000fe200078e0a04 */
[----:B------:R-:W-:Y:S01]  /*1e70*/  IADD3 R9, R152, 0x23, RZ ;  /* 0x0000002398097810 */ /* 0x000fe20007ffe0ff */
[----:B------:R-:W-:Y:S01]  /*1e80*/  IMAD R25, R54, R3, R25 ;  /* 0x0000000336197224 */ /* 0x000fe200078e0219 */
[----:B------:R-:W-:Y:S01]  /*1e90*/  STL [R1+0x2bfc], R153 ;  /* 0x002bfc9901007387 */ /* 0x000fe20000100800 */
[--C-:B------:R-:W-:Y:S01]  /*1ea0*/  @!P3 IMAD.IADD R22, R22, 0x1, -R54.reuse ;  /* 0x000000011616b824 */ /* 0x100fe200078e0a36 */
[----:B------:R-:W-:Y:S01]  /*1eb0*/  ISETP.GE.AND P3, PT, R10, RZ, PT ;  /* 0x000000ff0a00720c */ /* 0x000fe20003f66270 */
[--C-:B------:R-:W-:Y:S01]  /*1ec0*/  @!P6 IMAD.IADD R24, R24, 0x1, -R54.reuse ;  /* 0x000000011818e824 */ /* 0x100fe200078e0a36 */
[----:B------:R-:W-:Y:S01]  /*1ed0*/  ISETP.GE.AND P6, PT, R11, RZ, PT ;  /* 0x000000ff0b00720c */ /* 0x000fe20003fc6270 */
[----:B------:R-:W-:Y:S01]  /*1ee0*/  IMAD R26, R54, R4, R5 ;  /* 0x00000004361a7224 */ /* 0x000fe200078e0205 */
[----:B------:R-:W-:Y:S01]  /*1ef0*/  @!P5 IADD3 R22, -R22, RZ, RZ ;  /* 0x000000ff1616d210 */ /* 0x000fe20007ffe1ff */
[----:B------:R-:W-:Y:S01]  /*1f00*/  @!P2 IMAD.MOV R21, RZ, RZ, -R21 ;  /* 0x000000ffff15a224 */ /* 0x000fe200078e0a15 */
[C---:B------:R-:W-:Y:S01]  /*1f10*/  ISETP.GT.U32.AND P2, PT, R54.reuse, R25, PT ;  /* 0x000000193600720c */ /* 0x040fe20003f44070 */
[----:B------:R-:W-:Y:S01]  /*1f20*/  @!P0 IMAD.IADD R23, R23, 0x1, -R54 ;  /* 0x0000000117178824 */ /* 0x000fe200078e0a36 */
[----:B------:R-:W-:Y:S01]  /*1f30*/  ISETP.GT.U32.AND P4, PT, R54, R24, PT ;  /* 0x000000183600720c */ /* 0x000fe20003f84070 */
[----:B------:R-:W-:Y:S01]  /*1f40*/  VIADD R3, R152, 0x1c ;  /* 0x0000001c98037836 */ /* 0x000fe20000000000 */
[C---:B------:R-:W-:Y:S01]  /*1f50*/  ISETP.GT.U32.AND P5, PT, R54.reuse, R26, PT ;  /* 0x0000001a3600720c */ /* 0x040fe20003fa4070 */
[----:B------:R-:W-:Y:S01]  /*1f60*/  @!P1 IMAD.MOV R252, RZ, RZ, -R252 ;  /* 0x000000fffffc9224 */ /* 0x000fe200078e0afc */
[----:B------:R-:W-:Y:S01]  /*1f70*/  ISETP.GT.U32.AND P1, PT, R54, R23, PT ;  /* 0x000000173600720c */ /* 0x000fe20003f24070 */
[C---:B------:R-:W-:Y:S01]  /*1f80*/  VIADD R4, R152.reuse, 0x1d ;  /* 0x0000001d98047836 */ /* 0x040fe20000000000 */
[----:B------:R-:W-:Y:S01]  /*1f90*/  IABS R27, R3 ;  /* 0x00000003001b7213 */ /* 0x000fe20000000000 */
[----:B------:R-:W-:Y:S01]  /*1fa0*/  VIADD R6, R152, 0x1e ;  /* 0x0000001e98067836 */ /* 0x000fe20000000000 */
[----:B------:R-:W-:Y:S01]  /*1fb0*/  ISETP.GE.AND P0, PT, R16, RZ, PT ;  /* 0x000000ff1000720c */ /* 0x000fe20003f06270 */
[----:B------:R-:W-:Y:S01]  /*1fc0*/  VIADD R8, R152, 0x21 ;  /* 0x0000002198087836 */ /* 0x000fe20000000000 */
[----:B------:R-:W-:Y:S01]  /*1fd0*/  IABS R5, R4 ;  /* 0x0000000400057213 */ /* 0x000fe20000000000 */
[--C-:B------:R-:W-:Y:S01]  /*1fe0*/  @!P2 IMAD.IADD R25, R25, 0x1, -R54.reuse ;  /* 0x000000011919a824 */ /* 0x100fe200078e0a36 */
[----:B------:R-:W-:Y:S01]  /*1ff0*/  ISETP.GE.AND P2, PT, R4, RZ, PT ;  /* 0x000000ff0400720c */ /* 0x000fe20003f46270 */
[--C-:B------:R-:W-:Y:S01]  /*2000*/  @!P4 IMAD.IADD R24, R24, 0x1, -R54.reuse ;  /* 0x000000011818c824 */ /* 0x100fe200078e0a36 */
[----:B------:R-:W-:Y:S01]  /*2010*/  ISETP.GE.AND P4, PT, R3, RZ, PT ;  /* 0x000000ff0300720c */ /* 0x000fe20003f86270 */
[----:B------:R-:W-:Y:S01]  /*2020*/  IMAD.HI.U32 R3, R2, R27, RZ ;  /* 0x0000001b02037227 */ /* 0x000fe200078e00ff */
[----:B------:R-:W-:Y:S01]  /*2030*/  @!P5 IADD3 R26, R26, -R54, RZ ;  /* 0x800000361a1ad210 */ /* 0x000fe20007ffe0ff */
[----:B------:R1:W-:Y:S01]  /*2040*/  STL [R1+0x2c00], R252 ;  /* 0x002c00fc01007387 */ /* 0x0003e20000100800 */
[----:B------:R-:W-:Y:S01]  /*2050*/  ISETP.GT.U32.AND P5, PT, R54, R25, PT ;  /* 0x000000193600720c */ /* 0x000fe20003fa4070 */
[----:B------:R-:W-:Y:S01]  /*2060*/  IMAD.MOV R3, RZ, RZ, -R3 ;  /* 0x000000ffff037224 */ /* 0x000fe200078e0a03 */
[----:B------:R-:W-:Y:S01]  /*2070*/  IABS R29, R6 ;  /* 0x00000006001d7213 */ /* 0x000fe20000000000 */
[--C-:B------:R-:W-:Y:S01]  /*2080*/  @!P1 IMAD.IADD R23, R23, 0x1, -R54.reuse ;  /* 0x0000000117179824 */ /* 0x100fe200078e0a36 */
[----:B------:R-:W-:Y:S01]  /*2090*/  ISETP.GE.AND P1, PT, R12, RZ, PT ;  /* 0x000000ff0c00720c */ /* 0x000fe20003f26270 */
[----:B------:R-:W-:Y:S01]  /*20a0*/  IMAD.HI.U32 R4, R2, R5, RZ ;  /* 0x0000000502047227 */ /* 0x000fe200078e00ff */
[----:B------:R-:W-:Y:S01]  /*20b0*/  IABS R7, R8 ;  /* 0x0000000800077213 */ /* 0x000fe20000000000 */
[----:B------:R-:W-:Y:S01]  /*20c0*/  STL [R1+0x2c04], R20 ;  /* 0x002c041401007387 */ /* 0x000fe20000100800 */
[----:B------:R-:W-:Y:S01]  /*20d0*/  IADD3 R12, R152, 0x42, RZ ;  /* 0x00000042980c7810 */ /* 0x000fe20007ffe0ff */
[----:B------:R-:W-:Y:S01]  /*20e0*/  IMAD R27, R54, R3, R27 ;  /* 0x00000003361b7224 */ /* 0x000fe200078e021b */
[----:B------:R-:W-:Y:S01]  /*20f0*/  IADD3 R4, -R4, RZ, RZ ;  /* 0x000000ff04047210 */ /* 0x000fe20007ffe1ff */
[----:B------:R-:W-:Y:S01]  /*2100*/  @!P3 IMAD.MOV R23, RZ, RZ, -R23 ;  /* 0x000000ffff17b224 */ /* 0x000fe200078e0a17 */
[C---:B------:R-:W-:Y:S01]  /*2110*/  ISETP.GT.U32.AND P3, PT, R54.reuse, R26, PT ;  /* 0x0000001a3600720c */ /* 0x040fe20003f64070 */
[----:B------:R-:W-:Y:S01]  /*2120*/  @!P5 IMAD.IADD R25, R25, 0x1, -R54 ;  /* 0x000000011919d824 */ /* 0x000fe200078e0a36 */
[C---:B------:R-:W-:Y:S01]  /*2130*/  ISETP.GT.U32.AND P5, PT, R54.reuse, R27, PT ;  /* 0x0000001b3600720c */ /* 0x040fe20003fa4070 */
[----:B------:R-:W-:Y:S01]  /*2140*/  IMAD R28, R54, R4, R5 ;  /* 0x00000004361c7224 */ /* 0x000fe200078e0205 */
[----:B------:R-:W-:Y:S01]  /*2150*/  IABS R73, R12 ;  /* 0x0000000c00497213 */ /* 0x000fe20000000000 */
[----:B------:R-:W-:Y:S01]  /*2160*/  VIADD R3, R152, 0x1f ;  /* 0x0000001f98037836 */ /* 0x000fe20000000000 */
[----:B------:R-:W-:Y:S01]  /*2170*/  @!P6 IADD3 R25, -R25, RZ, RZ ;  /* 0x000000ff1919e210 */ /* 0x000fe20007ffe1ff */
[----:B------:R-:W-:Y:S01]  /*2180*/  @!P0 IMAD.MOV R24, RZ, RZ, -R24 ;  /* 0x000000ffff188224 */ /* 0x000fe200078e0a18 */
[----:B------:R-:W-:Y:S01]  /*2190*/  ISETP.GT.U32.AND P6, PT, R54, R28, PT ;  /* 0x0000001c3600720c */ /* 0x000fe20003fc4070 */
[C---:B------:R-:W-:Y:S01]  /*21a0*/  VIADD R10, R152.reuse, 0x24 ;  /* 0x00000024980a7836 */ /* 0x040fe20000000000 */
[----:B------:R-:W-:Y:S01]  /*21b0*/  IABS R5, R3 ;  /* 0x0000000300057213 */ /* 0x000fe20000000000 */
[----:B------:R-:W-:Y:S01]  /*21c0*/  VIADD R11, R152, 0x25 ;  /* 0x00000025980b7836 */ /* 0x000fe20000000000 */
[----:B------:R-:W-:Y:S01]  /*21d0*/  ISETP.GE.AND P0, PT, R6, RZ, PT ;  /* 0x000000ff0600720c */ /* 0x000fe20003f06270 */
[----:B------:R-:W-:Y:S01]  /*21e0*/  VIADD R6, R152, 0x20 ;  /* 0x0000002098067836 */ /* 0x000fe20000000000 */
[----:B------:R-:W-:Y:S01]  /*21f0*/  @!P3 IADD3 R26, R26, -R54, RZ ;  /* 0x800000361a1ab210 */ /* 0x000fe20007ffe0ff */
[----:B------:R-:W-:Y:S01]  /*2200*/  @!P5 IMAD.IADD R27, R27, 0x1, -R54 ;  /* 0x000000011b1bd824 */ /* 0x000fe200078e0a36 */
[----:B------:R-:W-:Y:S01]  /*2210*/  ISETP.GE.AND P3, PT, R3, RZ, PT ;  /* 0x000000ff0300720c */ /* 0x000fe20003f66270 */
[----:B------:R-:W-:Y:S01]  /*2220*/  IMAD.HI.U32 R3, R2, R29, RZ ;  /* 0x0000001d02037227 */ /* 0x000fe200078e00ff */
[----:B------:R-:W-:Y:S01]  /*2230*/  IABS R31, R6 ;  /* 0x00000006001f7213 */ /* 0x000fe20000000000 */
[----:B------:R2:W-:Y:S01]  /*2240*/  STL [R1+0x2c08], R21 ;  /* 0x002c081501007387 */ /* 0x0005e20000100800 */
[----:B------:R-:W-:Y:S01]  /*2250*/  ISETP.GT.U32.AND P5, PT, R54, R27, PT ;  /* 0x0000001b3600720c */ /* 0x000fe20003fa4070 */
[----:B------:R-:W-:Y:S01]  /*2260*/  IMAD.MOV R4, RZ, RZ, -R3 ;  /* 0x000000ffff047224 */ /* 0x000fe200078e0a03 */
[----:B------:R-:W-:Y:S01]  /*2270*/  IABS R35, R10 ;  /* 0x0000000a00237213 */ /* 0x000fe20000000000 */
[----:B------:R-:W-:Y:S01]  /*2280*/  IMAD.HI.U32 R3, R2, R5, RZ ;  /* 0x0000000502037227 */ /* 0x000fe200078e00ff */
[----:B------:R-:W-:Y:S01]  /*2290*/  STL [R1+0x2c0c], R22 ;  /* 0x002c0c1601007387 */ /* 0x000fe20000100800 */
[----:B-1----:R-:W-:-:S02]  /*22a0*/  IADD3 R252, R152, 0xf9, RZ ;  /* 0x000000f998fc7810 */ /* 0x002fc40007ffe0ff */
[----:B------:R-:W-:Y:S01]  /*22b0*/  @!P6 IMAD.IADD R28, R28, 0x1, -R54 ;  /* 0x000000011c1ce824 */ /* 0x000fe200078e0a36 */
[----:B------:R-:W-:Y:S01]  /*22c0*/  STL [R1+0x2c10], R23 ;  /* 0x002c101701007387 */ /* 0x000fe20000100800 */
[----:B------:R-:W-:Y:S01]  /*22d0*/  IMAD.MOV R3, RZ, RZ, -R3 ;  /* 0x000000ffff037224 */ /* 0x000fe200078e0a03 */
[----:B--2---:R-:W-:Y:S01]  /*22e0*/  IADD3 R21, R152, 0xf7, RZ ;  /* 0x000000f798157810 */ /* 0x004fe20007ffe0ff */
[C---:B------:R-:W-:Y:S01]  /*22f0*/  IMAD R29, R54.reuse, R4, R29 ;  /* 0x00000004361d7224 */ /* 0x040fe200078e021d */
[C---:B------:R-:W-:Y:S01]  /*2300*/  ISETP.GT.U32.AND P6, PT, R54.reuse, R28, PT ;  /* 0x0000001c3600720c */ /* 0x040fe20003fc4070 */
[----:B------:R-:W-:Y:S01]  /*2310*/  IMAD R30, R54, R3, R5 ;  /* 0x00000003361e7224 */ /* 0x000fe200078e0205 */
[----:B------:R-:W-:Y:S01]  /*2320*/  IABS R5, R9 ;  /* 0x0000000900057213 */ /* 0x000fe20000000000 */
[----:B------:R-:W-:Y:S01]  /*2330*/  IMAD.HI.U32 R3, R2, R31, RZ ;  /* 0x0000001f02037227 */ /* 0x000fe200078e00ff */
[----:B------:R1:W-:Y:S01]  /*2340*/  STL [R1+0x2c14], R24 ;  /* 0x002c141801007387 */ /* 0x0003e20000100800 */
[----:B------:R-:W-:-:S02]  /*2350*/  IADD3 R155, R152, 0xfb, RZ ;  /* 0x000000fb989b7810 */ /* 0x000fc40007ffe0ff */
[----:B------:R-:W-:Y:S01]  /*2360*/  IMAD.HI.U32 R4, R2, R7, RZ ;  /* 0x0000000702047227 */ /* 0x000fe200078e00ff */
[----:B------:R-:W-:Y:S03]  /*2370*/  STL [R1+0x2c18], R25 ;  /* 0x002c181901007387 */ /* 0x000fe60000100800 */
[----:B------:R-:W-:Y:S01]  /*2380*/  @!P5 IMAD.IADD R27, R27, 0x1, -R54 ;  /* 0x000000011b1bd824 */ /* 0x000fe200078e0a36 */
[----:B------:R-:W-:Y:S01]  /*2390*/  ISETP.GT.U32.AND P5, PT, R54, R29, PT ;  /* 0x0000001d3600720c */ /* 0x000fe20003fa4070 */
[----:B------:R-:W-:Y:S01]  /*23a0*/  IMAD.MOV R3, RZ, RZ, -R3 ;  /* 0x000000ffff037224 */ /* 0x000fe200078e0a03 */
[----:B------:R-:W-:Y:S01]  /*23b0*/  IADD3 R4, -R4, RZ, RZ ;  /* 0x000000ff04047210 */ /* 0x000fe20007ffe1ff */
[----:B------:R-:W-:Y:S01]  /*23c0*/  @!P1 IMAD.MOV R26, RZ, RZ, -R26 ;  /* 0x000000ffff1a9224 */ /* 0x000fe200078e0a1a */
[----:B------:R-:W-:Y:S01]  /*23d0*/  ISETP.GE.AND P1, PT, R6, RZ, PT ;  /* 0x000000ff0600720c */ /* 0x000fe20003f26270 */
[----:B------:R-:W-:Y:S01]  /*23e0*/  IMAD R31, R54, R3, R31 ;  /* 0x00000003361f7224 */ /* 0x000fe200078e021f */
[----:B------:R-:W-:Y:S01]  /*23f0*/  IADD3 R6, R152, 0x22, RZ ;  /* 0x0000002298067810 */ /* 0x000fe20007ffe0ff */
[----:B------:R-:W-:Y:S01]  /*2400*/  IMAD R32, R54, R4, R7 ;  /* 0x0000000436207224 */ /* 0x000fe200078e0207 */
[----:B------:R-:W-:Y:S01]  /*2410*/  IABS R7, R11 ;  /* 0x0000000b00077213 */ /* 0x000fe20000000000 */
[--C-:B------:R-:W-:Y:S01]  /*2420*/  @!P6 IMAD.IADD R28, R28, 0x1, -R54.reuse ;  /* 0x000000011c1ce824 */ /* 0x100fe200078e0a36 */
[C---:B------:R-:W-:Y:S01]  /*2430*/  ISETP.GT.U32.AND P6, PT, R54.reuse, R31, PT ;  /* 0x0000001f3600720c */ /* 0x040fe20003fc4070 */
[----:B------:R-:W-:Y:S01]  /*2440*/  @!P4 IMAD.MOV R27, RZ, RZ, -R27 ;  /* 0x000000ffff1bc224 */ /* 0x000fe200078e0a1b */
[----:B------:R-:W-:Y:S01]  /*2450*/  IABS R33, R6 ;  /* 0x0000000600217213 */ /* 0x000fe20000000000 */
[----:B------:R-:W-:Y:S01]  /*2460*/  @!P5 IMAD.IADD R29, R29, 0x1, -R54 ;  /* 0x000000011d1dd824 */ /* 0x000fe200078e0a36 */
[C---:B------:R-:W-:Y:S01]  /*2470*/  ISETP.GT.U32.AND P5, PT, R54.reuse, R32, PT ;  /* 0x000000203600720c */ /* 0x040fe20003fa4070 */
[----:B------:R-:W-:Y:S01]  /*2480*/  @!P2 IMAD.MOV R28, RZ, RZ, -R28 ;  /* 0x000000ffff1ca224 */ /* 0x000fe200078e0a1c */
[----:B------:R-:W-:Y:S01]  /*2490*/  ISETP.GT.U32.AND P4, PT, R54, R30, PT ;  /* 0x0000001e3600720c */ /* 0x000fe20003f84070 */
[----:B------:R-:W-:Y:S01]  /*24a0*/  IMAD.HI.U32 R3, R2, R33, RZ ;  /* 0x0000002102037227 */ /* 0x000fe200078e00ff */
[----:B-1----:R-:W-:Y:S01]  /*24b0*/  IADD3 R24, R152, 0xf4, RZ ;  /* 0x000000f498187810 */ /* 0x002fe20007ffe0ff */
[----:B------:R-:W-:Y:S02]  /*24c0*/  STL [R1+0x2c1c], R26 ;  /* 0x002c1c1a01007387 */ /* 0x000fe40000100800 */
[----:B------:R-:W-:-:S02]  /*24d0*/  IMAD.MOV R3, RZ, RZ, -R3 ;  /* 0x000000ffff037224 */ /* 0x000fc400078e0a03 */
[--C-:B------:R-:W-:Y:S01]  /*24e0*/  @!P6 IMAD.IADD R31, R31, 0x1, -R54.reuse ;  /* 0x000000011f1fe824 */ /* 0x100fe200078e0a36 */
[----:B------:R1:W-:Y:S01]  /*24f0*/  STL [R1+0x2c20], R27 ;  /* 0x002c201b01007387 */ /* 0x0003e20000100800 */
[----:B------:R-:W-:Y:S02]  /*2500*/  IMAD R33, R54, R3, R33 ;  /* 0x0000000336217224 */ /* 0x000fe400078e0221 */
[----:B------:R-:W-:Y:S01]  /*2510*/  IMAD.HI.U32 R3, R2, R5, RZ ;  /* 0x0000000502037227 */ /* 0x000fe200078e00ff */
[----:B------:R-:W-:Y:S01]  /*2520*/  STL [R1+0x2c24], R28 ;  /* 0x002c241c01007387 */ /* 0x000fe20000100800 */
[----:B------:R-:W-:Y:S02]  /*2530*/  @!P4 IADD3 R30, R30, -R54, RZ ;  /* 0x800000361e1ec210 */ /* 0x000fe40007ffe0ff */
[----:B------:R-:W-:Y:S01]  /*2540*/  @!P5 IMAD.IADD R32, R32, 0x1, -R54 ;  /* 0x000000012020d824 */ /* 0x000fe200078e0a36 */
[----:B------:R-:W-:Y:S01]  /*2550*/  ISETP.GT.U32.AND P5, PT, R54, R31, PT ;  /* 0x0000001f3600720c */ /* 0x000fe20003fa4070 */
[----:B------:R-:W-:Y:S01]  /*2560*/  IMAD.HI.U32 R4, R2, R7, RZ ;  /* 0x0000000702047227 */ /* 0x000fe200078e00ff */
[----:B------:R-:W-:-:S02]  /*2570*/  IADD3 R3, -R3, RZ, RZ ;  /* 0x000000ff03037210 */ /* 0x000fc40007ffe1ff */
[C---:B------:R-:W-:Y:S01]  /*2580*/  ISETP.GT.U32.AND P6, PT, R54.reuse, R30, PT ;  /* 0x0000001e3600720c */ /* 0x040fe20003fc4070 */
[----:B------:R-:W-:Y:S01]  /*2590*/  IMAD.MOV R4, RZ, RZ, -R4 ;  /* 0x000000ffff047224 */ /* 0x000fe200078e0a04 */
[C---:B------:R-:W-:Y:S01]  /*25a0*/  ISETP.GT.U32.AND P4, PT, R54.reuse, R29, PT ;  /* 0x0000001d3600720c */ /* 0x040fe20003f84070 */
[C---:B------:R-:W-:Y:S01]  /*25b0*/  IMAD R34, R54.reuse, R3, R5 ;  /* 0x0000000336227224 */ /* 0x040fe200078e0205 */
[----:B------:R-:W-:Y:S01]  /*25c0*/  ISETP.GT.U32.AND P2, PT, R54, R32, PT ;  /* 0x000000203600720c */ /* 0x000fe20003f44070 */
[----:B------:R-:W-:Y:S01]  /*25d0*/  IMAD.HI.U32 R3, R2, R35, RZ ;  /* 0x0000002302037227 */ /* 0x000fe200078e00ff */
[----:B-1----:R-:W-:-:S03]  /*25e0*/  IADD3 R27, R152, 0xf2, RZ ;  /* 0x000000f2981b7810 */ /* 0x002fc60007ffe0ff */
[----:B------:R-:W-:Y:S01]  /*25f0*/  @!P5 IADD3 R31, R31, -R54, RZ ;  /* 0x800000361f1fd210 */ /* 0x000fe20007ffe0ff */
[----:B------:R-:W-:Y:S01]  /*2600*/  IMAD.MOV R3, RZ, RZ, -R3 ;  /* 0x000000ffff037224 */ /* 0x000fe200078e0a03 */
[C---:B------:R-:W-:Y:S01]  /*2610*/  ISETP.GT.U32.AND P5, PT, R54.reuse, R34, PT ;  /* 0x000000223600720c */ /* 0x040fe20003fa4070 */
[----:B------:R-:W-:Y:S01]  /*2620*/  IMAD R36, R54, R4, R7 ;  /* 0x0000000436247224 */ /* 0x000fe200078e0207 */
[----:B------:R-:W-:Y:S01]  /*2630*/  IABS R15, R27 ;  /* 0x0000001b000f7213 */ /* 0x000fe20000000000 */
[--C-:B------:R-:W-:Y:S01]  /*2640*/  @!P6 IMAD.IADD R30, R30, 0x1, -R54.reuse ;  /* 0x000000011e1ee824 */ /* 0x100fe200078e0a36 */
[----:B------:R-:W-:Y:S01]  /*2650*/  ISETP.GE.AND P6, PT, R8, RZ, PT ;  /* 0x000000ff0800720c */ /* 0x000fe20003fc6270 */
[----:B------:R-:W-:Y:S02]  /*2660*/  VIADD R8, R152, 0x26 ;  /* 0x0000002698087836 */ /* 0x000fe40000000000 */
[----:B------:R-:W-:Y:S02]  /*2670*/  IMAD R35, R54, R3, R35 ;  /* 0x0000000336237224 */ /* 0x000fe400078e0223 */
[--C-:B------:R-:W-:Y:S01]  /*2680*/  @!P4 IMAD.IADD R29, R29, 0x1, -R54.reuse ;  /* 0x000000011d1dc824 */ /* 0x100fe200078e0a36 */
[----:B------:R-:W-:Y:S01]  /*2690*/  IABS R37, R8 ;  /* 0x0000000800257213 */ /* 0x000fe20000000000 */
[--C-:B------:R-:W-:Y:S01]  /*26a0*/  @!P2 IMAD.IADD R32, R32, 0x1, -R54.reuse ;  /* 0x000000012020a824 */ /* 0x100fe200078e0a36 */
[----:B------:R-:W-:Y:S01]  /*26b0*/  ISETP.GT.U32.AND P4, PT, R54, R33, PT ;  /* 0x000000213600720c */ /* 0x000fe20003f84070 */
[----:B------:R-:W-:Y:S01]  /*26c0*/  @!P5 IMAD.IADD R34, R34, 0x1, -R54 ;  /* 0x000000012222d824 */ /* 0x000fe200078e0a36 */
[----:B------:R-:W-:Y:S01]  /*26d0*/  ISETP.GE.AND P2, PT, R6, RZ, PT ;  /* 0x000000ff0600720c */ /* 0x000fe20003f46270 */
[----:B------:R-:W-:-:S03]  /*26e0*/  IMAD.HI.U32 R3, R2, R37, RZ ;  /* 0x0000002502037227 */ /* 0x000fc600078e00ff */
[----:B------:R-:W-:Y:S01]  /*26f0*/  ISETP.GT.U32.AND P5, PT, R54, R34, PT ;  /* 0x000000223600720c */ /* 0x000fe20003fa4070 */
[----:B------:R-:W-:Y:S01]  /*2700*/  VIADD R6, R152, 0x27 ;  /* 0x0000002798067836 */ /* 0x000fe20000000000 */
[----:B------:R-:W-:Y:S01]  /*2710*/  IADD3 R3, -R3, RZ, RZ ;  /* 0x000000ff03037210 */ /* 0x000fe20007ffe1ff */
[----:B------:R-:W-:Y:S02]  /*2720*/  @!P0 IMAD.MOV R29, RZ, RZ, -R29 ;  /* 0x000000ffff1d8224 */ /* 0x000fe400078e0a1d */
[----:B------:R-:W-:Y:S01]  /*2730*/  @!P6 IMAD.MOV R32, RZ, RZ, -R32 ;  /* 0x000000ffff20e224 */ /* 0x000fe200078e0a20 */
[C---:B------:R-:W-:Y:S01]  /*2740*/  ISETP.GT.U32.AND P6, PT, R54.reuse, R36, PT ;  /* 0x000000243600720c */ /* 0x040fe20003fc4070 */
[----:B------:R-:W-:Y:S01]  /*2750*/  IMAD R37, R54, R3, R37 ;  /* 0x0000000336257224 */ /* 0x000fe200078e0225 */
[----:B------:R-:W-:Y:S01]  /*2760*/  @!P4 IADD3 R33, R33, -R54, RZ ;  /* 0x800000362121c210 */ /* 0x000fe20007ffe0ff */
[----:B------:R-:W-:Y:S01]  /*2770*/  @!P3 IMAD.MOV R30, RZ, RZ, -R30 ;  /* 0x000000ffff1eb224 */ /* 0x000fe200078e0a1e */
[----:B------:R-:W-:Y:S01]  /*2780*/  ISETP.GE.AND P4, PT, R9, RZ, PT ;  /* 0x000000ff0900720c */ /* 0x000fe20003f86270 */
[----:B------:R-:W-:Y:S01]  /*2790*/  VIADD R9, R152, 0x28 ;  /* 0x0000002898097836 */ /* 0x000fe20000000000 */
[----:B------:R-:W-:Y:S01]  /*27a0*/  ISETP.GT.U32.AND P0, PT, R54, R33, PT ;  /* 0x000000213600720c */ /* 0x000fe20003f04070 */
[--C-:B------:R-:W-:Y:S01]  /*27b0*/  @!P5 IMAD.IADD R34, R34, 0x1, -R54.reuse ;  /* 0x000000012222d824 */ /* 0x100fe200078e0a36 */
[----:B------:R-:W-:Y:S01]  /*27c0*/  ISETP.GT.U32.AND P5, PT, R54, R37, PT ;  /* 0x000000253600720c */ /* 0x000fe20003fa4070 */
[----:B------:R-:W-:Y:S01]  /*27d0*/  @!P1 IMAD.MOV R31, RZ, RZ, -R31 ;  /* 0x000000ffff1f9224 */ /* 0x000fe200078e0a1f */
[----:B------:R-:W-:Y:S01]  /*27e0*/  IABS R5, R6 ;  /* 0x0000000600057213 */ /* 0x000fe20000000000 */
[----:B------:R-:W-:Y:S01]  /*27f0*/  VIADD R13, R152, 0x43 ;  /* 0x00000043980d7836 */ /* 0x000fe20000000000 */
[----:B------:R-:W-:Y:S01]  /*2800*/  ISETP.GT.U32.AND P3, PT, R54, R35, PT ;  /* 0x000000233600720c */ /* 0x000fe20003f64070 */
[--C-:B------:R-:W-:Y:S01]  /*2810*/  @!P6 IMAD.IADD R36, R36, 0x1, -R54.reuse ;  /* 0x000000012424e824 */ /* 0x100fe200078e0a36 */
[----:B------:R-:W-:Y:S01]  /*2820*/  IABS R39, R9 ;  /* 0x0000000900277213 */ /* 0x000fe20000000000 */
[----:B------:R-:W-:Y:S01]  /*2830*/  IMAD.HI.U32 R3, R2, R5, RZ ;  /* 0x0000000502037227 */ /* 0x000fe200078e00ff */
[----:B------:R-:W-:Y:S01]  /*2840*/  ISETP.GE.AND P1, PT, R10, RZ, PT ;  /* 0x000000ff0a00720c */ /* 0x000fe20003f26270 */
[----:B------:R1:W-:Y:S01]  /*2850*/  STL [R1+0x2c2c], R29 ;  /* 0x002c2c1d01007387 */ /* 0x0003e20000100800 */
[----:B------:R-:W-:Y:S01]  /*2860*/  IADD3 R10, R152, 0x2a, RZ ;  /* 0x0000002a980a7810 */ /* 0x000fe20007ffe0ff */
[----:B------:R-:W-:Y:S01]  /*2870*/  IMAD.MOV R38, RZ, RZ, -R3 ;  /* 0x000000ffff267224 */ /* 0x000fe200078e0a03 */
[----:B------:R-:W-:Y:S01]  /*2880*/  @!P0 IADD3 R33, R33, -R54, RZ ;  /* 0x8000003621218210 */ /* 0x000fe20007ffe0ff */
[----:B------:R-:W-:Y:S01]  /*2890*/  @!P5 IMAD.IADD R37, R37, 0x1, -R54 ;  /* 0x000000012525d824 */ /* 0x000fe200078e0a36 */
[----:B------:R-:W-:Y:S01]  /*28a0*/  IABS R41, R10 ;  /* 0x0000000a00297213 */ /* 0x000fe20000000000 */
[----:B------:R-:W-:Y:S01]  /*28b0*/  IMAD.HI.U32 R3, R2, R39, RZ ;  /* 0x0000002702037227 */ /* 0x000fe200078e00ff */
[----:B------:R-:W-:-:S02]  /*28c0*/  ISETP.GE.AND P0, PT, R11, RZ, PT ;  /* 0x000000ff0b00720c */ /* 0x000fc40003f06270 */
[----:B------:R-:W-:Y:S01]  /*28d0*/  ISETP.GT.U32.AND P5, PT, R54, R37, PT ;  /* 0x000000253600720c */ /* 0x000fe20003fa4070 */
[----:B------:R-:W-:Y:S01]  /*28e0*/  IMAD.MOV R3, RZ, RZ, -R3 ;  /* 0x000000ffff037224 */ /* 0x000fe200078e0a03 */
[----:B-1----:R-:W-:Y:S01]  /*28f0*/  IADD3 R29, R152, 0xfe, RZ ;  /* 0x000000fe981d7810 */ /* 0x002fe20007ffe0ff */
[----:B------:R-:W-:Y:S01]  /*2900*/  @!P3 IMAD.IADD R35, R35, 0x1, -R54 ;  /* 0x000000012323b824 */ /* 0x000fe200078e0a36 */
[----:B------:R-:W-:Y:S01]  /*2910*/  ISETP.GE.AND P3, PT, R8, RZ, PT ;  /* 0x000000ff0800720c */ /* 0x000fe20003f66270 */
[----:B------:R-:W-:Y:S01]  /*2920*/  @!P2 IMAD.MOV R33, RZ, RZ, -R33 ;  /* 0x000000ffff21a224 */ /* 0x000fe200078e0a21 */
[C---:B------:R-:W-:Y:S01]  /*2930*/  ISETP.GT.U32.AND P2, PT, R54.reuse, R36, PT ;  /* 0x000000243600720c */ /* 0x040fe20003f44070 */
[----:B------:R-:W-:Y:S01]  /*2940*/  IMAD R39, R54, R3, R39 ;  /* 0x0000000336277224 */ /* 0x000fe200078e0227 */
[----:B------:R-:W-:Y:S01]  /*2950*/  IADD3 R8, R152, 0x29, RZ ;  /* 0x0000002998087810 */ /* 0x000fe20007ffe0ff */
[C---:B------:R-:W-:Y:S01]  /*2960*/  IMAD R38, R54.reuse, R38, R5 ;  /* 0x0000002636267224 */ /* 0x040fe200078e0205 */
[C---:B------:R-:W-:Y:S01]  /*2970*/  ISETP.GT.U32.AND P6, PT, R54.reuse, R35, PT ;  /* 0x000000233600720c */ /* 0x040fe20003fc4070 */
[----:B------:R-:W-:Y:S01]  /*2980*/  @!P4 IMAD.MOV R34, RZ, RZ, -R34 ;  /* 0x000000ffff22c224 */ /* 0x000fe200078e0a22 */
[----:B------:R-:W-:Y:S01]  /*2990*/  IABS R4, R8 ;  /* 0x0000000800047213 */ /* 0x000fe20000000000 */
[----:B------:R-:W-:Y:S01]  /*29a0*/  @!P5 IMAD.IADD R37, R37, 0x1, -R54 ;  /* 0x000000012525d824 */ /* 0x000fe200078e0a36 */
[----:B------:R-:W-:Y:S01]  /*29b0*/  ISETP.GT.U32.AND P5, PT, R54, R39, PT ;  /* 0x000000273600720c */ /* 0x000fe20003fa4070 */
[----:B------:R-:W-:-:S02]  /*29c0*/  VIADD R11, R152, 0x41 ;  /* 0x00000041980b7836 */ /* 0x000fc40000000000 */
[----:B------:R-:W-:Y:S02]  /*29d0*/  IMAD.MOV.U32 R5, RZ, RZ, R4 ;  /* 0x000000ffff057224 */ /* 0x000fe400078e0004 */
[----:B------:R-:W-:Y:S01]  /*29e0*/  @!P2 IMAD.IADD R36, R36, 0x1, -R54 ;  /* 0x000000012424a824 */ /* 0x000fe200078e0a36 */
[----:B------:R-:W-:Y:S01]  /*29f0*/  ISETP.GE.AND P2, PT, R6, RZ, PT ;  /* 0x000000ff0600720c */ /* 0x000fe20003f46270 */
[----:B------:R-:W-:Y:S02]  /*2a00*/  IMAD.HI.U32 R3, R2, R5, RZ ;  /* 0x0000000502037227 */ /* 0x000fe400078e00ff */
[-C--:B------:R-:W-:Y:S02]  /*2a10*/  @!P6 IADD3 R35, R35, -R54.reuse, RZ ;  /* 0x800000362323e210 */ /* 0x080fe40007ffe0ff */
[----:B------:R-:W-:Y:S01]  /*2a20*/  VIADD R6, R152, 0x2b ;  /* 0x0000002b98067836 */ /* 0x000fe20000000000 */
[----:B------:R-:W-:Y:S01]  /*2a30*/  IADD3 R3, -R3, RZ, RZ ;  /* 0x000000ff03037210 */ /* 0x000fe20007ffe1ff */
[----:B------:R-:W-:Y:S01]  /*2a40*/  IMAD.HI.U32 R4, R2, R41, RZ ;  /* 0x0000002902047227 */ /* 0x000fe200078e00ff */
[----:B------:R-:W-:-:S02]  /*2a50*/  @!P5 IADD3 R39, R39, -R54, RZ ;  /* 0x800000362727d210 */ /* 0x000fc40007ffe0ff */
[----:B------:R-:W-:Y:S01]  /*2a60*/  IABS R7, R6 ;  /* 0x0000000600077213 */ /* 0x000fe20000000000 */
[C---:B------:R-:W-:Y:S01]  /*2a70*/  IMAD R40, R54.reuse, R3, R5 ;  /* 0x0000000336287224 */ /* 0x040fe200078e0205 */
[C---:B------:R-:W-:Y:S01]  /*2a80*/  ISETP.GT.U32.AND P6, PT, R54.reuse, R38, PT ;  /* 0x000000263600720c */ /* 0x040fe20003fc4070 */
[----:B------:R-:W-:Y:S01]  /*2a90*/  @!P1 IMAD.MOV R35, RZ, RZ, -R35 ;  /* 0x000000ffff239224 */ /* 0x000fe200078e0a23 */
[----:B------:R-:W-:Y:S01]  /*2aa0*/  ISETP.GT.U32.AND P5, PT, R54, R39, PT ;  /* 0x000000273600720c */ /* 0x000fe20003fa4070 */
[----:B------:R-:W-:Y:S01]  /*2ab0*/  IMAD.HI.U32 R3, R2, R7, RZ ;  /* 0x0000000702037227 */ /* 0x000fe200078e00ff */
[----:B------:R-:W-:Y:S02]  /*2ac0*/  ISETP.GT.U32.AND P1, PT, R54, R40, PT ;  /* 0x000000283600720c */ /* 0x000fe40003f24070 */
[----:B------:R-:W-:Y:S01]  /*2ad0*/  @!P0 IADD3 R36, -R36, RZ, RZ ;  /* 0x000000ff24248210 */ /* 0x000fe20007ffe1ff */
[----:B------:R-:W-:Y:S01]  /*2ae0*/  IMAD.MOV R3, RZ, RZ, -R3 ;  /* 0x000000ffff037224 */ /* 0x000fe200078e0a03 */
[----:B------:R-:W-:Y:S01]  /*2af0*/  ISETP.GE.AND P0, PT, R8, RZ, PT ;  /* 0x000000ff0800720c */ /* 0x000fe20003f06270 */
[----:B------:R-:W-:Y:S01]  /*2b00*/  IMAD.MOV R4, RZ, RZ, -R4 ;  /* 0x000000ffff047224 */ /* 0x000fe200078e0a04 */
[----:B------:R-:W-:Y:S01]  /*2b10*/  IADD3 R8, R152, 0x30, RZ ;  /* 0x0000003098087810 */ /* 0x000fe20007ffe0ff */
[----:B------:R-:W-:-:S02]  /*2b20*/  IMAD R42, R54, R3, R7 ;  /* 0x00000003362a7224 */ /* 0x000fc400078e0207 */
[--C-:B------:R-:W-:Y:S01]  /*2b30*/  @!P6 IMAD.IADD R38, R38, 0x1, -R54.reuse ;  /* 0x000000012626e824 */ /* 0x100fe200078e0a36 */
[----:B------:R-:W-:Y:S01]  /*2b40*/  ISETP.GE.AND P6, PT, R9, RZ, PT ;  /* 0x000000ff0900720c */ /* 0x000fe20003fc6270 */
[----:B------:R-:W-:Y:S01]  /*2b50*/  VIADD R9, R152, 0x2c ;  /* 0x0000002c98097836 */ /* 0x000fe20000000000 */
[----:B------:R-:W-:Y:S01]  /*2b60*/  @!P5 IADD3 R39, R39, -R54, RZ ;  /* 0x800000362727d210 */ /* 0x000fe20007ffe0ff */
[C---:B------:R-:W-:Y:S01]  /*2b70*/  IMAD R41, R54.reuse, R4, R41 ;  /* 0x0000000436297224 */ /* 0x040fe200078e0229 */
[----:B------:R-:W-:Y:S01]  /*2b80*/  ISETP.GT.U32.AND P5, PT, R54, R42, PT ;  /* 0x0000002a3600720c */ /* 0x000fe20003fa4070 */
[----:B------:R-:W-:Y:S01]  /*2b90*/  VIADD R4, R152, 0x2d ;  /* 0x0000002d98047836 */ /* 0x000fe20000000000 */
[----:B------:R-:W-:Y:S01]  /*2ba0*/  ISETP.GT.U32.AND P4, PT, R54, R38, PT ;  /* 0x000000263600720c */ /* 0x000fe20003f84070 */
[----:B------:R-:W-:Y:S01]  /*2bb0*/  @!P1 IMAD.IADD R40, R40, 0x1, -R54 ;  /* 0x0000000128289824 */ /* 0x000fe200078e0a36 */
[----:B------:R-:W-:Y:S01]  /*2bc0*/  IABS R43, R9 ;  /* 0x00000009002b7213 */ /* 0x000fe20000000000 */
[----:B------:R-:W-:Y:S01]  /*2bd0*/  @!P3 IMAD.MOV R37, RZ, RZ, -R37 ;  /* 0x000000ffff25b224 */ /* 0x000fe200078e0a25 */
[----:B------:R-:W-:Y:S01]  /*2be0*/  IABS R5, R4 ;  /* 0x0000000400057213 */ /* 0x000fe20000000000 */
[----:B------:R-:W-:Y:S01]  /*2bf0*/  VIADD R7, R152, 0x2f ;  /* 0x0000002f98077836 */ /* 0x000fe20000000000 */
[----:B------:R-:W-:Y:S01]  /*2c00*/  ISETP.GT.U32.AND P3, PT, R54, R41, PT ;  /* 0x000000293600720c */ /* 0x000fe20003f64070 */
[----:B------:R-:W-:Y:S01]  /*2c10*/  IMAD.HI.U32 R3, R2, R43, RZ ;  /* 0x0000002b02037227 */ /* 0x000fe200078e00ff */
[----:B------:R-:W-:-:S02]  /*2c20*/  ISETP.GE.AND P1, PT, R6, RZ, PT ;  /* 0x000000ff0600720c */ /* 0x000fc40003f26270 */
[----:B------:R-:W-:Y:S01]  /*2c30*/  IABS R47, R8 ;  /* 0x00000008002f7213 */ /* 0x000fe20000000000 */
[----:B------:R-:W-:Y:S02]  /*2c40*/  IMAD.MOV R3, RZ, RZ, -R3 ;  /* 0x000000ffff037224 */ /* 0x000fe400078e0a03 */
[--C-:B------:R-:W-:Y:S02]  /*2c50*/  @!P5 IMAD.IADD R42, R42, 0x1, -R54.reuse ;  /* 0x000000012a2ad824 */ /* 0x100fe400078e0a36 */
[----:B------:R-:W-:Y:S01]  /*2c60*/  @!P4 IMAD.IADD R38, R38, 0x1, -R54 ;  /* 0x000000012626c824 */ /* 0x000fe200078e0a36 */
[----:B------:R-:W-:Y:S01]  /*2c70*/  ISETP.GE.AND P4, PT, R10, RZ, PT ;  /* 0x000000ff0a00720c */ /* 0x000fe20003f86270 */
[C---:B------:R-:W-:Y:S01]  /*2c80*/  IMAD R43, R54.reuse, R3, R43 ;  /* 0x00000003362b7224 */ /* 0x040fe200078e022b */
[----:B------:R-:W-:Y:S01]  /*2c90*/  ISETP.GT.U32.AND P5, PT, R54, R42, PT ;  /* 0x0000002a3600720c */ /* 0x000fe20003fa4070 */
[----:B------:R-:W-:Y:S01]  /*2ca0*/  IMAD.HI.U32 R3, R2, R5, RZ ;  /* 0x0000000502037227 */ /* 0x000fe200078e00ff */
[----:B------:R-:W-:-:S03]  /*2cb0*/  @!P3 IADD3 R41, R41, -R54, RZ ;  /* 0x800000362929b210 */ /* 0x000fc60007ffe0ff */
[----:B------:R-:W-:Y:S01]  /*2cc0*/  @!P2 IMAD.MOV R38, RZ, RZ, -R38 ;  /* 0x000000ffff26a224 */ /* 0x000fe200078e0a26 */
[----:B------:R-:W-:Y:S01]  /*2cd0*/  ISETP.GT.U32.AND P2, PT, R54, R40, PT ;  /* 0x000000283600720c */ /* 0x000fe20003f44070 */
[----:B------:R-:W-:Y:S01]  /*2ce0*/  VIADD R6, R152, 0x2e ;  /* 0x0000002e98067836 */ /* 0x000fe20000000000 */
[----:B------:R-:W-:Y:S01]  /*2cf0*/  IADD3 R3, -R3, RZ, RZ ;  /* 0x000000ff03037210 */ /* 0x000fe20007ffe1ff */
[----:B------:R-:W-:Y:S01]  /*2d00*/  @!P6 IMAD.MOV R39, RZ, RZ, -R39 ;  /* 0x000000ffff27e224 */ /* 0x000fe200078e0a27 */
[----:B------:R-:W-:Y:S01]  /*2d10*/  ISETP.GT.U32.AND P3, PT, R54, R41, PT ;  /* 0x000000293600720c */ /* 0x000fe20003f64070 */
[----:B------:R-:W-:Y:S01]  /*2d20*/  VIADD R10, R152, 0x37 ;  /* 0x00000037980a7836 */ /* 0x000fe20000000000 */
[----:B------:R-:W-:Y:S01]  /*2d30*/  IABS R45, R6 ;  /* 0x00000006002d7213 */ /* 0x000fe20000000000 */
[----:B------:R-:W-:Y:S01]  /*2d40*/  IMAD R44, R54, R3, R5 ;  /* 0x00000003362c7224 */ /* 0x000fe200078e0205 */
[----:B------:R-:W-:Y:S01]  /*2d50*/  IABS R5, R7 ;  /* 0x0000000700057213 */ /* 0x000fe20000000000 */
[----:B------:R-:W-:Y:S01]  /*2d60*/  @!P5 IMAD.IADD R42, R42, 0x1, -R54 ;  /* 0x000000012a2ad824 */ /* 0x000fe200078e0a36 */
[----:B------:R-:W-:Y:S01]  /*2d70*/  ISETP.GE.AND P6, PT, R9, RZ, PT ;  /* 0x000000ff0900720c */ /* 0x000fe20003fc6270 */
[----:B------:R-:W-:Y:S01]  /*2d80*/  IMAD.HI.U32 R3, R2, R45, RZ ;  /* 0x0000002d02037227 */ /* 0x000fe200078e00ff */
[----:B------:R-:W-:-:S02]  /*2d90*/  ISETP.GT.U32.AND P5, PT, R54, R44, PT ;  /* 0x0000002c3600720c */ /* 0x000fc40003fa4070 */
[----:B------:R-:W-:Y:S01]  /*2da0*/  IABS R9, R10 ;  /* 0x0000000a00097213 */ /* 0x000fe20000000000 */
[--C-:B------:R-:W-:Y:S01]  /*2db0*/  @!P2 IMAD.IADD R40, R40, 0x1, -R54.reuse ;  /* 0x000000012828a824 */ /* 0x100fe200078e0a36 */
[----:B------:R-:W-:Y:S01]  /*2dc0*/  ISETP.GT.U32.AND P2, PT, R54, R43, PT ;  /* 0x0000002b3600720c */ /* 0x000fe20003f44070 */
[----:B------:R-:W-:Y:S02]  /*2dd0*/  IMAD.MOV R3, RZ, RZ, -R3 ;  /* 0x000000ffff037224 */ /* 0x000fe400078e0a03 */
[----:B------:R-:W-:Y:S01]  /*2de0*/  @!P3 IMAD.IADD R41, R41, 0x1, -R54 ;  /* 0x000000012929b824 */ /* 0x000fe200078e0a36 */
[----:B------:R-:W-:Y:S01]  /*2df0*/  @!P0 IADD3 R40, -R40, RZ, RZ ;  /* 0x000000ff28288210 */ /* 0x000fe20007ffe1ff */
[----:B------:R-:W-:Y:S01]  /*2e00*/  IMAD R45, R54, R3, R45 ;  /* 0x00000003362d7224 */ /* 0x000fe200078e022d */
[----:B------:R-:W-:Y:S01]  /*2e10*/  ISETP.GE.AND P3, PT, R4, RZ, PT ;  /* 0x000000ff0400720c */ /* 0x000fe20003f66270 */
[----:B------:R-:W-:-:S04]  /*2e20*/  IMAD.HI.U32 R3, R2, R5, RZ ;  /* 0x0000000502037227 */ /* 0x000fc800078e00ff */
[--C-:B------:R-:W-:Y:S01]  /*2e30*/  @!P5 IMAD.IADD R44, R44, 0x1, -R54.reuse ;  /* 0x000000012c2cd824 */ /* 0x100fe200078e0a36 */
[----:B------:R-:W-:Y:S01]  /*2e40*/  IADD3 R3, -R3, RZ, RZ ;  /* 0x000000ff03037210 */ /* 0x000fe20007ffe1ff */
[----:B------:R-:W-:Y:S01]  /*2e50*/  @!P2 IMAD.IADD R43, R43, 0x1, -R54 ;  /* 0x000000012b2ba824 */ /* 0x000fe200078e0a36 */
[----:B------:R-:W-:Y:S01]  /*2e60*/  ISETP.GE.AND P2, PT, R6, RZ, PT ;  /* 0x000000ff0600720c */ /* 0x000fe20003f46270 */
[----:B------:R-:W-:Y:S01]  /*2e70*/  IMAD.HI.U32 R4, R2, R47, RZ ;  /* 0x0000002f02047227 */ /* 0x000fe200078e00ff */
[C---:B------:R-:W-:Y:S02]  /*2e80*/  ISETP.GT.U32.AND P5, PT, R54.reuse, R44, PT ;  /* 0x0000002c3600720c */ /* 0x040fe40003fa4070 */
[C---:B------:R-:W-:Y:S01]  /*2e90*/  ISETP.GT.U32.AND P0, PT, R54.reuse, R43, PT ;  /* 0x0000002b3600720c */ /* 0x040fe20003f04070 */
[----:B------:R-:W-:Y:S01]  /*2ea0*/  @!P4 IMAD.MOV R41, RZ, RZ, -R41 ;  /* 0x000000ffff29c224 */ /* 0x000fe200078e0a29 */
[C---:B------:R-:W-:Y:S01]  /*2eb0*/  ISETP.GT.U32.AND P4, PT, R54.reuse, R45, PT ;  /* 0x0000002d3600720c */ /* 0x040fe20003f84070 */
[----:B------:R-:W-:-:S02]  /*2ec0*/  IMAD R46, R54, R3, R5 ;  /* 0x00000003362e7224 */ /* 0x000fc400078e0205 */
[----:B------:R-:W-:Y:S02]  /*2ed0*/  IMAD.MOV R4, RZ, RZ, -R4 ;  /* 0x000000ffff047224 */ /* 0x000fe400078e0a04 */
[----:B------:R-:W-:Y:S02]  /*2ee0*/  VIADD R6, R152, 0x31 ;  /* 0x0000003198067836 */ /* 0x000fe40000000000 */
[----:B------:R-:W-:Y:S01]  /*2ef0*/  IMAD R47, R54, R4, R47 ;  /* 0x00000004362f7224 */ /* 0x000fe200078e022f */
[----:B------:R-:W-:Y:S01]  /*2f00*/  IADD3 R4, R152, 0x32, RZ ;  /* 0x0000003298047810 */ /* 0x000fe20007ffe0ff */
[--C-:B------:R-:W-:Y:S01]  /*2f10*/  @!P5 IMAD.IADD R44, R44, 0x1, -R54.reuse ;  /* 0x000000012c2cd824 */ /* 0x100fe200078e0a36 */
[----:B------:R-:W-:Y:S01]  /*2f20*/  ISETP.GT.U32.AND P5, PT, R54, R46, PT ;  /* 0x0000002e3600720c */ /* 0x000fe20003fa4070 */
[--C-:B------:R-:W-:Y:S01]  /*2f30*/  @!P0 IMAD.IADD R43, R43, 0x1, -R54.reuse ;  /* 0x000000012b2b8824 */ /* 0x100fe200078e0a36 */
[----:B------:R-:W-:Y:S01]  /*2f40*/  IABS R5, R6 ;  /* 0x0000000600057213 */ /* 0x000fe20000000000 */
[----:B------:R-:W-:Y:S01]  /*2f50*/  @!P4 IMAD.IADD R45, R45, 0x1, -R54 ;  /* 0x000000012d2dc824 */ /* 0x000fe200078e0a36 */
[----:B------:R-:W-:Y:S01]  /*2f60*/  ISETP.GE.AND P0, PT, R8, RZ, PT ;  /* 0x000000ff0800720c */ /* 0x000fe20003f06270 */
[----:B------:R-:W-:Y:S01]  /*2f70*/  VIADD R8, R152, 0x33 ;  /* 0x0000003398087836 */ /* 0x000fe20000000000 */
[----:B------:R-:W-:Y:S01]  /*2f80*/  @!P6 IADD3 R43, -R43, RZ, RZ ;  /* 0x000000ff2b2be210 */ /* 0x000fe20007ffe1ff */
[----:B------:R-:W-:Y:S01]  /*2f90*/  IMAD.HI.U32 R3, R2, R5, RZ ;  /* 0x0000000502037227 */ /* 0x000fe200078e00ff */
[----:B------:R-:W-:-:S02]  /*2fa0*/  ISETP.GT.U32.AND P6, PT, R54, R47, PT ;  /* 0x0000002f3600720c */ /* 0x000fc40003fc4070 */
[----:B------:R-:W-:Y:S01]  /*2fb0*/  ISETP.GT.U32.AND P4, PT, R54, R45, PT ;  /* 0x0000002d3600720c */ /* 0x000fe20003f84070 */
[----:B------:R-:W-:Y:S01]  /*2fc0*/  @!P1 IMAD.MOV R42, RZ, RZ, -R42 ;  /* 0x000000ffff2a9224 */ /* 0x000fe200078e0a2a */
[----:B------:R-:W-:Y:S01]  /*2fd0*/  ISETP.GE.AND P1, PT, R7, RZ, PT ;  /* 0x000000ff0700720c */ /* 0x000fe20003f26270 */
[----:B------:R-:W-:Y:S01]  /*2fe0*/  @!P5 IMAD.IADD R46, R46, 0x1, -R54 ;  /* 0x000000012e2ed824 */ /* 0x000fe200078e0a36 */
[----:B------:R-:W-:Y:S01]  /*2ff0*/  IABS R7, R8 ;  /* 0x0000000800077213 */ /* 0x000fe20000000000 */
[----:B------:R-:W-:Y:S01]  /*3000*/  IMAD.MOV R48, RZ, RZ, -R3 ;  /* 0x000000ffff307224 */ /* 0x000fe200078e0a03 */
[----:B------:R-:W-:Y:S01]  /*3010*/  IABS R49, R4 ;  /* 0x0000000400317213 */ /* 0x000fe20000000000 */
[----:B------:R-:W-:Y:S01]  /*3020*/  @!P3 IMAD.MOV R44, RZ, RZ, -R44 ;  /* 0x000000ffff2cb224 */ /* 0x000fe200078e0a2c */
[C---:B------:R-:W-:Y:S01]  /*3030*/  ISETP.GT.U32.AND P5, PT, R54.reuse, R46, PT ;  /* 0x0000002e3600720c */ /* 0x040fe20003fa4070 */
[----:B------:R-:W-:Y:S01]  /*3040*/  IMAD R48, R54, R48, R5 ;  /* 0x0000003036307224 */ /* 0x000fe200078e0205 */
[----:B------:R-:W-:Y:S01]  /*3050*/  ISETP.GE.AND P3, PT, R6, RZ, PT ;  /* 0x000000ff0600720c */ /* 0x000fe20003f66270 */
[----:B------:R-:W-:-:S02]  /*3060*/  @!P6 IMAD.IADD R47, R47, 0x1, -R54 ;  /* 0x000000012f2fe824 */ /* 0x000fc400078e0a36 */
[----:B------:R-:W-:Y:S01]  /*3070*/  @!P4 IADD3 R45, R45, -R54, RZ ;  /* 0x800000362d2dc210 */ /* 0x000fe20007ffe0ff */
[----:B------:R-:W-:Y:S01]  /*3080*/  IMAD.HI.U32 R3, R2, R49, RZ ;  /* 0x0000003102037227 */ /* 0x000fe200078e00ff */
[----:B------:R-:W-:Y:S02]  /*3090*/  ISETP.GE.AND P4, PT, R4, RZ, PT ;  /* 0x000000ff0400720c */ /* 0x000fe40003f86270 */
[----:B------:R-:W-:Y:S01]  /*30a0*/  ISETP.GT.U32.AND P6, PT, R54, R47, PT ;  /* 0x0000002f3600720c */ /* 0x000fe20003fc4070 */
[----:B------:R-:W-:Y:S01]  /*30b0*/  IMAD.HI.U32 R4, R2, R7, RZ ;  /* 0x0000000702047227 */ /* 0x000fe200078e00ff */
[----:B------:R-:W-:Y:S02]  /*30c0*/  @!P2 IADD3 R45, -R45, RZ, RZ ;  /* 0x000000ff2d2da210 */ /* 0x000fe40007ffe1ff */
[----:B------:R-:W-:Y:S01]  /*30d0*/  ISETP.GE.AND P2, PT, R8, RZ, PT ;  /* 0x000000ff0800720c */ /* 0x000fe20003f46270 */
[----:B------:R-:W-:Y:S01]  /*30e0*/  @!P5 IMAD.IADD R46, R46, 0x1, -R54 ;  /* 0x000000012e2ed824 */ /* 0x000fe200078e0a36 */
[----:B------:R-:W-:Y:S01]  /*30f0*/  ISETP.GT.U32.AND P5, PT, R54, R48, PT ;  /* 0x000000303600720c */ /* 0x000fe20003fa4070 */
[----:B------:R-:W-:Y:S01]  /*3100*/  IMAD.MOV R4, RZ, RZ, -R4 ;  /* 0x000000ffff047224 */ /* 0x000fe200078e0a04 */
[C---:B------:R-:W-:Y:S01]  /*3110*/  IADD3 R8, R152.reuse, 0x36, RZ ;  /* 0x0000003698087810 */ /* 0x040fe20007ffe0ff */
[----:B------:R-:W-:-:S02]  /*3120*/  VIADD R6, R152, 0x35 ;  /* 0x0000003598067836 */ /* 0x000fc40000000000 */
[C---:B------:R-:W-:Y:S01]  /*3130*/  IMAD R50, R54.reuse, R4, R7 ;  /* 0x0000000436327224 */ /* 0x040fe200078e0207 */
[----:B------:R-:W-:Y:S01]  /*3140*/  IABS R61, R8 ;  /* 0x00000008003d7213 */ /* 0x000fe20000000000 */
[----:B------:R-:W-:Y:S01]  /*3150*/  @!P6 IMAD.IADD R47, R47, 0x1, -R54 ;  /* 0x000000012f2fe824 */ /* 0x000fe200078e0a36 */
[----:B------:R-:W-:Y:S01]  /*3160*/  IABS R7, R6 ;  /* 0x0000000600077213 */ /* 0x000fe20000000000 */
[----:B------:R-:W-:Y:S02]  /*3170*/  IMAD.MOV R3, RZ, RZ, -R3 ;  /* 0x000000ffff037224 */ /* 0x000fe400078e0a03 */
[----:B------:R-:W-:Y:S01]  /*3180*/  @!P0 IMAD.MOV R47, RZ, RZ, -R47 ;  /* 0x000000ffff2f8224 */ /* 0x000fe200078e0a2f */
[C---:B------:R-:W-:Y:S01]  /*3190*/  ISETP.GT.U32.AND P0, PT, R54.reuse, R50, PT ;  /* 0x000000323600720c */ /* 0x040fe20003f04070 */
[----:B------:R-:W-:Y:S01]  /*31a0*/  IMAD R49, R54, R3, R49 ;  /* 0x0000000336317224 */ /* 0x000fe200078e0231 */
[----:B------:R-:W-:Y:S01]  /*31b0*/  @!P5 IADD3 R48, R48, -R54, RZ ;  /* 0x800000363030d210 */ /* 0x000fe20007ffe0ff */
[----:B------:R-:W-:-:S02]  /*31c0*/  @!P1 IMAD.MOV R46, RZ, RZ, -R46 ;  /* 0x000000ffff2e9224 */ /* 0x000fc400078e0a2e */
[----:B------:R-:W-:Y:S01]  /*31d0*/  IMAD.HI.U32 R4, R2, R7, RZ ;  /* 0x0000000702047227 */ /* 0x000fe200078e00ff */
[C---:B------:R-:W-:Y:S02]  /*31e0*/  ISETP.GT.U32.AND P5, PT, R54.reuse, R48, PT ;  /* 0x000000303600720c */ /* 0x040fe40003fa4070 */
[----:B------:R-:W-:Y:S01]  /*31f0*/  ISETP.GT.U32.AND P1, PT, R54, R49, PT ;  /* 0x000000313600720c */ /* 0x000fe20003f24070 */
[----:B------:R-:W-:Y:S01]  /*3200*/  VIADD R3, R152, 0x34 ;  /* 0x0000003498037836 */ /* 0x000fe20000000000 */
[----:B------:R-:W-:Y:S01]  /*3210*/  IADD3 R4, -R4, RZ, RZ ;  /* 0x000000ff04047210 */ /* 0x000fe20007ffe1ff */
[----:B------:R-:W-:Y:S02]  /*3220*/  VIADD R0, R152, 0xed ;  /* 0x000000ed98007836 */ /* 0x000fe40000000000 */
[----:B------:R-:W-:Y:S01]  /*3230*/  @!P0 IADD3 R50, R50, -R54, RZ ;  /* 0x8000003632328210 */ /* 0x000fe20007ffe0ff */
[----:B------:R-:W-:Y:S01]  /*3240*/  VIADD R25, R152, 0xf3 ;  /* 0x000000f398197836 */ /* 0x000fe20000000000 */
[----:B------:R-:W-:Y:S01]  /*3250*/  IABS R51, R3 ;  /* 0x0000000300337213 */ /* 0x000fe20000000000 */
[C---:B------:R-:W-:Y:S01]  /*3260*/  IMAD R60, R54.reuse, R4, R7 ;  /* 0x00000004363c7224 */ /* 0x040fe200078e0207 */
[----:B------:R-:W-:Y:S01]  /*3270*/  ISETP.GT.U32.AND P0, PT, R54, R50, PT ;  /* 0x000000323600720c */ /* 0x000fe20003f04070 */
[----:B------:R-:W-:Y:S01]  /*3280*/  IMAD.HI.U32 R4, R2, R9, RZ ;  /* 0x0000000902047227 */ /* 0x000fe200078e00ff */
[----:B------:R-:W-:Y:S01]  /*3290*/  ISETP.GE.AND P6, PT, R3, RZ, PT ;  /* 0x000000ff0300720c */ /* 0x000fe20003fc6270 */
[----:B------:R1:W-:Y:S01]  /*32a0*/  STL [R1+0x2bd8], R25 ;  /* 0x002bd81901007387 */ /* 0x0003e20000100800 */
[----:B------:R-:W-:Y:S01]  /*32b0*/  IABS R251, R0 ;  /* 0x0000000000fb7213 */ /* 0x000fe20000000000 */
[--C-:B------:R-:W-:Y:S01]  /*32c0*/  @!P5 IMAD.IADD R48, R48, 0x1, -R54.reuse ;  /* 0x000000013030d824 */ /* 0x100fe200078e0a36 */
[----:B------:R-:W-:Y:S01]  /*32d0*/  ISETP.GE.AND P5, PT, R6, RZ, PT ;  /* 0x000000ff0600720c */ /* 0x000fe20003fa6270 */
[----:B------:R-:W-:Y:S01]  /*32e0*/  @!P1 IMAD.IADD R49, R49, 0x1, -R54 ;  /* 0x0000000131319824 */ /* 0x000fe200078e0a36 */
[----:B------:R-:W-:Y:S01]  /*32f0*/  IADD3 R6, R152, 0x38, RZ ;  /* 0x0000003898067810 */ /* 0x000fe20007ffe0ff */
[----:B------:R-:W-:Y:S01]  /*3300*/  @!P3 IMAD.MOV R48, RZ, RZ, -R48 ;  /* 0x000000ffff30b224 */ /* 0x000fe200078e0a30 */
[C---:B------:R-:W-:Y:S01]  /*3310*/  ISETP.GT.U32.AND P3, PT, R54.reuse, R60, PT ;  /* 0x0000003c3600720c */ /* 0x040fe20003f64070 */
[----:B------:R-:W-:Y:S01]  /*3320*/  IMAD.MOV R4, RZ, RZ, -R4 ;  /* 0x000000ffff047224 */ /* 0x000fe200078e0a04 */
[----:B------:R-:W-:Y:S01]  /*3330*/  ISETP.GT.U32.AND P1, PT, R54, R49, PT ;  /* 0x000000313600720c */ /* 0x000fe20003f24070 */
[----:B------:R-:W-:Y:S01]  /*3340*/  IMAD.HI.U32 R3, R2, R51, RZ ;  /* 0x0000003302037227 */ /* 0x000fe200078e00ff */
[----:B------:R-:W-:Y:S01]  /*3350*/  @!P0 IADD3 R50, R50, -R54, RZ ;  /* 0x8000003632328210 */ /* 0x000fe20007ffe0ff */
[----:B------:R2:W-:Y:S01]  /*3360*/  STL [R1+0x2bd4], R24 ;  /* 0x002bd41801007387 */ /* 0x0005e20000100800 */
[----:B------:R-:W-:Y:S01]  /*3370*/  IABS R63, R6 ;  /* 0x00000006003f7213 */ /* 0x000fe20000000000 */
[----:B------:R-:W-:Y:S01]  /*3380*/  IMAD R62, R54, R4, R9 ;  /* 0x00000004363e7224 */ /* 0x000fe200078e0209 */
[----:B------:R-:W-:Y:S01]  /*3390*/  IABS R9, R13 ;  /* 0x0000000d00097213 */ /* 0x000fe20000000000 */
[----:B------:R-:W-:Y:S01]  /*33a0*/  IMAD.MOV R5, RZ, RZ, -R3 ;  /* 0x000000ffff057224 */ /* 0x000fe200078e0a03 */
[----:B------:R-:W-:Y:S01]  /*33b0*/  IADD3 R0, R152, 0xef, RZ ;  /* 0x000000ef98007810 */ /* 0x000fe20007ffe0ff */
[----:B------:R-:W-:Y:S01]  /*33c0*/  IMAD.HI.U32 R3, R2, R61, RZ ;  /* 0x0000003d02037227 */ /* 0x000fe200078e00ff */
[----:B------:R-:W-:-:S02]  /*33d0*/  IABS R14, R25 ;  /* 0x00000019000e7213 */ /* 0x000fc40000000000 */
[----:B------:R-:W-:Y:S01]  /*33e0*/  IABS R18, R0 ;  /* 0x0000000000127213 */ /* 0x000fe20000000000 */
[----:B------:R-:W-:Y:S01]  /*33f0*/  @!P2 IMAD.MOV R50, RZ, RZ, -R50 ;  /* 0x000000ffff32a224 */ /* 0x000fe200078e0a32 */
[C---:B------:R-:W-:Y:S01]  /*3400*/  ISETP.GT.U32.AND P2, PT, R54.reuse, R62, PT ;  /* 0x0000003e3600720c */ /* 0x040fe20003f44070 */
[----:B------:R-:W-:Y:S02]  /*3410*/  IMAD R51, R54, R5, R51 ;  /* 0x0000000536337224 */ /* 0x000fe400078e0233 */
[--C-:B------:R-:W-:Y:S02]  /*3420*/  @!P3 IMAD.IADD R60, R60, 0x1, -R54.reuse ;  /* 0x000000013c3cb824 */ /* 0x100fe400078e0a36 */
[----:B------:R-:W-:Y:S02]  /*3430*/  IMAD.MOV R3, RZ, RZ, -R3 ;  /* 0x000000ffff037224 */ /* 0x000fe400078e0a03 */
[----:B------:R-:W-:Y:S01]  /*3440*/  @!P1 IMAD.IADD R49, R49, 0x1, -R54 ;  /* 0x0000000131319824 */ /* 0x000fe200078e0a36 */
[C---:B------:R-:W-:Y:S01]  /*3450*/  ISETP.GT.U32.AND P1, PT, R54.reuse, R51, PT ;  /* 0x000000333600720c */ /* 0x040fe20003f24070 */
[C---:B------:R-:W-:Y:S01]  /*3460*/  IMAD R61, R54.reuse, R3, R61 ;  /* 0x00000003363d7224 */ /* 0x040fe200078e023d */
[----:B------:R-:W-:Y:S01]  /*3470*/  ISETP.GT.U32.AND P3, PT, R54, R60, PT ;  /* 0x0000003c3600720c */ /* 0x000fe20003f64070 */
[----:B------:R-:W-:-:S03]  /*3480*/  IMAD.HI.U32 R3, R2, R63, RZ ;  /* 0x0000003f02037227 */ /* 0x000fc600078e00ff */
[----:B------:R-:W-:Y:S01]  /*3490*/  ISETP.GT.U32.AND P0, PT, R54, R61, PT ;  /* 0x0000003d3600720c */ /* 0x000fe20003f04070 */
[----:B------:R-:W-:Y:S02]  /*34a0*/  VIADD R7, R152, 0x39 ;  /* 0x0000003998077836 */ /* 0x000fe40000000000 */
[----:B------:R-:W-:Y:S02]  /*34b0*/  IMAD.MOV R3, RZ, RZ, -R3 ;  /* 0x000000ffff037224 */ /* 0x000fe400078e0a03 */
[--C-:B------:R-:W-:Y:S01]  /*34c0*/  @!P2 IMAD.IADD R62, R62, 0x1, -R54.reuse ;  /* 0x000000013e3ea824 */ /* 0x100fe200078e0a36 */
[----:B------:R-:W-:Y:S01]  /*34d0*/  IABS R5, R7 ;  /* 0x0000000700057213 */ /* 0x000fe20000000000 */
[C---:B------:R-:W-:Y:S02]  /*34e0*/  IMAD R63, R54.reuse, R3, R63 ;  /* 0x00000003363f7224 */ /* 0x040fe400078e023f */
[----:B------:R-:W-:Y:S01]  /*34f0*/  @!P1 IMAD.IADD R51, R51, 0x1, -R54 ;  /* 0x0000000133339824 */ /* 0x000fe200078e0a36 */
[----:B------:R-:W-:Y:S01]  /*3500*/  ISETP.GT.U32.AND P2, PT, R54, R62, PT ;  /* 0x0000003e3600720c */ /* 0x000fe20003f44070 */
[----:B------:R-:W-:-:S03]  /*3510*/  IMAD.HI.U32 R3, R2, R5, RZ ;  /* 0x0000000502037227 */ /* 0x000fc600078e00ff */
[----:B------:R-:W-:Y:S01]  /*3520*/  ISETP.GT.U32.AND P1, PT, R54, R51, PT ;  /* 0x000000333600720c */ /* 0x000fe20003f24070 */
[--C-:B------:R-:W-:Y:S01]  /*3530*/  @!P3 IMAD.IADD R60, R60, 0x1, -R54.reuse ;  /* 0x000000013c3cb824 */ /* 0x100fe200078e0a36 */
[----:B------:R-:W-:Y:S01]  /*3540*/  ISETP.GT.U32.AND P3, PT, R54, R63, PT ;  /* 0x0000003f3600720c */ /* 0x000fe20003f64070 */
[----:B------:R-:W-:Y:S01]  /*3550*/  @!P4 IMAD.MOV R49, RZ, RZ, -R49 ;  /* 0x000000ffff31c224 */ /* 0x000fe200078e0a31 */
[----:B------:R-:W-:Y:S01]  /*3560*/  ISETP.GE.AND P4, PT, R8, RZ, PT ;  /* 0x000000ff0800720c */ /* 0x000fe20003f86270 */
[----:B------:R-:W-:Y:S02]  /*3570*/  IMAD.MOV R3, RZ, RZ, -R3 ;  /* 0x000000ffff037224 */ /* 0x000fe400078e0a03 */
[----:B------:R-:W-:Y:S02]  /*3580*/  VIADD R8, R152, 0x3a ;  /* 0x0000003a98087836 */ /* 0x000fe40000000000 */
[--C-:B------:R-:W-:Y:S02]  /*3590*/  @!P0 IMAD.IADD R61, R61, 0x1, -R54.reuse ;  /* 0x000000013d3d8824 */ /* 0x100fe400078e0a36 */
[----:B------:R-:W-:Y:S01]  /*35a0*/  IMAD R64, R54, R3, R5 ;  /* 0x0000000336407224 */ /* 0x000fe200078e0205 */
[----:B------:R-:W-:Y:S01]  /*35b0*/  IABS R65, R8 ;  /* 0x0000000800417213 */ /* 0x000fe20000000000 */
[--C-:B------:R-:W-:Y:S01]  /*35c0*/  @!P2 IMAD.IADD R62, R62, 0x1, -R54.reuse ;  /* 0x000000013e3ea824 */ /* 0x100fe200078e0a36 */
[C---:B------:R-:W-:Y:S01]  /*35d0*/  ISETP.GT.U32.AND P0, PT, R54.reuse, R61, PT ;  /* 0x0000003d3600720c */ /* 0x040fe20003f04070 */
[----:B------:R-:W-:Y:S01]  /*35e0*/  @!P3 IMAD.IADD R63, R63, 0x1, -R54 ;  /* 0x000000013f3fb824 */ /* 0x000fe200078e0a36 */
[----:B------:R-:W-:Y:S01]  /*35f0*/  ISETP.GT.U32.AND P2, PT, R54, R64, PT ;  /* 0x000000403600720c */ /* 0x000fe20003f44070 */
[----:B------:R-:W-:Y:S01]  /*3600*/  IMAD.HI.U32 R4, R2, R65, RZ ;  /* 0x0000004102047227 */ /* 0x000fe200078e00ff */
[----:B------:R-:W-:-:S02]  /*3610*/  @!P1 IADD3 R51, R51, -R54, RZ ;  /* 0x8000003633339210 */ /* 0x000fc40007ffe0ff */
[----:B------:R-:W-:Y:S01]  /*3620*/  ISETP.GE.AND P1, PT, R10, RZ, PT ;  /* 0x000000ff0a00720c */ /* 0x000fe20003f26270 */
[----:B------:R-:W-:Y:S01]  /*3630*/  IMAD.MOV R4, RZ, RZ, -R4 ;  /* 0x000000ffff047224 */ /* 0x000fe200078e0a04 */
[----:B------:R-:W-:Y:S01]  /*3640*/  ISETP.GT.U32.AND P3, PT, R54, R63, PT ;  /* 0x0000003f3600720c */ /* 0x000fe20003f64070 */
[----:B------:R-:W-:Y:S01]  /*3650*/  VIADD R3, R152, 0x3b ;  /* 0x0000003b98037836 */ /* 0x000fe20000000000 */
[----:B------:R-:W-:Y:S01]  /*3660*/  @!P6 IADD3 R51, -R51, RZ, RZ ;  /* 0x000000ff3333e210 */ /* 0x000fe20007ffe1ff */
[----:B------:R-:W-:Y:S01]  /*3670*/  IMAD R65, R54, R4, R65 ;  /* 0x0000000436417224 */ /* 0x000fe200078e0241 */
[----:B------:R-:W-:Y:S01]  /*3680*/  IADD3 R4, R152, 0x3c, RZ ;  /* 0x0000003c98047810 */ /* 0x000fe20007ffe0ff */
[----:B------:R-:W-:Y:S01]  /*3690*/  @!P5 IMAD.MOV R60, RZ, RZ, -R60 ;  /* 0x000000ffff3cd224 */ /* 0x000fe200078e0a3c */
[----:B------:R-:W-:Y:S01]  /*36a0*/  @!P0 IADD3 R61, R61, -R54, RZ ;  /* 0x800000363d3d8210 */ /* 0x000fe20007ffe0ff */
[----:B------:R-:W-:Y:S01]  /*36b0*/  @!P2 IMAD.IADD R64, R64, 0x1, -R54 ;  /* 0x000000014040a824 */ /* 0x000fe200078e0a36 */
[----:B------:R-:W-:Y:S01]  /*36c0*/  IABS R5, R3 ;  /* 0x0000000300057213 */ /* 0x000fe20000000000 */
[----:B------:R-:W-:Y:S01]  /*36d0*/  VIADD R10, R152, 0x40 ;  /* 0x00000040980a7836 */ /* 0x000fe20000000000 */
[----:B------:R-:W-:Y:S01]  /*36e0*/  IABS R67, R4 ;  /* 0x0000000400437213 */ /* 0x000fe20000000000 */
[----:B------:R-:W-:Y:S01]  /*36f0*/  @!P4 IMAD.MOV R61, RZ, RZ, -R61 ;  /* 0x000000ffff3dc224 */ /* 0x000fe200078e0a3d */
[----:B------:R-:W-:Y:S01]  /*3700*/  ISETP.GE.AND P4, PT, R3, RZ, PT ;  /* 0x000000ff0300720c */ /* 0x000fe20003f86270 */
[----:B------:R-:W-:Y:S01]  /*3710*/  @!P1 IMAD.MOV R62, RZ, RZ, -R62 ;  /* 0x000000ffff3e9224 */ /* 0x000fe200078e0a3e */
[----:B------:R-:W-:Y:S01]  /*3720*/  ISETP.GT.U32.AND P2, PT, R54, R64, PT ;  /* 0x000000403600720c */ /* 0x000fe20003f44070 */
[----:B------:R-:W-:Y:S01]  /*3730*/  IMAD.HI.U32 R3, R2, R5, RZ ;  /* 0x0000000502037227 */ /* 0x000fe200078e00ff */
[----:B------:R-:W-:-:S02]  /*3740*/  ISETP.GE.AND P1, PT, R4, RZ, PT ;  /* 0x000000ff0400720c */ /* 0x000fc40003f26270 */
[----:B------:R-:W-:Y:S01]  /*3750*/  ISETP.GE.AND P6, PT, R6, RZ, PT ;  /* 0x000000ff0600720c */ /* 0x000fe20003fc6270 */
[--C-:B------:R-:W-:Y:S01]  /*3760*/  @!P3 IMAD.IADD R63, R63, 0x1, -R54.reuse ;  /* 0x000000013f3fb824 */ /* 0x100fe200078e0a36 */
[----:B------:R-:W-:Y:S01]  /*3770*/  ISETP.GT.U32.AND P3, PT, R54, R65, PT ;  /* 0x000000413600720c */ /* 0x000fe20003f64070 */
[----:B------:R-:W-:Y:S01]  /*3780*/  IMAD.HI.U32 R4, R2, R67, RZ ;  /* 0x0000004302047227 */ /* 0x000fe200078e00ff */
[----:B------:R-:W-:Y:S02]  /*3790*/  ISETP.GE.AND P0, PT, R8, RZ, PT ;  /* 0x000000ff0800720c */ /* 0x000fe40003f06270 */
[----:B------:R-:W-:Y:S01]  /*37a0*/  IADD3 R6, R152, 0x3d, RZ ;  /* 0x0000003d98067810 */ /* 0x000fe20007ffe0ff */
[----:B------:R-:W-:Y:S01]  /*37b0*/  IMAD.MOV R3, RZ, RZ, -R3 ;  /* 0x000000ffff037224 */ /* 0x000fe200078e0a03 */
[----:B------:R-:W-:Y:S01]  /*37c0*/  IADD3 R4, -R4, RZ, RZ ;  /* 0x000000ff04047210 */ /* 0x000fe20007ffe1ff */
[--C-:B------:R-:W-:Y:S01]  /*37d0*/  @!P2 IMAD.IADD R64, R64, 0x1, -R54.reuse ;  /* 0x000000014040a824 */ /* 0x100fe200078e0a36 */
[----:B------:R-:W-:Y:S01]  /*37e0*/  ISETP.GE.AND P5, PT, R7, RZ, PT ;  /* 0x000000ff0700720c */ /* 0x000fe20003fa6270 */
[C---:B------:R-:W-:Y:S01]  /*37f0*/  IMAD R66, R54.reuse, R3, R5 ;  /* 0x0000000336427224 */ /* 0x040fe200078e0205 */
[----:B------:R-:W-:Y:S01]  /*3800*/  IABS R7, R6 ;  /* 0x0000000600077213 */ /* 0x000fe20000000000 */
[C---:B------:R-:W-:Y:S01]  /*3810*/  IMAD R67, R54.reuse, R4, R67 ;  /* 0x0000000436437224 */ /* 0x040fe200078e0243 */
[----:B------:R-:W-:Y:S01]  /*3820*/  IABS R71, R10 ;  /* 0x0000000a00477213 */ /* 0x000fe20000000000 */
[----:B------:R-:W-:Y:S01]  /*3830*/  @!P3 IMAD.IADD R65, R65, 0x1, -R54 ;  /* 0x000000014141b824 */ /* 0x000fe200078e0a36 */
[C---:B------:R-:W-:Y:S01]  /*3840*/  ISETP.GT.U32.AND P2, PT, R54.reuse, R66, PT ;  /* 0x000000423600720c */ /* 0x040fe20003f44070 */
[----:B------:R-:W-:Y:S01]  /*3850*/  @!P6 IMAD.MOV R63, RZ, RZ, -R63 ;  /* 0x000000ffff3fe224 */ /* 0x000fe200078e0a3f */
[----:B------:R-:W-:Y:S01]  /*3860*/  ISETP.GT.U32.AND P6, PT, R54, R67, PT ;  /* 0x000000433600720c */ /* 0x000fe20003fc4070 */
[----:B------:R-:W-:Y:S01]  /*3870*/  VIADD R8, R152, 0x3e ;  /* 0x0000003e98087836 */ /* 0x000fe20000000000 */
[----:B------:R-:W-:Y:S01]  /*3880*/  ISETP.GT.U32.AND P3, PT, R54, R65, PT ;  /* 0x000000413600720c */ /* 0x000fe20003f64070 */
[----:B------:R-:W-:-:S03]  /*3890*/  IMAD.HI.U32 R3, R2, R7, RZ ;  /* 0x0000000702037227 */ /* 0x000fc600078e00ff */
[----:B------:R-:W-:Y:S01]  /*38a0*/  IABS R69, R8 ;  /* 0x0000000800457213 */ /* 0x000fe20000000000 */
[----:B------:R-:W-:Y:S02]  /*38b0*/  IMAD.MOV R3, RZ, RZ, -R3 ;  /* 0x000000ffff037224 */ /* 0x000fe400078e0a03 */
[----:B------:R-:W-:Y:S01]  /*38c0*/  @!P5 IMAD.MOV R64, RZ, RZ, -R64 ;  /* 0x000000ffff40d224 */ /* 0x000fe200078e0a40 */
[----:B------:R-:W-:Y:S01]  /*38d0*/  ISETP.GE.AND P5, PT, R6, RZ, PT ;  /* 0x000000ff0600720c */ /* 0x000fe20003fa6270 */
[--C-:B------:R-:W-:Y:S02]  /*38e0*/  @!P2 IMAD.IADD R66, R66, 0x1, -R54.reuse ;  /* 0x000000014242a824 */ /* 0x100fe400078e0a36 */
[--C-:B------:R-:W-:Y:S02]  /*38f0*/  @!P6 IMAD.IADD R67, R67, 0x1, -R54.reuse ;  /* 0x000000014343e824 */ /* 0x100fe400078e0a36 */
[----:B------:R-:W-:Y:S01]  /*3900*/  @!P3 IMAD.IADD R65, R65, 0x1, -R54 ;  /* 0x000000014141b824 */ /* 0x000fe200078e0a36 */
[----:B------:R-:W-:Y:S01]  /*3910*/  ISETP.GT.U32.AND P2, PT, R54, R66, PT ;  /* 0x000000423600720c */ /* 0x000fe20003f44070 */
[----:B------:R-:W-:Y:S01]  /*3920*/  IMAD.HI.U32 R4, R2, R69, RZ ;  /* 0x0000004502047227 */ /* 0x000fe200078e00ff */
[----:B------:R-:W-:-:S02]  /*3930*/  ISETP.GE.AND P3, PT, R8, RZ, PT ;  /* 0x000000ff0800720c */ /* 0x000fc40003f66270 */
[----:B------:R-:W-:Y:S01]  /*3940*/  IADD3 R8, R152, 0x3f, RZ ;  /* 0x0000003f98087810 */ /* 0x000fe20007ffe0ff */
[C---:B------:R-:W-:Y:S01]  /*3950*/  IMAD R68, R54.reuse, R3, R7 ;  /* 0x0000000336447224 */ /* 0x040fe200078e0207 */
[----:B------:R-:W-:Y:S01]  /*3960*/  ISETP.GT.U32.AND P6, PT, R54, R67, PT ;  /* 0x000000433600720c */ /* 0x000fe20003fc4070 */
[----:B------:R-:W-:Y:S01]  /*3970*/  @!P0 IMAD.MOV R65, RZ, RZ, -R65 ;  /* 0x000000ffff418224 */ /* 0x000fe200078e0a41 */
[----:B------:R-:W-:Y:S01]  /*3980*/  IADD3 R4, -R4, RZ, RZ ;  /* 0x000000ff04047210 */ /* 0x000fe20007ffe1ff */
[C---:B------:R-:W-:Y:S01]  /*3990*/  VIADD R0, R152.reuse, 0xf1 ;  /* 0x000000f198007836 */ /* 0x040fe20000000000 */
[----:B------:R-:W-:Y:S01]  /*39a0*/  IABS R5, R8 ;  /* 0x0000000800057213 */ /* 0x000fe20000000000 */
[----:B------:R-:W-:Y:S01]  /*39b0*/  VIADD R23, R152, 0xf5 ;  /* 0x000000f598177836 */ /* 0x000fe20000000000 */
[----:B------:R-:W-:Y:S01]  /*39c0*/  IABS R7, R11 ;  /* 0x0000000b00077213 */ /* 0x000fe20000000000 */
[----:B------:R-:W-:Y:S01]  /*39d0*/  IMAD R69, R54, R4, R69 ;  /* 0x0000000436457224 */ /* 0x000fe200078e0245 */
[----:B------:R-:W-:Y:S01]  /*39e0*/  IABS R16, R0 ;  /* 0x0000000000107213 */ /* 0x000fe20000000000 */
[----:B------:R-:W-:Y:S01]  /*39f0*/  IMAD.HI.U32 R3, R2, R5, RZ ;  /* 0x0000000502037227 */ /* 0x000fe200078e00ff */
[----:B------:R3:W-:Y:S03]  /*3a00*/  STL [R1+0x2bd0], R23 ;  /* 0x002bd01701007387 */ /* 0x0007e60000100800 */
[--C-:B------:R-:W-:Y:S01]  /*3a10*/  @!P2 IMAD.IADD R66, R66, 0x1, -R54.reuse ;  /* 0x000000014242a824 */ /* 0x100fe200078e0a36 */
[----:B------:R-:W-:Y:S01]  /*3a20*/  ISETP.GT.U32.AND P2, PT, R54, R68, PT ;  /* 0x000000443600720c */ /* 0x000fe20003f44070 */
[----:B------:R-:W-:Y:S01]  /*3a30*/  @!P6 IMAD.IADD R67, R67, 0x1, -R54 ;  /* 0x000000014343e824 */ /* 0x000fe200078e0a36 */
[----:B------:R-:W-:Y:S01]  /*3a40*/  IADD3 R70, -R3, RZ, RZ ;  /* 0x000000ff03467210 */ /* 0x000fe20007ffe1ff */
[----:B------:R-:W-:Y:S01]  /*3a50*/  IMAD.HI.U32 R3, R2, R71, RZ ;  /* 0x0000004702037227 */ /* 0x000fe200078e00ff */
[----:B------:R-:W-:-:S03]  /*3a60*/  ISETP.GT.U32.AND P6, PT, R54, R69, PT ;  /* 0x000000453600720c */ /* 0x000fc60003fc4070 */
[----:B------:R-:W-:Y:S02]  /*3a70*/  IMAD R70, R54, R70, R5 ;  /* 0x0000004636467224 */ /* 0x000fe400078e0205 */
[----:B------:R-:W-:Y:S02]  /*3a80*/  IMAD.MOV R6, RZ, RZ, -R3 ;  /* 0x000000ffff067224 */ /* 0x000fe400078e0a03 */
[----:B------:R-:W-:Y:S02]  /*3a90*/  IMAD.HI.U32 R4, R2, R7, RZ ;  /* 0x0000000702047227 */ /* 0x000fe400078e00ff */
[----:B------:R-:W-:Y:S02]  /*3aa0*/  @!P2 IADD3 R68, R68, -R54, RZ ;  /* 0x800000364444a210 */ /* 0x000fe40007ffe0ff */
[C---:B------:R-:W-:Y:S01]  /*3ab0*/  IMAD R71, R54.reuse, R6, R71 ;  /* 0x0000000636477224 */ /* 0x040fe200078e0247 */
[----:B------:R-:W-:Y:S01]  /*3ac0*/  ISETP.GT.U32.AND P2, PT, R54, R70, PT ;  /* 0x000000463600720c */ /* 0x000fe20003f44070 */
[----:B------:R-:W-:Y:S01]  /*3ad0*/  @!P6 IMAD.IADD R69, R69, 0x1, -R54 ;  /* 0x000000014545e824 */ /* 0x000fe200078e0a36 */
[----:B------:R-:W-:Y:S01]  /*3ae0*/  IADD3 R6, R152, 0x44, RZ ;  /* 0x0000004498067810 */ /* 0x000fe20007ffe0ff */
[----:B------:R-:W-:Y:S01]  /*3af0*/  IMAD.MOV R4, RZ, RZ, -R4 ;  /* 0x000000ffff047224 */ /* 0x000fe200078e0a04 */
[C---:B------:R-:W-:Y:S01]  /*3b00*/  ISETP.GT.U32.AND P6, PT, R54.reuse, R71, PT ;  /* 0x000000473600720c */ /* 0x040fe20003fc4070 */
[----:B------:R-:W-:Y:S01]  /*3b10*/  @!P1 IMAD.MOV R67, RZ, RZ, -R67 ;  /* 0x000000ffff439224 */ /* 0x000fe200078e0a43 */
[C---:B------:R-:W-:Y:S01]  /*3b20*/  ISETP.GT.U32.AND P0, PT, R54.reuse, R69, PT ;  /* 0x000000453600720c */ /* 0x040fe20003f04070 */
[----:B------:R-:W-:Y:S01]  /*3b30*/  IMAD R72, R54, R4, R7 ;  /* 0x0000000436487224 */ /* 0x000fe200078e0207 */
[----:B------:R-:W-:Y:S01]  /*3b40*/  IABS R75, R6 ;  /* 0x00000006004b7213 */ /* 0x000fe20000000000 */
[----:B------:R-:W-:-:S03]  /*3b50*/  IMAD.HI.U32 R5, R2, R73, RZ ;  /* 0x0000004902057227 */ /* 0x000fc600078e00ff */
[----:B------:R-:W-:Y:S01]  /*3b60*/  ISETP.GT.U32.AND P1, PT, R54, R72, PT ;  /* 0x000000483600720c */ /* 0x000fe20003f24070 */
[----:B------:R-:W-:Y:S01]  /*3b70*/  @!P2 IMAD.IADD R70, R70, 0x1, -R54 ;  /* 0x000000014646a824 */ /* 0x000fe200078e0a36 */
[----:B------:R-:W-:Y:S01]  /*3b80*/  ISETP.GT.U32.AND P2, PT, R54, R68, PT ;  /* 0x000000443600720c */ /* 0x000fe20003f44070 */
[----:B------:R-:W-:Y:S02]  /*3b90*/  IMAD.HI.U32 R3, R2, R9, RZ ;  /* 0x0000000902037227 */ /* 0x000fe400078e00ff */
[----:B------:R-:W-:Y:S02]  /*3ba0*/  @!P6 IADD3 R71, R71, -R54, RZ ;  /* 0x800000364747e210 */ /* 0x000fe40007ffe0ff */
[----:B------:R-:W-:Y:S01]  /*3bb0*/  ISETP.GT.U32.AND P6, PT, R54, R70, PT ;  /* 0x000000463600720c */ /* 0x000fe20003fc4070 */
[----:B------:R-:W-:Y:S01]  /*3bc0*/  IMAD.MOV R5, RZ, RZ, -R5 ;  /* 0x000000ffff057224 */ /* 0x000fe200078e0a05 */
[----:B------:R-:W-:Y:S01]  /*3bd0*/  @!P0 IADD3 R69, R69, -R54, RZ ;  /* 0x8000003645458210 */ /* 0x000fe20007ffe0ff */
[----:B------:R-:W-:Y:S01]  /*3be0*/  VIADD R7, R152, 0x45 ;  /* 0x0000004598077836 */ /* 0x000fe20000000000 */
[----:B------:R-:W-:Y:S01]  /*3bf0*/  ISETP.GE.AND P0, PT, R8, RZ, PT ;  /* 0x000000ff0800720c */ /* 0x000fe20003f06270 */
[----:B------:R-:W-:-:S02]  /*3c00*/  IMAD.MOV R3, RZ, RZ, -R3 ;  /* 0x000000ffff037224 */ /* 0x000fc400078e0a03 */
[----:B------:R-:W-:Y:S01]  /*3c10*/  @!P4 IMAD.MOV R66, RZ, RZ, -R66 ;  /* 0x000000ffff42c224 */ /* 0x000fe200078e0a42 */
[C---:B------:R-:W-:Y:S01]  /*3c20*/  ISETP.GT.U32.AND P4, PT, R54.reuse, R71, PT ;  /* 0x000000473600720c */ /* 0x040fe20003f84070 */
[C---:B------:R-:W-:Y:S01]  /*3c30*/  IMAD R73, R54.reuse, R5, R73 ;  /* 0x0000000536497224 */ /* 0x040fe200078e0249 */
[----:B------:R-:W-:Y:S01]  /*3c40*/  IABS R5, R7 ;  /* 0x0000000700057213 */ /* 0x000fe20000000000 */
[----:B------:R-:W-:Y:S02]  /*3c50*/  IMAD R74, R54, R3, R9 ;  /* 0x00000003364a7224 */ /* 0x000fe400078e0209 */
[--C-:B------:R-:W-:Y:S01]  /*3c60*/  @!P2 IMAD.IADD R68, R68, 0x1, -R54.reuse ;  /* 0x000000014444a824 */ /* 0x100fe200078e0a36 */
[----:B------:R-:W-:Y:S01]  /*3c70*/  ISETP.GT.U32.AND P2, PT, R54, R73, PT ;  /* 0x000000493600720c */ /* 0x000fe20003f44070 */
[--C-:B------:R-:W-:Y:S01]  /*3c80*/  @!P1 IMAD.IADD R72, R72, 0x1, -R54.reuse ;  /* 0x0000000148489824 */ /* 0x100fe200078e0a36 */
[----:B------:R-:W-:Y:S01]  /*3c90*/  ISETP.GE.AND P1, PT, R11, RZ, PT ;  /* 0x000000ff0b00720c */ /* 0x000fe20003f26270 */
[----:B------:R-:W-:Y:S01]  /*3ca0*/  @!P6 IMAD.IADD R70, R70, 0x1, -R54 ;  /* 0x000000014646e824 */ /* 0x000fe200078e0a36 */
[----:B------:R-:W-:Y:S01]  /*3cb0*/  ISETP.GT.U32.AND P6, PT, R54, R74, PT ;  /* 0x0000004a3600720c */ /* 0x000fe20003fc4070 */
[----:B------:R-:W-:-:S03]  /*3cc0*/  IMAD.HI.U32 R4, R2, R5, RZ ;  /* 0x0000000502047227 */ /* 0x000fc600078e00ff */
[----:B------:R-:W-:Y:S01]  /*3cd0*/  @!P0 IADD3 R70, -R70, RZ, RZ ;  /* 0x000000ff46468210 */ /* 0x000fe20007ffe1ff */
[----:B------:R-:W-:Y:S01]  /*3ce0*/  @!P5 IMAD.MOV R68, RZ, RZ, -R68 ;  /* 0x000000ffff44d224 */ /* 0x000fe200078e0a44 */
[----:B------:R-:W-:Y:S01]  /*3cf0*/  ISETP.GT.U32.AND P5, PT, R54, R72, PT ;  /* 0x000000483600720c */ /* 0x000fe20003fa4070 */
[----:B------:R-:W-:Y:S01]  /*3d00*/  IMAD.HI.U32 R3, R2, R75, RZ ;  /* 0x0000004b02037227 */ /* 0x000fe200078e00ff */
[----:B------:R-:W-:-:S03]  /*3d10*/  IADD3 R4, -R4, RZ, RZ ;  /* 0x000000ff04047210 */ /* 0x000fc60007ffe1ff */
[--C-:B------:R-:W-:Y:S01]  /*3d20*/  @!P4 IMAD.IADD R71, R71, 0x1, -R54.reuse ;  /* 0x000000014747c824 */ /* 0x100fe200078e0a36 */
[----:B------:R-:W-:Y:S01]  /*3d30*/  ISETP.GE.AND P4, PT, R10, RZ, PT ;  /* 0x000000ff0a00720c */ /* 0x000fe20003f86270 */
[----:B------:R-:W-:Y:S01]  /*3d40*/  IMAD.MOV R3, RZ, RZ, -R3 ;  /* 0x000000ffff037224 */ /* 0x000fe200078e0a03 */
[----:B------:R-:W-:Y:S01]  /*3d50*/  @!P6 IADD3 R74, R74, -R54, RZ ;  /* 0x800000364a4ae210 */ /* 0x000fe20007ffe0ff */
[----:B------:R-:W-:Y:S02]  /*3d60*/  IMAD R76, R54, R4, R5 ;  /* 0x00000004364c7224 */ /* 0x000fe400078e0205 */
[----:B------:R-:W-:Y:S01]  /*3d70*/  VIADD R4, R152, 0x46 ;  /* 0x0000004698047836 */ /* 0x000fe20000000000 */
[C---:B------:R-:W-:Y:S01]  /*3d80*/  ISETP.GT.U32.AND P6, PT, R54.reuse, R74, PT ;  /* 0x0000004a3600720c */ /* 0x040fe20003fc4070 */
[----:B------:R-:W-:Y:S02]  /*3d90*/  IMAD R75, R54, R3, R75 ;  /* 0x00000003364b7224 */ /* 0x000fe400078e024b */
[--C-:B------:R-:W-:Y:S01]  /*3da0*/  @!P5 IMAD.IADD R72, R72, 0x1, -R54.reuse ;  /* 0x000000014848d824 */ /* 0x100fe200078e0a36 */
[----:B------:R-:W-:Y:S01]  /*3db0*/  ISETP.GT.U32.AND P5, PT, R54, R76, PT ;  /* 0x0000004c3600720c */ /* 0x000fe20003fa4070 */
[----:B------:R-:W-:Y:S01]  /*3dc0*/  VIADD R8, R152, 0x47 ;  /* 0x0000004798087836 */ /* 0x000fe20000000000 */
[----:B------:R-:W-:Y:S01]  /*3dd0*/  IABS R77, R4 ;  /* 0x00000004004d7213 */ /* 0x000fe20000000000 */
[----:B------:R-:W-:Y:S01]  /*3de0*/  @!P4 IMAD.MOV R71, RZ, RZ, -R71 ;  /* 0x000000ffff47c224 */ /* 0x000fe200078e0a47 */
[----:B------:R-:W-:Y:S01]  /*3df0*/  ISETP.GT.U32.AND P0, PT, R54, R75, PT ;  /* 0x0000004b3600720c */ /* 0x000fe20003f04070 */
[----:B------:R-:W-:Y:S01]  /*3e00*/  @!P2 IMAD.IADD R73, R73, 0x1, -R54 ;  /* 0x000000014949a824 */ /* 0x000fe200078e0a36 */
[----:B------:R-:W-:Y:S01]  /*3e10*/  ISETP.GE.AND P4, PT, R13, RZ, PT ;  /* 0x000000ff0d00720c */ /* 0x000fe20003f86270 */
[----:B------:R-:W-:Y:S01]  /*3e20*/  IMAD.HI.U32 R3, R2, R77, RZ ;  /* 0x0000004d02037227 */ /* 0x000fe200078e00ff */
[----:B------:R-:W-:-:S02]  /*3e30*/  IABS R5, R8 ;  /* 0x0000000800057213 */ /* 0x000fc40000000000 */
[----:B------:R-:W-:Y:S01]  /*3e40*/  @!P6 IADD3 R74, R74, -R54, RZ ;  /* 0x800000364a4ae210 */ /* 0x000fe20007ffe0ff */
[----:B------:R-:W-:Y:S01]  /*3e50*/  IMAD.MOV R3, RZ, RZ, -R3 ;  /* 0x000000ffff037224 */ /* 0x000fe200078e0a03 */
[----:B------:R-:W-:Y:S01]  /*3e60*/  @!P1 IADD3 R72, -R72, RZ, RZ ;  /* 0x000000ff48489210 */ /* 0x000fe20007ffe1ff */
[--C-:B------:R-:W-:Y:S01]  /*3e70*/  @!P5 IMAD.IADD R76, R76, 0x1, -R54.reuse ;  /* 0x000000014c4cd824 */ /* 0x100fe200078e0a36 */
[----:B------:R-:W-:Y:S01]  /*3e80*/  ISETP.GE.AND P6, PT, R7, RZ, PT ;  /* 0x000000ff0700720c */ /* 0x000fe20003fc6270 */
[----:B------:R-:W-:Y:S01]  /*3e90*/  IMAD R77, R54, R3, R77 ;  /* 0x00000003364d7224 */ /* 0x000fe200078e024d */
[----:B------:R-:W-:Y:S01]  /*3ea0*/  ISETP.GE.AND P2, PT, R12, RZ, PT ;  /* 0x000000ff0c00720c */ /* 0x000fe20003f46270 */
[----:B------:R-:W-:Y:S01]  /*3eb0*/  @!P0 IMAD.IADD R75, R75, 0x1, -R54 ;  /* 0x000000014b4b8824 */ /* 0x000fe200078e0a36 */
[----:B------:R-:W-:Y:S01]  /*3ec0*/  ISETP.GE.AND P0, PT, R4, RZ, PT ;  /* 0x000000ff0400720c */ /* 0x000fe20003f06270 */
[----:B------:R-:W-:Y:S01]  /*3ed0*/  @!P3 IMAD.MOV R69, RZ, RZ, -R69 ;  /* 0x000000ffff45b224 */ /* 0x000fe200078e0a45 */
[----:B------:R-:W-:Y:S01]  /*3ee0*/  ISETP.GT.U32.AND P5, PT, R54, R76, PT ;  /* 0x0000004c3600720c */ /* 0x000fe20003fa4070 */
[----:B------:R-:W-:Y:S01]  /*3ef0*/  IMAD.HI.U32 R4, R2, R5, RZ ;  /* 0x0000000502047227 */ /* 0x000fe200078e00ff */
[----:B------:R-:W-:-:S02]  /*3f00*/  ISETP.GT.U32.AND P3, PT, R54, R73, PT ;  /* 0x000000493600720c */ /* 0x000fc40003f64070 */
[C---:B------:R-:W-:Y:S01]  /*3f10*/  ISETP.GT.U32.AND P1, PT, R54.reuse, R75, PT ;  /* 0x0000004b3600720c */ /* 0x040fe20003f24070 */
[----:B------:R-:W-:Y:S01]  /*3f20*/  @!P4 IMAD.MOV R74, RZ, RZ, -R74 ;  /* 0x000000ffff4ac224 */ /* 0x000fe200078e0a4a */
[----:B------:R-:W-:Y:S01]  /*3f30*/  ISETP.GT.U32.AND P4, PT, R54, R77, PT ;  /* 0x0000004d3600720c */ /* 0x000fe20003f84070 */
[----:B------:R-:W-:Y:S01]  /*3f40*/  IMAD.MOV R4, RZ, RZ, -R4 ;  /* 0x000000ffff047224 */ /* 0x000fe200078e0a04 */
[C---:B------:R-:W-:Y:S01]  /*3f50*/  IADD3 R13, R152.reuse, 0x8c, RZ ;  /* 0x0000008c980d7810 */ /* 0x040fe20007ffe0ff */
[----:B------:R-:W-:Y:S02]  /*3f60*/  VIADD R3, R152, 0x48 ;  /* 0x0000004898037836 */ /* 0x000fe40000000000 */
[----:B------:R-:W-:Y:S01]  /*3f70*/  IMAD R78, R54, R4, R5 ;  /* 0x00000004364e7224 */ /* 0x000fe200078e0205 */
[C---:B------:R-:W-:Y:S01]  /*3f80*/  IADD3 R4, R152.reuse, 0x49, RZ ;  /* 0x0000004998047810 */ /* 0x040fe20007ffe0ff */
[----:B------:R-:W-:Y:S01]  /*3f90*/  VIADD R9, R152, 0x4e ;  /* 0x0000004e98097836 */ /* 0x000fe20000000000 */
[----:B------:R-:W-:Y:S01]  /*3fa0*/  @!P5 IADD3 R76, R76, -R54, RZ ;  /* 0x800000364c4cd210 */ /* 0x000fe20007ffe0ff */
[--C-:B------:R-:W-:Y:S01]  /*3fb0*/  @!P3 IMAD.IADD R73, R73, 0x1, -R54.reuse ;  /* 0x000000014949b824 */ /* 0x100fe200078e0a36 */
[----:B------:R-:W-:Y:S01]  /*3fc0*/  ISETP.GT.U32.AND P5, PT, R54, R78, PT ;  /* 0x0000004e3600720c */ /* 0x000fe20003fa4070 */
[--C-:B------:R-:W-:Y:S01]  /*3fd0*/  @!P1 IMAD.IADD R75, R75, 0x1, -R54.reuse ;  /* 0x000000014b4b9824 */ /* 0x100fe200078e0a36 */
[----:B------:R-:W-:Y:S01]  /*3fe0*/  ISETP.GE.AND P3, PT, R6, RZ, PT ;  /* 0x000000ff0600720c */ /* 0x000fe20003f66270 */
[----:B------:R-:W-:Y:S01]  /*3ff0*/  VIADD R6, R152, 0x4a ;  /* 0x0000004a98067836 */ /* 0x000fe20000000000 */
[----:B------:R-:W-:Y:S01]  /*4000*/  IABS R79, R3 ;  /* 0x00000003004f7213 */ /* 0x000fe20000000000 */
[----:B------:R-:W-:Y:S01]  /*4010*/  @!P4 IMAD.IADD R77, R77, 0x1, -R54 ;  /* 0x000000014d4dc824 */ /* 0x000fe200078e0a36 */
[----:B------:R-:W-:Y:S01]  /*4020*/  ISETP.GE.AND P1, PT, R3, RZ, PT ;  /* 0x000000ff0300720c */ /* 0x000fe20003f26270 */
[----:B------:R-:W-:Y:S01]  /*4030*/  @!P2 IMAD.MOV R73, RZ, RZ, -R73 ;  /* 0x000000ffff49a224 */ /* 0x000fe200078e0a49 */
[----:B------:R-:W-:Y:S01]  /*4040*/  IABS R81, R6 ;  /* 0x0000000600517213 */ /* 0x000fe20000000000 */
[----:B------:R-:W-:Y:S01]  /*4050*/  IMAD.HI.U32 R3, R2, R79, RZ ;  /* 0x0000004f02037227 */ /* 0x000fe200078e00ff */
[----:B------:R-:W-:-:S02]  /*4060*/  ISETP.GT.U32.AND P4, PT, R54, R77, PT ;  /* 0x0000004d3600720c */ /* 0x000fc40003f84070 */
[----:B------:R-:W-:Y:S01]  /*4070*/  IABS R7, R4 ;  /* 0x0000000400077213 */ /* 0x000fe20000000000 */
[----:B------:R-:W-:Y:S01]  /*4080*/  IMAD.HI.U32 R5, R2, R81, RZ ;  /* 0x0000005102057227 */ /* 0x000fe200078e00ff */
[----:B------:R-:W-:Y:S02]  /*4090*/  IADD3 R3, -R3, RZ, RZ ;  /* 0x000000ff03037210 */ /* 0x000fe40007ffe1ff */
[----:B------:R-:W-:Y:S01]  /*40a0*/  ISETP.GE.AND P2, PT, R8, RZ, PT ;  /* 0x000000ff0800720c */ /* 0x000fe20003f46270 */
[----:B------:R-:W-:Y:S01]  /*40b0*/  @!P5 IMAD.IADD R78, R78, 0x1, -R54 ;  /* 0x000000014e4ed824 */ /* 0x000fe200078e0a36 */
[----:B------:R-:W-:Y:S01]  /*40c0*/  IABS R85, R9 ;  /* 0x0000000900557213 */ /* 0x000fe20000000000 */
[----:B------:R-:W-:Y:S01]  /*40d0*/  IMAD.MOV R5, RZ, RZ, -R5 ;  /* 0x000000ffff057224 */ /* 0x000fe200078e0a05 */
[----:B------:R-:W-:Y:S01]  /*40e0*/  IABS R149, R13 ;  /* 0x0000000d00957213 */ /* 0x000fe20000000000 */
[----:B------:R-:W-:Y:S01]  /*40f0*/  @!P3 IMAD.MOV R75, RZ, RZ, -R75 ;  /* 0x000000ffff4bb224 */ /* 0x000fe200078e0a4b */
[----:B------:R-:W-:Y:S01]  /*4100*/  ISETP.GE.AND P3, PT, R4, RZ, PT ;  /* 0x000000ff0400720c */ /* 0x000fe20003f66270 */
[----:B------:R-:W-:Y:S01]  /*4110*/  IMAD.HI.U32 R4, R2, R7, RZ ;  /* 0x0000000702047227 */ /* 0x000fe200078e00ff */
[----:B------:R-:W-:-:S03]  /*4120*/  ISETP.GT.U32.AND P5, PT, R54, R78, PT ;  /* 0x0000004e3600720c */ /* 0x000fc60003fa4070 */
[C---:B------:R-:W-:Y:S02]  /*4130*/  IMAD R79, R54.reuse, R3, R79 ;  /* 0x00000003364f7224 */ /* 0x040fe400078e024f */
[----:B------:R-:W-:Y:S02]  /*4140*/  @!P4 IMAD.IADD R77, R77, 0x1, -R54 ;  /* 0x000000014d4dc824 */ /* 0x000fe400078e0a36 */
[C---:B------:R-:W-:Y:S01]  /*4150*/  IMAD R81, R54.reuse, R5, R81 ;  /* 0x0000000536517224 */ /* 0x040fe200078e0251 */
[C---:B------:R-:W-:Y:S01]  /*4160*/  ISETP.GT.U32.AND P4, PT, R54.reuse, R79, PT ;  /* 0x0000004f3600720c */ /* 0x040fe20003f84070 */
[----:B------:R-:W-:Y:S02]  /*4170*/  IMAD.MOV R4, RZ, RZ, -R4 ;  /* 0x000000ffff047224 */ /* 0x000fe400078e0a04 */
[----:B------:R-:W-:Y:S01]  /*4180*/  @!P0 IMAD.MOV R77, RZ, RZ, -R77 ;  /* 0x000000ffff4d8224 */ /* 0x000fe200078e0a4d */
[C---:B------:R-:W-:Y:S01]  /*4190*/  ISETP.GT.U32.AND P0, PT, R54.reuse, R81, PT ;  /* 0x000000513600720c */ /* 0x040fe20003f04070 */
[----:B------:R-:W-:Y:S01]  /*41a0*/  IMAD R80, R54, R4, R7 ;  /* 0x0000000436507224 */ /* 0x000fe200078e0207 */
[C---:B------:R-:W-:Y:S01]  /*41b0*/  IADD3 R4, R152.reuse, 0x4b, RZ ;  /* 0x0000004b98047810 */ /* 0x040fe20007ffe0ff */
[----:B------:R-:W-:Y:S01]  /*41c0*/  VIADD R8, R152, 0x4d ;  /* 0x0000004d98087836 */ /* 0x000fe20000000000 */
[----:B------:R-:W-:Y:S01]  /*41d0*/  @!P5 IADD3 R78, R78, -R54, RZ ;  /* 0x800000364e4ed210 */ /* 0x000fe20007ffe0ff */
[----:B------:R-:W-:Y:S01]  /*41e0*/  @!P6 IMAD.MOV R76, RZ, RZ, -R76 ;  /* 0x000000ffff4ce224 */ /* 0x000fe200078e0a4c */
[----:B------:R-:W-:Y:S01]  /*41f0*/  IABS R5, R4 ;  /* 0x0000000400057213 */ /* 0x000fe20000000000 */
[----:B------:R-:W-:Y:S01]  /*4200*/  VIADD R10, R152, 0x53 ;  /* 0x00000053980a7836 */ /* 0x000fe20000000000 */
[----:B------:R-:W-:Y:S01]  /*4210*/  ISETP.GT.U32.AND P5, PT, R54, R80, PT ;  /* 0x000000503600720c */ /* 0x000fe20003fa4070 */
[----:B------:R-:W-:Y:S01]  /*4220*/  @!P4 IMAD.IADD R79, R79, 0x1, -R54 ;  /* 0x000000014f4fc824 */ /* 0x000fe200078e0a36 */
[----:B------:R-:W-:Y:S01]  /*4230*/  ISETP.GE.AND P6, PT, R6, RZ, PT ;  /* 0x000000ff0600720c */ /* 0x000fe20003fc6270 */
[----:B------:R-:W-:Y:S01]  /*4240*/  VIADD R6, R152, 0x4c ;  /* 0x0000004c98067836 */ /* 0x000fe20000000000 */
[----:B------:R-:W-:Y:S01]  /*4250*/  IABS R7, R8 ;  /* 0x0000000800077213 */ /* 0x000fe20000000000 */
[----:B------:R-:W-:Y:S01]  /*4260*/  IMAD.HI.U32 R3, R2, R5, RZ ;  /* 0x0000000502037227 */ /* 0x000fe200078e00ff */
[----:B------:R-:W-:-:S02]  /*4270*/  @!P0 IADD3 R81, R81, -R54, RZ ;  /* 0x8000003651518210 */ /* 0x000fc40007ffe0ff */
[----:B------:R-:W-:Y:S01]  /*4280*/  IABS R83, R6 ;  /* 0x0000000600537213 */ /* 0x000fe20000000000 */
[----:B------:R-:W-:Y:S01]  /*4290*/  IMAD.MOV R3, RZ, RZ, -R3 ;  /* 0x000000ffff037224 */ /* 0x000fe200078e0a03 */
[C---:B------:R-:W-:Y:S01]  /*42a0*/  ISETP.GT.U32.AND P4, PT, R54.reuse, R79, PT ;  /* 0x0000004f3600720c */ /* 0x040fe20003f84070 */
[----:B------:R-:W-:Y:S01]  /*42b0*/  @!P2 IMAD.MOV R78, RZ, RZ, -R78 ;  /* 0x000000ffff4ea224 */ /* 0x000fe200078e0a4e */
[C---:B------:R-:W-:Y:S01]  /*42c0*/  ISETP.GT.U32.AND P0, PT, R54.reuse, R81, PT ;  /* 0x000000513600720c */ /* 0x040fe20003f04070 */
[----:B------:R-:W-:Y:S01]  /*42d0*/  IMAD R82, R54, R3, R5 ;  /* 0x0000000336527224 */ /* 0x000fe200078e0205 */
[----:B------:R-:W-:Y:S01]  /*42e0*/  ISETP.GE.AND P2, PT, R4, RZ, PT ;  /* 0x000000ff0400720c */ /* 0x000fe20003f46270 */
[----:B------:R-:W-:Y:S01]  /*42f0*/  IMAD.HI.U32 R4, R2, R7, RZ ;  /* 0x0000000702047227 */ /* 0x000fe200078e00ff */
[----:B------:R-:W-:-:S03]  /*4300*/  @!P5 IADD3 R80, R80, -R54, RZ ;  /* 0x800000365050d210 */ /* 0x000fc60007ffe0ff */
[----:B------:R-:W-:Y:S01]  /*4310*/  IMAD.HI.U32 R5, R2, R85, RZ ;  /* 0x0000005502057227 */ /* 0x000fe200078e00ff */
[----:B------:R-:W-:-:S03]  /*4320*/  ISETP.GT.U32.AND P5, PT, R54, R80, PT ;  /* 0x000000503600720c */ /* 0x000fc60003fa4070 */
[----:B------:R-:W-:Y:S01]  /*4330*/  IMAD.HI.U32 R3, R2, R83, RZ ;  /* 0x0000005302037227 */ /* 0x000fe200078e00ff */
[----:B------:R-:W-:Y:S02]  /*4340*/  IADD3 R5, -R5, RZ, RZ ;  /* 0x000000ff05057210 */ /* 0x000fe40007ffe1ff */
[----:B------:R-:W-:Y:S01]  /*4350*/  @!P0 IADD3 R81, R81, -R54, RZ ;  /* 0x8000003651518210 */ /* 0x000fe20007ffe0ff */
[----:B------:R-:W-:Y:S02]  /*4360*/  IMAD.MOV R4, RZ, RZ, -R4 ;  /* 0x000000ffff047224 */ /* 0x000fe400078e0a04 */
[----:B------:R-:W-:Y:S02]  /*4370*/  IMAD.MOV R3, RZ, RZ, -R3 ;  /* 0x000000ffff037224 */ /* 0x000fe400078e0a03 */
[C---:B------:R-:W-:Y:S02]  /*4380*/  IMAD R84, R54.reuse, R4, R7 ;  /* 0x0000000436547224 */ /* 0x040fe400078e0207 */
[----:B------:R-:W-:Y:S01]  /*4390*/  @!P4 IMAD.IADD R79, R79, 0x1, -R54 ;  /* 0x000000014f4fc824 */ /* 0x000fe200078e0a36 */
[C---:B------:R-:W-:Y:S01]  /*43a0*/  ISETP.GT.U32.AND P4, PT, R54.reuse, R82, PT ;  /* 0x000000523600720c */ /* 0x040fe20003f84070 */
[C---:B------:R-:W-:Y:S01]  /*43b0*/  IMAD R83, R54.reuse, R3, R83 ;  /* 0x0000000336537224 */ /* 0x040fe200078e0253 */
[----:B------:R-:W-:Y:S01]  /*43c0*/  ISETP.GT.U32.AND P0, PT, R54, R84, PT ;  /* 0x000000543600720c */ /* 0x000fe20003f04070 */
[----:B------:R-:W-:-:S02]  /*43d0*/  VIADD R4, R152, 0x4f ;  /* 0x0000004f98047836 */ /* 0x000fc40000000000 */
[C---:B------:R-:W-:Y:S02]  /*43e0*/  IMAD R85, R54.reuse, R5, R85 ;  /* 0x0000000536557224 */ /* 0x040fe400078e0255 */
[----:B------:R-:W-:Y:S01]  /*43f0*/  @!P1 IMAD.MOV R79, RZ, RZ, -R79 ;  /* 0x000000ffff4f9224 */ /* 0x000fe200078e0a4f */
[----:B------:R-:W-:Y:S01]  /*4400*/  IABS R5, R4 ;  /* 0x0000000400057213 */ /* 0x000fe20000000000 */
[----:B------:R-:W-:Y:S01]  /*4410*/  @!P6 IMAD.MOV R81, RZ, RZ, -R81 ;  /* 0x000000ffff51e224 */ /* 0x000fe200078e0a51 */
[----:B------:R-:W-:Y:S01]  /*4420*/  ISETP.GT.U32.AND P1, PT, R54, R83, PT ;  /* 0x000000533600720c */ /* 0x000fe20003f24070 */
[----:B------:R-:W-:Y:S01]  /*4430*/  @!P5 IMAD.IADD R80, R80, 0x1, -R54 ;  /* 0x000000015050d824 */ /* 0x000fe200078e0a36 */
[----:B------:R-:W-:Y:S01]  /*4440*/  ISETP.GT.U32.AND P6, PT, R54, R85, PT ;  /* 0x000000553600720c */ /* 0x000fe20003fc4070 */
[----:B------:R-:W-:Y:S01]  /*4450*/  IMAD.HI.U32 R3, R2, R5, RZ ;  /* 0x0000000502037227 */ /* 0x000fe200078e00ff */
[----:B------:R-:W-:-:S03]  /*4460*/  ISETP.GE.AND P5, PT, R6, RZ, PT ;  /* 0x000000ff0600720c */ /* 0x000fc60003fa6270 */
[----:B------:R-:W-:Y:S02]  /*4470*/  VIADD R6, R152, 0x50 ;  /* 0x0000005098067836 */ /* 0x000fe40000000000 */
[----:B------:R-:W-:Y:S02]  /*4480*/  IMAD.MOV R3, RZ, RZ, -R3 ;  /* 0x000000ffff037224 */ /* 0x000fe400078e0a03 */
[--C-:B------:R-:W-:Y:S01]  /*4490*/  @!P0 IMAD.IADD R84, R84, 0x1, -R54.reuse ;  /* 0x0000000154548824 */ /* 0x100fe200078e0a36 */
[----:B------:R-:W-:Y:S01]  /*44a0*/  IABS R87, R6 ;  /* 0x0000000600577213 */ /* 0x000fe20000000000 */
[--C-:B------:R-:W-:Y:S02]  /*44b0*/  @!P4 IMAD.IADD R82, R82, 0x1, -R54.reuse ;  /* 0x000000015252c824 */ /* 0x100fe400078e0a36 */
[----:B------:R-:W-:Y:S01]  /*44c0*/  @!P1 IMAD.IADD R83, R83, 0x1, -R54 ;  /* 0x0000000153539824 */ /* 0x000fe200078e0a36 */
[----:B------:R-:W-:Y:S01]  /*44d0*/  @!P6 IADD3 R85, R85, -R54, RZ ;  /* 0x800000365555e210 */ /* 0x000fe20007ffe0ff */
[C---:B------:R-:W-:Y:S01]  /*44e0*/  IMAD R86, R54.reuse, R3, R5 ;  /* 0x0000000336567224 */ /* 0x040fe200078e0205 */
[----:B------:R-:W-:Y:S01]  /*44f0*/  ISETP.GT.U32.AND P6, PT, R54, R84, PT ;  /* 0x000000543600720c */ /* 0x000fe20003fc4070 */
[----:B------:R-:W-:Y:S01]  /*4500*/  IMAD.HI.U32 R3, R2, R87, RZ ;  /* 0x0000005702037227 */ /* 0x000fe200078e00ff */
[----:B------:R-:W-:-:S02]  /*4510*/  ISETP.GT.U32.AND P4, PT, R54, R82, PT ;  /* 0x000000523600720c */ /* 0x000fc40003f84070 */
[----:B------:R-:W-:Y:S01]  /*4520*/  ISETP.GT.U32.AND P0, PT, R54, R83, PT ;  /* 0x000000533600720c */ /* 0x000fe20003f04070 */
[----:B------:R-:W-:Y:S01]  /*4530*/  VIADD R5, R152, 0x51 ;  /* 0x0000005198057836 */ /* 0x000fe20000000000 */
[----:B------:R-:W-:Y:S01]  /*4540*/  IADD3 R3, -R3, RZ, RZ ;  /* 0x000000ff03037210 */ /* 0x000fe20007ffe1ff */
[----:B------:R-:W-:Y:S01]  /*4550*/  @!P3 IMAD.MOV R80, RZ, RZ, -R80 ;  /* 0x000000ffff50b224 */ /* 0x000fe200078e0a50 */
[----:B------:R-:W-:Y:S01]  /*4560*/  ISETP.GE.AND P3, PT, R8, RZ, PT ;  /* 0x000000ff0800720c */ /* 0x000fe20003f66270 */
[----:B------:R-:W-:Y:S01]  /*4570*/  VIADD R8, R152, 0x52 ;  /* 0x0000005298087836 */ /* 0x000fe20000000000 */
[----:B------:R-:W-:Y:S01]  /*4580*/  IABS R7, R5 ;  /* 0x0000000500077213 */ /* 0x000fe20000000000 */
[----:B------:R-:W-:Y:S01]  /*4590*/  IMAD R87, R54, R3, R87 ;  /* 0x0000000336577224 */ /* 0x000fe200078e0257 */
[----:B------:R-:W-:Y:S01]  /*45a0*/  ISETP.GE.AND P1, PT, R4, RZ, PT ;  /* 0x000000ff0400720c */ /* 0x000fe20003f26270 */
[----:B------:R-:W-:Y:S01]  /*45b0*/  @!P6 IMAD.IADD R84, R84, 0x1, -R54 ;  /* 0x000000015454e824 */ /* 0x000fe200078e0a36 */
[----:B------:R-:W-:Y:S01]  /*45c0*/  IABS R89, R8 ;  /* 0x0000000800597213 */ /* 0x000fe20000000000 */
[----:B------:R-:W-:Y:S01]  /*45d0*/  IMAD.HI.U32 R3, R2, R7, RZ ;  /* 0x0000000702037227 */ /* 0x000fe200078e00ff */
[----:B------:R-:W-:-:S02]  /*45e0*/  ISETP.GT.U32.AND P6, PT, R54, R87, PT ;  /* 0x000000573600720c */ /* 0x000fc40003fc4070 */
[----:B------:R-:W-:Y:S01]  /*45f0*/  @!P4 IADD3 R82, R82, -R54, RZ ;  /* 0x800000365252c210 */ /* 0x000fe20007ffe0ff */
[----:B------:R-:W-:Y:S01]  /*4600*/  @!P0 IMAD.IADD R83, R83, 0x1, -R54 ;  /* 0x0000000153538824 */ /* 0x000fe200078e0a36 */
[----:B------:R-:W-:Y:S01]  /*4610*/  ISETP.GT.U32.AND P0, PT, R54, R86, PT ;  /* 0x000000563600720c */ /* 0x000fe20003f04070 */
[----:B------:R-:W-:Y:S01]  /*4620*/  IMAD.HI.U32 R4, R2, R89, RZ ;  /* 0x0000005902047227 */ /* 0x000fe200078e00ff */
[----:B------:R-:W-:Y:S02]  /*4630*/  ISETP.GE.AND P4, PT, R9, RZ, PT ;  /* 0x000000ff0900720c */ /* 0x000fe40003f86270 */
[----:B------:R-:W-:Y:S01]  /*4640*/  IABS R9, R10 ;  /* 0x0000000a00097213 */ /* 0x000fe20000000000 */
[----:B------:R-:W-:Y:S01]  /*4650*/  @!P2 IMAD.MOV R82, RZ, RZ, -R82 ;  /* 0x000000ffff52a224 */ /* 0x000fe200078e0a52 */
[----:B------:R-:W-:Y:S01]  /*4660*/  ISETP.GT.U32.AND P2, PT, R54, R85, PT ;  /* 0x000000553600720c */ /* 0x000fe20003f44070 */
[----:B------:R-:W-:Y:S02]  /*4670*/  IMAD.MOV R3, RZ, RZ, -R3 ;  /* 0x000000ffff037224 */ /* 0x000fe400078e0a03 */
[----:B------:R-:W-:Y:S01]  /*4680*/  @!P6 IADD3 R87, R87, -R54, RZ ;  /* 0x800000365757e210 */ /* 0x000fe20007ffe0ff */
[----:B------:R-:W-:-:S02]  /*4690*/  IMAD.MOV R4, RZ, RZ, -R4 ;  /* 0x000000ffff047224 */ /* 0x000fc400078e0a04 */
[C---:B------:R-:W-:Y:S01]  /*46a0*/  IMAD R88, R54.reuse, R3, R7 ;  /* 0x0000000336587224 */ /* 0x040fe200078e0207 */
[----:B------:R-:W-:Y:S01]  /*46b0*/  ISETP.GT.U32.AND P6, PT, R54, R87, PT ;  /* 0x000000573600720c */ /* 0x000fe20003fc4070 */
[----:B------:R-:W-:Y:S01]  /*46c0*/  @!P0 IMAD.IADD R86, R86, 0x1, -R54 ;  /* 0x0000000156568824 */ /* 0x000fe200078e0a36 */
[----:B------:R-:W-:Y:S01]  /*46d0*/  ISETP.GE.AND P0, PT, R5, RZ, PT ;  /* 0x000000ff0500720c */ /* 0x000fe20003f06270 */
[----:B------:R-:W-:-:S03]  /*46e0*/  IMAD.HI.U32 R5, R2, R9, RZ ;  /* 0x0000000902057227 */ /* 0x000fc600078e00ff */
[----:B------:R-:W-:Y:S01]  /*46f0*/  @!P2 IADD3 R85, R85, -R54, RZ ;  /* 0x800000365555a210 */ /* 0x000fe20007ffe0ff */
[----:B------:R-:W-:Y:S01]  /*4700*/  IMAD.MOV R5, RZ, RZ, -R5 ;  /* 0x000000ffff057224 */ /* 0x000fe200078e0a05 */
[----:B------:R-:W-:Y:S01]  /*4710*/  ISETP.GE.AND P2, PT, R6, RZ, PT ;  /* 0x000000ff0600720c */ /* 0x000fe20003f46270 */
[----:B------:R-:W-:Y:S01]  /*4720*/  IMAD R89, R54, R4, R89 ;  /* 0x0000000436597224 */ /* 0x000fe200078e0259 */
[----:B------:R-:W-:Y:S01]  /*4730*/  IADD3 R6, R152, 0x54, RZ ;  /* 0x0000005498067810 */ /* 0x000fe20007ffe0ff */
[----:B------:R-:W-:Y:S01]  /*4740*/  @!P3 IMAD.MOV R84, RZ, RZ, -R84 ;  /* 0x000000ffff54b224 */ /* 0x000fe200078e0a54 */
[C---:B------:R-:W-:Y:S01]  /*4750*/  ISETP.GT.U32.AND P3, PT, R54.reuse, R88, PT ;  /* 0x000000583600720c */ /* 0x040fe20003f64070 */
[C---:B------:R-:W-:Y:S01]  /*4760*/  IMAD R90, R54.reuse, R5, R9 ;  /* 0x00000005365a7224 */ /* 0x040fe200078e0209 */
[----:B------:R-:W-:Y:S01]  /*4770*/  @!P6 IADD3 R87, R87, -R54, RZ ;  /* 0x800000365757e210 */ /* 0x000fe20007ffe0ff */
[----:B------:R-:W-:Y:S01]  /*4780*/  @!P4 IMAD.MOV R85, RZ, RZ, -R85 ;  /* 0x000000ffff55c224 */ /* 0x000fe200078e0a55 */
[----:B------:R-:W-:Y:S01]  /*4790*/  ISETP.GT.U32.AND P4, PT, R54, R89, PT ;  /* 0x000000593600720c */ /* 0x000fe20003f84070 */
[----:B------:R-:W-:Y:S01]  /*47a0*/  VIADD R7, R152, 0x55 ;  /* 0x0000005598077836 */ /* 0x000fe20000000000 */
[----:B------:R-:W-:Y:S01]  /*47b0*/  ISETP.GT.U32.AND P6, PT, R54, R90, PT ;  /* 0x0000005a3600720c */ /* 0x000fe20003fc4070 */
[----:B------:R-:W-:Y:S01]  /*47c0*/  @!P5 IMAD.MOV R83, RZ, RZ, -R83 ;  /* 0x000000ffff53d224 */ /* 0x000fe200078e0a53 */
[----:B------:R-:W-:Y:S01]  /*47d0*/  IABS R91, R6 ;  /* 0x00000006005b7213 */ /* 0x000fe20000000000 */
[----:B------:R-:W-:Y:S01]  /*47e0*/  @!P2 IMAD.MOV R87, RZ, RZ, -R87 ;  /* 0x000000ffff57a224 */ /* 0x000fe200078e0a57 */
[----:B------:R-:W-:Y:S01]  /*47f0*/  IABS R5, R7 ;  /* 0x0000000700057213 */ /* 0x000fe20000000000 */
[----:B------:R-:W-:Y:S01]  /*4800*/  VIADD R11, R152, 0x60 ;  /* 0x00000060980b7836 */ /* 0x000fe20000000000 */
[----:B------:R-:W-:Y:S01]  /*4810*/  ISETP.GT.U32.AND P5, PT, R54, R86, PT ;  /* 0x000000563600720c */ /* 0x000fe20003fa4070 */
[----:B------:R-:W-:Y:S01]  /*4820*/  @!P3 IMAD.IADD R88, R88, 0x1, -R54 ;  /* 0x000000015858b824 */ /* 0x000fe200078e0a36 */
[----:B------:R-:W-:Y:S01]  /*4830*/  IADD3 R9, R152, 0x57, RZ ;  /* 0x0000005798097810 */ /* 0x000fe20007ffe0ff */
[----:B------:R-:W-:Y:S01]  /*4840*/  IMAD.HI.U32 R3, R2, R91, RZ ;  /* 0x0000005b02037227 */ /* 0x000fe200078e00ff */
[----:B------:R-:W-:-:S02]  /*4850*/  ISETP.GE.AND P3, PT, R10, RZ, PT ;  /* 0x000000ff0a00720c */ /* 0x000fc40003f66270 */
[----:B------:R-:W-:Y:S01]  /*4860*/  IABS R103, R11 ;  /* 0x0000000b00677213 */ /* 0x000fe20000000000 */
        /* <DEDUP_REMOVED lines=8> */
[--C-:B------:R-:W-:Y:S01]  /*48f0*/  @!P5 IMAD.IADD R86, R86, 0x1, -R54.reuse ;  /* 0x000000015656d824 */ /* 0x100fe200078e0a36 */
[----:B------:R-:W-:Y:S01]  /*4900*/  ISETP.GE.AND P5, PT, R8, RZ, PT ;  /* 0x000000ff0800720c */ /* 0x000fe20003fa6270 */
[--C-:B------:R-:W-:Y:S01]  /*4910*/  @!P4 IMAD.IADD R88, R88, 0x1, -R54.reuse ;  /* 0x000000015858c824 */ /* 0x100fe200078e0a36 */
[C---:B------:R-:W-:Y:S01]  /*4920*/  ISETP.GT.U32.AND P4, PT, R54.reuse, R91, PT ;  /* 0x0000005b3600720c */ /* 0x040fe20003f84070 */
[----:B------:R-:W-:Y:S01]  /*4930*/  IMAD R92, R54, R3, R5 ;  /* 0x00000003365c7224 */ /* 0x000fe200078e0205 */
[----:B------:R-:W-:Y:S01]  /*4940*/  IABS R5, R9 ;  /* 0x0000000900057213 */ /* 0x000fe20000000000 */
[----:B------:R-:W-:-:S02]  /*4950*/  @!P6 IMAD.IADD R89, R89, 0x1, -R54 ;  /* 0x000000015959e824 */ /* 0x000fc400078e0a36 */
[----:B------:R-:W-:Y:S01]  /*4960*/  VIADD R8, R152, 0x56 ;  /* 0x0000005698087836 */ /* 0x000fe20000000000 */
[----:B------:R-:W-:Y:S01]  /*4970*/  ISETP.GT.U32.AND P6, PT, R54, R92, PT ;  /* 0x0000005c3600720c */ /* 0x000fe20003fc4070 */
[----:B------:R-:W-:Y:S02]  /*4980*/  VIADD R10, R152, 0x58 ;  /* 0x00000058980a7836 */ /* 0x000fe40000000000 */
[----:B------:R-:W-:Y:S01]  /*4990*/  @!P1 IMAD.MOV R86, RZ, RZ, -R86 ;  /* 0x000000ffff569224 */ /* 0x000fe200078e0a56 */
[----:B------:R-:W-:Y:S01]  /*49a0*/  IABS R93, R8 ;  /* 0x00000008005d7213 */ /* 0x000fe20000000000 */
[----:B------:R-:W-:Y:S01]  /*49b0*/  @!P0 IMAD.MOV R88, RZ, RZ, -R88 ;  /* 0x000000ffff588224 */ /* 0x000fe200078e0a58 */
[----:B------:R-:W-:Y:S01]  /*49c0*/  IABS R95, R10 ;  /* 0x0000000a005f7213 */ /* 0x000fe20000000000 */
[----:B------:R-:W-:Y:S01]  /*49d0*/  @!P4 IMAD.IADD R91, R91, 0x1, -R54 ;  /* 0x000000015b5bc824 */ /* 0x000fe200078e0a36 */
[----:B------:R-:W-:Y:S01]  /*49e0*/  ISETP.GT.U32.AND P1, PT, R54, R90, PT ;  /* 0x0000005a3600720c */ /* 0x000fe20003f24070 */
[----:B------:R-:W-:Y:S01]  /*49f0*/  IMAD.HI.U32 R3, R2, R93, RZ ;  /* 0x0000005d02037227 */ /* 0x000fe200078e00ff */
[----:B------:R-:W-:-:S03]  /*4a00*/  ISETP.GE.AND P4, PT, R7, RZ, PT ;  /* 0x000000ff0700720c */ /* 0x000fc60003f86270 */
[----:B------:R-:W-:Y:S01]  /*4a10*/  @!P6 IADD3 R92, R92, -R54, RZ ;  /* 0x800000365c5ce210 */ /* 0x000fe20007ffe0ff */
[----:B------:R-:W-:Y:S01]  /*4a20*/  IMAD.MOV R4, RZ, RZ, -R3 ;  /* 0x000000ffff047224 */ /* 0x000fe200078e0a03 */
[----:B------:R-:W-:Y:S01]  /*4a30*/  ISETP.GT.U32.AND P6, PT, R54, R91, PT ;  /* 0x0000005b3600720c */ /* 0x000fe20003fc4070 */
[----:B------:R-:W-:Y:S01]  /*4a40*/  IMAD.HI.U32 R3, R2, R5, RZ ;  /* 0x0000000502037227 */ /* 0x000fe200078e00ff */
[----:B------:R-:W-:-:S03]  /*4a50*/  ISETP.GT.U32.AND P0, PT, R54, R92, PT ;  /* 0x0000005c3600720c */ /* 0x000fc60003f04070 */
[----:B------:R-:W-:Y:S01]  /*4a60*/  IMAD R93, R54, R4, R93 ;  /* 0x00000004365d7224 */ /* 0x000fe200078e025d */
[----:B------:R-:W-:Y:S01]  /*4a70*/  @!P1 IADD3 R90, R90, -R54, RZ ;  /* 0x800000365a5a9210 */ /* 0x000fe20007ffe0ff */
[----:B------:R-:W-:Y:S01]  /*4a80*/  IMAD.MOV R94, RZ, RZ, -R3 ;  /* 0x000000ffff5e7224 */ /* 0x000fe200078e0a03 */
[----:B------:R-:W-:Y:S01]  /*4a90*/  ISETP.GE.AND P1, PT, R6, RZ, PT ;  /* 0x000000ff0600720c */ /* 0x000fe20003f26270 */
[----:B------:R-:W-:Y:S01]  /*4aa0*/  VIADD R4, R152, 0x59 ;  /* 0x0000005998047836 */ /* 0x000fe20000000000 */
[C---:B------:R-:W-:Y:S01]  /*4ab0*/  ISETP.GT.U32.AND P2, PT, R54.reuse, R93, PT ;  /* 0x0000005d3600720c */ /* 0x040fe20003f44070 */
[----:B------:R-:W-:Y:S01]  /*4ac0*/  IMAD R94, R54, R94, R5 ;  /* 0x0000005e365e7224 */ /* 0x000fe200078e0205 */
[----:B------:R-:W-:Y:S01]  /*4ad0*/  @!P3 IADD3 R90, -R90, RZ, RZ ;  /* 0x000000ff5a5ab210 */ /* 0x000fe20007ffe1ff */
[----:B------:R-:W-:Y:S01]  /*4ae0*/  @!P6 IMAD.IADD R91, R91, 0x1, -R54 ;  /* 0x000000015b5be824 */ /* 0x000fe200078e0a36 */
[----:B------:R-:W-:Y:S01]  /*4af0*/  IABS R5, R4 ;  /* 0x0000000400057213 */ /* 0x000fe20000000000 */
[----:B------:R-:W-:Y:S01]  /*4b00*/  IMAD.HI.U32 R3, R2, R95, RZ ;  /* 0x0000005f02037227 */ /* 0x000fe200078e00ff */
[----:B------:R-:W-:-:S02]  /*4b10*/  ISETP.GT.U32.AND P6, PT, R54, R94, PT ;  /* 0x0000005e3600720c */ /* 0x000fc40003fc4070 */
[----:B------:R-:W-:Y:S01]  /*4b20*/  @!P0 IADD3 R92, R92, -R54, RZ ;  /* 0x800000365c5c8210 */ /* 0x000fe20007ffe0ff */
[----:B------:R-:W-:Y:S01]  /*4b30*/  IMAD.MOV R3, RZ, RZ, -R3 ;  /* 0x000000ffff037224 */ /* 0x000fe200078e0a03 */
[----:B------:R-:W-:Y:S01]  /*4b40*/  ISETP.GE.AND P3, PT, R9, RZ, PT ;  /* 0x000000ff0900720c */ /* 0x000fe20003f66270 */
[----:B------:R-:W-:Y:S01]  /*4b50*/  @!P5 IMAD.MOV R89, RZ, RZ, -R89 ;  /* 0x000000ffff59d224 */ /* 0x000fe200078e0a59 */
[----:B------:R-:W-:Y:S01]  /*4b60*/  @!P4 IADD3 R92, -R92, RZ, RZ ;  /* 0x000000ff5c5cc210 */ /* 0x000fe20007ffe1ff */
[----:B------:R-:W-:Y:S01]  /*4b70*/  @!P2 IMAD.IADD R93, R93, 0x1, -R54 ;  /* 0x000000015d5da824 */ /* 0x000fe200078e0a36 */
[----:B------:R-:W-:Y:S01]  /*4b80*/  ISETP.GE.AND P5, PT, R8, RZ, PT ;  /* 0x000000ff0800720c */ /* 0x000fe20003fa6270 */
[----:B------:R-:W-:Y:S01]  /*4b90*/  IMAD R95, R54, R3, R95 ;  /* 0x00000003365f7224 */ /* 0x000fe200078e025f */
[----:B------:R-:W-:Y:S01]  /*4ba0*/  IADD3 R9, R152, 0x5c, RZ ;  /* 0x0000005c98097810 */ /* 0x000fe20007ffe0ff */
[----:B------:R-:W-:Y:S01]  /*4bb0*/  IMAD.HI.U32 R3, R2, R5, RZ ;  /* 0x0000000502037227 */ /* 0x000fe200078e00ff */
[----:B------:R-:W-:-:S02]  /*4bc0*/  ISETP.GE.AND P2, PT, R4, RZ, PT ;  /* 0x000000ff0400720c */ /* 0x000fc40003f46270 */
[----:B------:R-:W-:Y:S01]  /*4bd0*/  ISETP.GT.U32.AND P4, PT, R54, R95, PT ;  /* 0x0000005f3600720c */ /* 0x000fe20003f84070 */
[--C-:B------:R-:W-:Y:S01]  /*4be0*/  @!P6 IMAD.IADD R94, R94, 0x1, -R54.reuse ;  /* 0x000000015e5ee824 */ /* 0x100fe200078e0a36 */
[----:B------:R-:W-:Y:S01]  /*4bf0*/  ISETP.GT.U32.AND P6, PT, R54, R93, PT ;  /* 0x0000005d3600720c */ /* 0x000fe20003fc4070 */
[----:B------:R-:W-:Y:S01]  /*4c00*/  IMAD.MOV R3, RZ, RZ, -R3 ;  /* 0x000000ffff037224 */ /* 0x000fe200078e0a03 */
[----:B------:R-:W-:Y:S01]  /*4c10*/  IABS R99, R9 ;  /* 0x0000000900637213 */ /* 0x000fe20000000000 */
[----:B------:R-:W-:Y:S01]  /*4c20*/  VIADD R6, R152, 0x5a ;  /* 0x0000005a98067836 */ /* 0x000fe20000000000 */
[----:B------:R-:W-:Y:S01]  /*4c30*/  ISETP.GE.AND P0, PT, R10, RZ, PT ;  /* 0x000000ff0a00720c */ /* 0x000fe20003f06270 */
[----:B------:R-:W-:Y:S02]  /*4c40*/  IMAD R96, R54, R3, R5 ;  /* 0x0000000336607224 */ /* 0x000fe400078e0205 */
[----:B------:R-:W-:Y:S01]  /*4c50*/  VIADD R8, R152, 0x5b ;  /* 0x0000005b98087836 */ /* 0x000fe20000000000 */
[----:B------:R-:W-:Y:S01]  /*4c60*/  IABS R97, R6 ;  /* 0x0000000600617213 */ /* 0x000fe20000000000 */
[----:B------:R-:W-:Y:S01]  /*4c70*/  @!P1 IMAD.MOV R91, RZ, RZ, -R91 ;  /* 0x000000ffff5b9224 */ /* 0x000fe200078e0a5b */
[C---:B------:R-:W-:Y:S01]  /*4c80*/  ISETP.GT.U32.AND P1, PT, R54.reuse, R94, PT ;  /* 0x0000005e3600720c */ /* 0x040fe20003f24070 */
[--C-:B------:R-:W-:Y:S01]  /*4c90*/  @!P4 IMAD.IADD R95, R95, 0x1, -R54.reuse ;  /* 0x000000015f5fc824 */ /* 0x100fe200078e0a36 */
[----:B------:R-:W-:Y:S01]  /*4ca0*/  IABS R7, R8 ;  /* 0x0000000800077213 */ /* 0x000fe20000000000 */
[----:B------:R-:W-:Y:S01]  /*4cb0*/  @!P6 IMAD.IADD R93, R93, 0x1, -R54 ;  /* 0x000000015d5de824 */ /* 0x000fe200078e0a36 */
[----:B------:R-:W-:Y:S01]  /*4cc0*/  ISETP.GT.U32.AND P6, PT, R54, R96, PT ;  /* 0x000000603600720c */ /* 0x000fe20003fc4070 */
[----:B------:R-:W-:Y:S01]  /*4cd0*/  IMAD.HI.U32 R3, R2, R97, RZ ;  /* 0x0000006102037227 */ /* 0x000fe200078e00ff */
[----:B------:R-:W-:-:S02]  /*4ce0*/  ISETP.GE.AND P4, PT, R8, RZ, PT ;  /* 0x000000ff0800720c */ /* 0x000fc40003f86270 */
[----:B------:R-:W-:Y:S01]  /*4cf0*/  @!P5 IADD3 R93, -R93, RZ, RZ ;  /* 0x000000ff5d5dd210 */ /* 0x000fe20007ffe1ff */
[----:B------:R-:W-:Y:S01]  /*4d00*/  IMAD.HI.U32 R4, R2, R7, RZ ;  /* 0x0000000702047227 */ /* 0x000fe200078e00ff */
[----:B------:R-:W-:-:S03]  /*4d10*/  ISETP.GT.U32.AND P5, PT, R54, R95, PT ;  /* 0x0000005f3600720c */ /* 0x000fc60003fa4070 */
[----:B------:R-:W-:Y:S01]  /*4d20*/  IMAD.MOV R5, RZ, RZ, -R3 ;  /* 0x000000ffff057224 */ /* 0x000fe200078e0a03 */
[----:B------:R-:W-:Y:S01]  /*4d30*/  IADD3 R4, -R4, RZ, RZ ;  /* 0x000000ff04047210 */ /* 0x000fe20007ffe1ff */
[--C-:B------:R-:W-:Y:S01]  /*4d40*/  @!P1 IMAD.IADD R94, R94, 0x1, -R54.reuse ;  /* 0x000000015e5e9824 */ /* 0x100fe200078e0a36 */
[----:B------:R-:W-:Y:S01]  /*4d50*/  ISETP.GE.AND P1, PT, R6, RZ, PT ;  /* 0x000000ff0600720c */ /* 0x000fe20003f26270 */
[----:B------:R-:W-:Y:S02]  /*4d60*/  @!P6 IMAD.IADD R96, R96, 0x1, -R54 ;  /* 0x000000016060e824 */ /* 0x000fe400078e0a36 */
[----:B------:R-:W-:Y:S01]  /*4d70*/  IMAD.HI.U32 R3, R2, R99, RZ ;  /* 0x0000006302037227 */ /* 0x000fe200078e00ff */
[----:B------:R-:W-:Y:S02]  /*4d80*/  @!P3 IADD3 R94, -R94, RZ, RZ ;  /* 0x000000ff5e5eb210 */ /* 0x000fe40007ffe1ff */
[C---:B------:R-:W-:Y:S01]  /*4d90*/  ISETP.GT.U32.AND P6, PT, R54.reuse, R96, PT ;  /* 0x000000603600720c */ /* 0x040fe20003fc4070 */
[----:B------:R-:W-:-:S02]  /*4da0*/  IMAD R97, R54, R5, R97 ;  /* 0x0000000536617224 */ /* 0x000fc400078e0261 */
[C---:B------:R-:W-:Y:S02]  /*4db0*/  IMAD R98, R54.reuse, R4, R7 ;  /* 0x0000000436627224 */ /* 0x040fe400078e0207 */
[----:B------:R-:W-:Y:S01]  /*4dc0*/  IMAD.MOV R3, RZ, RZ, -R3 ;  /* 0x000000ffff037224 */ /* 0x000fe200078e0a03 */
[C---:B------:R-:W-:Y:S01]  /*4dd0*/  ISETP.GT.U32.AND P3, PT, R54.reuse, R97, PT ;  /* 0x000000613600720c */ /* 0x040fe20003f64070 */
[--C-:B------:R-:W-:Y:S01]  /*4de0*/  @!P5 IMAD.IADD R95, R95, 0x1, -R54.reuse ;  /* 0x000000015f5fd824 */ /* 0x100fe200078e0a36 */
[C---:B------:R-:W-:Y:S01]  /*4df0*/  ISETP.GT.U32.AND P5, PT, R54.reuse, R98, PT ;  /* 0x000000623600720c */ /* 0x040fe20003fa4070 */
[----:B------:R-:W-:Y:S02]  /*4e00*/  IMAD R99, R54, R3, R99 ;  /* 0x0000000336637224 */ /* 0x000fe400078e0263 */
[----:B------:R-:W-:Y:S02]  /*4e10*/  VIADD R6, R152, 0x5d ;  /* 0x0000005d98067836 */ /* 0x000fe40000000000 */
[----:B------:R-:W-:Y:S01]  /*4e20*/  @!P6 IMAD.IADD R96, R96, 0x1, -R54 ;  /* 0x000000016060e824 */ /* 0x000fe200078e0a36 */
[----:B------:R-:W-:Y:S01]  /*4e30*/  ISETP.GT.U32.AND P6, PT, R54, R99, PT ;  /* 0x000000633600720c */ /* 0x000fe20003fc4070 */
[C---:B------:R-:W-:Y:S01]  /*4e40*/  VIADD R8, R152.reuse, 0x5e ;  /* 0x0000005e98087836 */ /* 0x040fe20000000000 */
[----:B------:R-:W-:Y:S01]  /*4e50*/  IABS R5, R6 ;  /* 0x0000000600057213 */ /* 0x000fe20000000000 */
[----:B------:R-:W-:-:S02]  /*4e60*/  VIADD R10, R152, 0x5f ;  /* 0x0000005f980a7836 */ /* 0x000fc40000000000 */
[----:B------:R-:W-:Y:S01]  /*4e70*/  @!P3 IADD3 R97, R97, -R54, RZ ;  /* 0x800000366161b210 */ /* 0x000fe20007ffe0ff */
[----:B------:R-:W-:Y:S01]  /*4e80*/  @!P2 IMAD.MOV R96, RZ, RZ, -R96 ;  /* 0x000000ffff60a224 */ /* 0x000fe200078e0a60 */
[----:B------:R-:W-:Y:S01]  /*4e90*/  IABS R101, R8 ;  /* 0x0000000800657213 */ /* 0x000fe20000000000 */
[----:B------:R-:W-:Y:S01]  /*4ea0*/  @!P5 IMAD.IADD R98, R98, 0x1, -R54 ;  /* 0x000000016262d824 */ /* 0x000fe200078e0a36 */
[----:B------:R-:W-:Y:S01]  /*4eb0*/  ISETP.GT.U32.AND P5, PT, R54, R97, PT ;  /* 0x000000613600720c */ /* 0x000fe20003fa4070 */
[----:B------:R-:W-:Y:S01]  /*4ec0*/  IMAD.HI.U32 R3, R2, R5, RZ ;  /* 0x0000000502037227 */ /* 0x000fe200078e00ff */
[----:B------:R-:W-:Y:S02]  /*4ed0*/  IABS R7, R10 ;  /* 0x0000000a00077213 */ /* 0x000fe40000000000 */
[----:B------:R-:W-:Y:S01]  /*4ee0*/  @!P6 IADD3 R99, R99, -R54, RZ ;  /* 0x800000366363e210 */ /* 0x000fe20007ffe0ff */
[----:B------:R-:W-:Y:S01]  /*4ef0*/  IMAD.MOV R3, RZ, RZ, -R3 ;  /* 0x000000ffff037224 */ /* 0x000fe200078e0a03 */
[----:B------:R-:W-:Y:S01]  /*4f00*/  ISETP.GT.U32.AND P6, PT, R54, R98, PT ;  /* 0x000000623600720c */ /* 0x000fe20003fc4070 */
[----:B------:R-:W-:Y:S01]  /*4f10*/  IMAD.HI.U32 R4, R2, R101, RZ ;  /* 0x0000006502047227 */ /* 0x000fe200078e00ff */
[----:B------:R-:W-:-:S02]  /*4f20*/  ISETP.GE.AND P2, PT, R6, RZ, PT ;  /* 0x000000ff0600720c */ /* 0x000fc40003f46270 */
[----:B------:R-:W-:Y:S01]  /*4f30*/  IADD3 R6, R152, 0x61, RZ ;  /* 0x0000006198067810 */ /* 0x000fe20007ffe0ff */
[C---:B------:R-:W-:Y:S01]  /*4f40*/  IMAD R100, R54.reuse, R3, R5 ;  /* 0x0000000336647224 */ /* 0x040fe200078e0205 */
[----:B------:R-:W-:Y:S01]  /*4f50*/  ISETP.GE.AND P3, PT, R9, RZ, PT ;  /* 0x000000ff0900720c */ /* 0x000fe20003f66270 */
[----:B------:R-:W-:Y:S01]  /*4f60*/  IMAD.MOV R4, RZ, RZ, -R4 ;  /* 0x000000ffff047224 */ /* 0x000fe200078e0a04 */
[----:B------:R-:W-:Y:S01]  /*4f70*/  IABS R5, R6 ;  /* 0x0000000600057213 */ /* 0x000fe20000000000 */
[--C-:B------:R-:W-:Y:S01]  /*4f80*/  @!P5 IMAD.IADD R97, R97, 0x1, -R54.reuse ;  /* 0x000000016161d824 */ /* 0x100fe200078e0a36 */
[C---:B------:R-:W-:Y:S01]  /*4f90*/  ISETP.GT.U32.AND P5, PT, R54.reuse, R100, PT ;  /* 0x000000643600720c */ /* 0x040fe20003fa4070 */
[----:B------:R-:W-:Y:S02]  /*4fa0*/  IMAD R101, R54, R4, R101 ;  /* 0x0000000436657224 */ /* 0x000fe400078e0265 */
[----:B------:R-:W-:Y:S01]  /*4fb0*/  @!P6 IMAD.IADD R98, R98, 0x1, -R54 ;  /* 0x000000016262e824 */ /* 0x000fe200078e0a36 */
[----:B------:R-:W-:Y:S01]  /*4fc0*/  @!P1 IADD3 R97, -R97, RZ, RZ ;  /* 0x000000ff61619210 */ /* 0x000fe20007ffe1ff */
[----:B------:R-:W-:Y:S01]  /*4fd0*/  IMAD.HI.U32 R4, R2, R103, RZ ;  /* 0x0000006702047227 */ /* 0x000fe200078e00ff */
[----:B------:R-:W-:-:S03]  /*4fe0*/  ISETP.GT.U32.AND P6, PT, R54, R101, PT ;  /* 0x000000653600720c */ /* 0x000fc60003fc4070 */
[----:B------:R-:W-:Y:S02]  /*4ff0*/  IMAD.MOV R4, RZ, RZ, -R4 ;  /* 0x000000ffff047224 */ /* 0x000fe400078e0a04 */
[----:B------:R-:W-:-:S04]  /*5000*/  IMAD.HI.U32 R3, R2, R7, RZ ;  /* 0x0000000702037227 */ /* 0x000fc800078e00ff */
[----:B------:R-:W-:Y:S02]  /*5010*/  IMAD R103, R54, R4, R103 ;  /* 0x0000000436677224 */ /* 0x000fe400078e0267 */
[----:B------:R-:W-:Y:S02]  /*5020*/  @!P5 IMAD.IADD R100, R100, 0x1, -R54 ;  /* 0x000000016464d824 */ /* 0x000fe400078e0a36 */
[----:B------:R-:W-:Y:S01]  /*5030*/  @!P4 IMAD.MOV R98, RZ, RZ, -R98 ;  /* 0x000000ffff62c224 */ /* 0x000fe200078e0a62 */
[C---:B------:R-:W-:Y:S01]  /*5040*/  ISETP.GT.U32.AND P4, PT, R54.reuse, R103, PT ;  /* 0x000000673600720c */ /* 0x040fe20003f84070 */
[----:B------:R-:W-:Y:S01]  /*5050*/  @!P6 IMAD.IADD R101, R101, 0x1, -R54 ;  /* 0x000000016565e824 */ /* 0x000fe200078e0a36 */
[----:B------:R-:W-:Y:S01]  /*5060*/  ISETP.GT.U32.AND P1, PT, R54, R100, PT ;  /* 0x000000643600720c */ /* 0x000fe20003f24070 */
[----:B------:R-:W-:Y:S02]  /*5070*/  IMAD.MOV R3, RZ, RZ, -R3 ;  /* 0x000000ffff037224 */ /* 0x000fe400078e0a03 */
[----:B------:R-:W-:Y:S01]  /*5080*/  VIADD R4, R152, 0x62 ;  /* 0x0000006298047836 */ /* 0x000fe20000000000 */
[C---:B------:R-:W-:Y:S01]  /*5090*/  ISETP.GT.U32.AND P6, PT, R54.reuse, R101, PT ;  /* 0x000000653600720c */ /* 0x040fe20003fc4070 */
[----:B------:R-:W-:-:S02]  /*50a0*/  IMAD R102, R54, R3, R7 ;  /* 0x0000000336667224 */ /* 0x000fc400078e0207 */
[----:B------:R-:W-:Y:S01]  /*50b0*/  IMAD.HI.U32 R3, R2, R5, RZ ;  /* 0x0000000502037227 */ /* 0x000fe200078e00ff */
[----:B------:R-:W-:Y:S02]  /*50c0*/  IABS R105, R4 ;  /* 0x0000000400697213 */ /* 0x000fe40000000000 */
[----:B------:R-:W-:Y:S01]  /*50d0*/  ISETP.GT.U32.AND P5, PT, R54, R102, PT ;  /* 0x000000663600720c */ /* 0x000fe20003fa4070 */
[----:B------:R-:W-:Y:S02]  /*50e0*/  IMAD.MOV R3, RZ, RZ, -R3 ;  /* 0x000000ffff037224 */ /* 0x000fe400078e0a03 */
[--C-:B------:R-:W-:Y:S01]  /*50f0*/  @!P1 IMAD.IADD R100, R100, 0x1, -R54.reuse ;  /* 0x0000000164649824 */ /* 0x100fe200078e0a36 */
[----:B------:R-:W-:Y:S01]  /*5100*/  ISETP.GE.AND P1, PT, R11, RZ, PT ;  /* 0x000000ff0b00720c */ /* 0x000fe20003f26270 */
[----:B------:R-:W-:Y:S01]  /*5110*/  @!P4 IMAD.IADD R103, R103, 0x1, -R54 ;  /* 0x000000016767c824 */ /* 0x000fe200078e0a36 */
[----:B------:R-:W-:Y:S01]  /*5120*/  ISETP.GE.AND P4, PT, R6, RZ, PT ;  /* 0x000000ff0600720c */ /* 0x000fe20003f86270 */
[----:B------:R-:W-:Y:S01]  /*5130*/  IMAD R104, R54, R3, R5 ;  /* 0x0000000336687224 */ /* 0x000fe200078e0205 */
[----:B------:R-:W-:Y:S01]  /*5140*/  IADD3 R11, R152, 0x78, RZ ;  /* 0x00000078980b7810 */ /* 0x000fe20007ffe0ff */
[----:B------:R-:W-:-:S03]  /*5150*/  IMAD.HI.U32 R3, R2, R105, RZ ;  /* 0x0000006902037227 */ /* 0x000fc600078e00ff */
[----:B------:R-:W-:Y:S01]  /*5160*/  IABS R129, R11 ;  /* 0x0000000b00817213 */ /* 0x000fe20000000000 */
[----:B------:R-:W-:Y:S01]  /*5170*/  @!P2 IMAD.MOV R100, RZ, RZ, -R100 ;  /* 0x000000ffff64a224 */ /* 0x000fe200078e0a64 */
[C---:B------:R-:W-:Y:S01]  /*5180*/  ISETP.GT.U32.AND P2, PT, R54.reuse, R103, PT ;  /* 0x000000673600720c */ /* 0x040fe20003f44070 */
[--C-:B------:R-:W-:Y:S01]  /*5190*/  @!P6 IMAD.IADD R101, R101, 0x1, -R54.reuse ;  /* 0x000000016565e824 */ /* 0x100fe200078e0a36 */
[----:B------:R-:W-:Y:S01]  /*51a0*/  ISETP.GT.U32.AND P6, PT, R54, R104, PT ;  /* 0x000000683600720c */ /* 0x000fe20003fc4070 */
[----:B------:R-:W-:Y:S01]  /*51b0*/  @!P0 IMAD.MOV R95, RZ, RZ, -R95 ;  /* 0x000000ffff5f8224 */ /* 0x000fe200078e0a5f */
[----:B------:R-:W-:Y:S01]  /*51c0*/  IADD3 R3, -R3, RZ, RZ ;  /* 0x000000ff03037210 */ /* 0x000fe20007ffe1ff */
[----:B------:R-:W-:Y:S01]  /*51d0*/  @!P5 IMAD.IADD R102, R102, 0x1, -R54 ;  /* 0x000000016666d824 */ /* 0x000fe200078e0a36 */
[----:B------:R-:W-:Y:S01]  /*51e0*/  ISETP.GT.U32.AND P0, PT, R54, R99, PT ;  /* 0x000000633600720c */ /* 0x000fe20003f04070 */
[----:B------:R-:W-:Y:S02]  /*51f0*/  VIADD R6, R152, 0x65 ;  /* 0x0000006598067836 */ /* 0x000fe40000000000 */
[C---:B------:R-:W-:Y:S01]  /*5200*/  IMAD R105, R54.reuse, R3, R105 ;  /* 0x0000000336697224 */ /* 0x040fe200078e0269 */
[----:B------:R-:W-:Y:S01]  /*5210*/  ISETP.GT.U32.AND P5, PT, R54, R102, PT ;  /* 0x000000663600720c */ /* 0x000fe20003fa4070 */
[----:B------:R-:W-:-:S02]  /*5220*/  VIADD R3, R152, 0x63 ;  /* 0x0000006398037836 */ /* 0x000fc40000000000 */
[--C-:B------:R-:W-:Y:S01]  /*5230*/  @!P2 IMAD.IADD R103, R103, 0x1, -R54.reuse ;  /* 0x000000016767a824 */ /* 0x100fe200078e0a36 */
[----:B------:R-:W-:Y:S01]  /*5240*/  ISETP.GT.U32.AND P2, PT, R54, R105, PT ;  /* 0x000000693600720c */ /* 0x000fe20003f44070 */
[--C-:B------:R-:W-:Y:S01]  /*5250*/  @!P6 IMAD.IADD R104, R104, 0x1, -R54.reuse ;  /* 0x000000016868e824 */ /* 0x100fe200078e0a36 */
[----:B------:R-:W-:Y:S01]  /*5260*/  IABS R5, R3 ;  /* 0x0000000300057213 */ /* 0x000fe20000000000 */
[----:B------:R-:W-:Y:S01]  /*5270*/  @!P1 IMAD.MOV R103, RZ, RZ, -R103 ;  /* 0x000000ffff679224 */ /* 0x000fe200078e0a67 */
[----:B------:R-:W-:Y:S01]  /*5280*/  ISETP.GE.AND P1, PT, R6, RZ, PT ;  /* 0x000000ff0600720c */ /* 0x000fe20003f26270 */
[C---:B------:R-:W-:Y:S01]  /*5290*/  VIADD R7, R152.reuse, 0x66 ;  /* 0x0000006698077836 */ /* 0x040fe20000000000 */
[----:B------:R-:W-:Y:S01]  /*52a0*/  @!P0 IADD3 R99, R99, -R54, RZ ;  /* 0x8000003663638210 */ /* 0x000fe20007ffe0ff */
[----:B------:R-:W-:Y:S01]  /*52b0*/  VIADD R9, R152, 0x69 ;  /* 0x0000006998097836 */ /* 0x000fe20000000000 */
[----:B------:R-:W-:Y:S01]  /*52c0*/  ISETP.GT.U32.AND P6, PT, R54, R104, PT ;  /* 0x000000683600720c */ /* 0x000fe20003fc4070 */
[--C-:B------:R-:W-:Y:S01]  /*52d0*/  @!P5 IMAD.IADD R102, R102, 0x1, -R54.reuse ;  /* 0x000000016666d824 */ /* 0x100fe200078e0a36 */
[----:B------:R-:W-:Y:S01]  /*52e0*/  ISETP.GE.AND P0, PT, R8, RZ, PT ;  /* 0x000000ff0800720c */ /* 0x000fe20003f06270 */
[----:B------:R-:W-:Y:S01]  /*52f0*/  VIADD R8, R152, 0x68 ;  /* 0x0000006898087836 */ /* 0x000fe20000000000 */
[----:B------:R-:W-:Y:S01]  /*5300*/  @!P3 IADD3 R99, -R99, RZ, RZ ;  /* 0x000000ff6363b210 */ /* 0x000fe20007ffe1ff */
[----:B------:R-:W-:Y:S01]  /*5310*/  @!P2 IMAD.IADD R105, R105, 0x1, -R54 ;  /* 0x000000016969a824 */ /* 0x000fe200078e0a36 */
[----:B------:R-:W-:Y:S01]  /*5320*/  ISETP.GE.AND P3, PT, R10, RZ, PT ;  /* 0x000000ff0a00720c */ /* 0x000fe20003f66270 */
[C---:B------:R-:W-:Y:S01]  /*5330*/  VIADD R10, R152.reuse, 0x6a ;  /* 0x0000006a980a7836 */ /* 0x040fe20000000000 */
[----:B------:R-:W-:Y:S01]  /*5340*/  IABS R6, R6 ;  /* 0x0000000600067213 */ /* 0x000fe20000000000 */
[----:B------:R-:W-:Y:S01]  /*5350*/  VIADD R12, R152, 0x8b ;  /* 0x0000008b980c7836 */ /* 0x000fe20000000000 */
[----:B------:R-:W-:Y:S01]  /*5360*/  ISETP.GE.AND P5, PT, R4, RZ, PT ;  /* 0x000000ff0400720c */ /* 0x000fe20003fa6270 */
[----:B------:R-:W-:Y:S01]  /*5370*/  VIADD R22, R152, 0xf6 ;  /* 0x000000f698167836 */ /* 0x000fe20000000000 */
[----:B------:R-:W-:Y:S01]  /*5380*/  ISETP.GT.U32.AND P2, PT, R54, R105, PT ;  /* 0x000000693600720c */ /* 0x000fe20003f44070 */
[----:B------:R-:W-:Y:S01]  /*5390*/  VIADD R20, R152, 0xf8 ;  /* 0x000000f898147836 */ /* 0x000fe20000000000 */
[----:B------:R-:W-:Y:S01]  /*53a0*/  @!P6 IADD3 R104, R104, -R54, RZ ;  /* 0x800000366868e210 */ /* 0x000fe20007ffe0ff */
[C---:B------:R-:W-:Y:S01]  /*53b0*/  VIADD R153, R152.reuse, 0xfa ;  /* 0x000000fa98997836 */ /* 0x040fe20000000000 */
[C---:B------:R-:W-:Y:S01]  /*53c0*/  IADD3 R4, R152.reuse, 0x64, RZ ;  /* 0x0000006498047810 */ /* 0x040fe20007ffe0ff */
[----:B------:R-:W-:Y:S01]  /*53d0*/  VIADD R157, R152, 0xfc ;  /* 0x000000fc989d7836 */ /* 0x000fe20000000000 */
[----:B------:R-:W-:Y:S01]  /*53e0*/  @!P0 IADD3 R101, -R101, RZ, RZ ;  /* 0x000000ff65658210 */ /* 0x000fe20007ffe1ff */
[----:B------:R-:W-:Y:S01]  /*53f0*/  @!P3 IMAD.MOV R102, RZ, RZ, -R102 ;  /* 0x000000ffff66b224 */ /* 0x000fe200078e0a66 */
[----:B------:R-:W-:Y:S01]  /*5400*/  ISETP.GE.AND P6, PT, R7, RZ, PT ;  /* 0x000000ff0700720c */ /* 0x000fe20003fc6270 */
[----:B------:R-:W-:Y:S01]  /*5410*/  @!P4 IMAD.MOV R104, RZ, RZ, -R104 ;  /* 0x000000ffff68c224 */ /* 0x000fe200078e0a68 */
[----:B------:R-:W-:Y:S01]  /*5420*/  IABS R109, R7 ;  /* 0x00000007006d7213 */ /* 0x000fe20000000000 */
[----:B------:R-:W-:Y:S01]  /*5430*/  IMAD.MOV.U32 R7, RZ, RZ, R6 ;  /* 0x000000ffff077224 */ /* 0x000fe200078e0006 */
[----:B------:R-:W-:Y:S01]  /*5440*/  ISETP.GE.AND P0, PT, R3, RZ, PT ;  /* 0x000000ff0300720c */ /* 0x000fe20003f06270 */
[----:B------:R-:W-:Y:S01]  /*5450*/  IMAD.HI.U32 R3, R2, R5, RZ ;  /* 0x0000000502037227 */ /* 0x000fe200078e00ff */
[----:B------:R-:W-:Y:S01]  /*5460*/  ISETP.GE.AND P3, PT, R4, RZ, PT ;  /* 0x000000ff0400720c */ /* 0x000fe20003f66270 */
[----:B------:R4:W-:Y:S01]  /*5470*/  STL [R1+0x2bcc], R22 ;  /* 0x002bcc1601007387 */ /* 0x0009e20000100800 */
[----:B------:R-:W-:Y:S01]  /*5480*/  IABS R107, R4 ;  /* 0x00000004006b7213 */ /* 0x000fe20000000000 */
[----:B------:R-:W-:Y:S01]  /*5490*/  IMAD.HI.U32 R4, R2, R7, RZ ;  /* 0x0000000702047227 */ /* 0x000fe200078e00ff */
[----:B------:R-:W-:Y:S01]  /*54a0*/  @!P2 IADD3 R105, R105, -R54, RZ ;  /* 0x800000366969a210 */ /* 0x000fe20007ffe0ff */
[----:B------:R4:W-:Y:S01]  /*54b0*/  STL [R1+0x2bc8], R21 ;  /* 0x002bc81501007387 */ /* 0x0009e20000100800 */
[----:B------:R-:W-:Y:S01]  /*54c0*/  IABS R111, R8 ;  /* 0x00000008006f7213 */ /* 0x000fe20000000000 */
[----:B------:R-:W-:Y:S01]  /*54d0*/  IMAD.MOV R106, RZ, RZ, -R3 ;  /* 0x000000ffff6a7224 */ /* 0x000fe200078e0a03 */
[----:B------:R-:W-:Y:S01]  /*54e0*/  IABS R6, R9 ;  /* 0x0000000900067213 */ /* 0x000fe20000000000 */
[----:B------:R-:W-:Y:S01]  /*54f0*/  IMAD.MOV R4, RZ, RZ, -R4 ;  /* 0x000000ffff047224 */ /* 0x000fe200078e0a04 */
[----:B------:R-:W-:Y:S01]  /*5500*/  IABS R113, R10 ;  /* 0x0000000a00717213 */ /* 0x000fe20000000000 */
[C---:B------:R-:W-:Y:S01]  /*5510*/  IMAD R106, R54.reuse, R106, R5 ;  /* 0x0000006a366a7224 */ /* 0x040fe200078e0205 */
[----:B------:R4:W-:Y:S01]  /*5520*/  STL [R1+0x2bc4], R20 ;  /* 0x002bc41401007387 */ /* 0x0009e20000100800 */
[----:B------:R-:W-:-:S02]  /*5530*/  IMAD R108, R54, R4, R7 ;  /* 0x00000004366c7224 */ /* 0x000fc400078e0207 */
[----:B------:R-:W-:Y:S01]  /*5540*/  IMAD.HI.U32 R3, R2, R107, RZ ;  /* 0x0000006b02037227 */ /* 0x000fe200078e00ff */
[C---:B------:R-:W-:Y:S01]  /*5550*/  ISETP.GT.U32.AND P4, PT, R54.reuse, R106, PT ;  /* 0x0000006a3600720c */ /* 0x040fe20003f84070 */
[----:B------:R4:W-:Y:S02]  /*5560*/  STL [R1+0x2bc0], R252 ;  /* 0x002bc0fc01007387 */ /* 0x0009e40000100800 */
[----:B------:R-:W-:Y:S01]  /*5570*/  @!P5 IMAD.MOV R105, RZ, RZ, -R105 ;  /* 0x000000ffff69d224 */ /* 0x000fe200078e0a69 */
[----:B------:R-:W-:Y:S01]  /*5580*/  ISETP.GT.U32.AND P5, PT, R54, R108, PT ;  /* 0x0000006c3600720c */ /* 0x000fe20003fa4070 */
[----:B------:R-:W-:Y:S01]  /*5590*/  VIADD R7, R152, 0x67 ;  /* 0x0000006798077836 */ /* 0x000fe20000000000 */
[----:B------:R-:W-:Y:S01]  /*55a0*/  IADD3 R5, -R3, RZ, RZ ;  /* 0x000000ff03057210 */ /* 0x000fe20007ffe1ff */
[----:B------:R-:W-:Y:S01]  /*55b0*/  IMAD.HI.U32 R3, R2, R109, RZ ;  /* 0x0000006d02037227 */ /* 0x000fe200078e00ff */
[----:B------:R4:W-:Y:S03]  /*55c0*/  STL [R1+0x2bbc], R153 ;  /* 0x002bbc9901007387 */ /* 0x0009e60000100800 */
[----:B------:R-:W-:Y:S01]  /*55d0*/  IMAD R107, R54, R5, R107 ;  /* 0x00000005366b7224 */ /* 0x000fe200078e026b */
[----:B------:R-:W-:Y:S01]  /*55e0*/  IABS R5, R7 ;  /* 0x0000000700057213 */ /* 0x000fe20000000000 */
[----:B------:R-:W-:Y:S01]  /*55f0*/  IMAD.HI.U32 R4, R2, R111, RZ ;  /* 0x0000006f02047227 */ /* 0x000fe200078e00ff */
[-C--:B------:R-:W-:Y:S01]  /*5600*/  @!P4 IADD3 R106, R106, -R54.reuse, RZ ;  /* 0x800000366a6ac210 */ /* 0x080fe20007ffe0ff */
[----:B------:R4:W-:Y:S01]  /*5610*/  STL [R1+0x2bb8], R155 ;  /* 0x002bb89b01007387 */ /* 0x0009e20000100800 */
[----:B------:R-:W-:Y:S01]  /*5620*/  ISETP.GT.U32.AND P2, PT, R54, R107, PT ;  /* 0x0000006b3600720c */ /* 0x000fe20003f44070 */
[----:B------:R-:W-:Y:S01]  /*5630*/  IMAD.MOV R3, RZ, RZ, -R3 ;  /* 0x000000ffff037224 */ /* 0x000fe200078e0a03 */
[----:B------:R-:W-:Y:S01]  /*5640*/  @!P5 IADD3 R108, R108, -R54, RZ ;  /* 0x800000366c6cd210 */ /* 0x000fe20007ffe0ff */
[----:B------:R-:W-:Y:S01]  /*5650*/  IMAD.MOV R4, RZ, RZ, -R4 ;  /* 0x000000ffff047224 */ /* 0x000fe200078e0a04 */
[C---:B------:R-:W-:Y:S01]  /*5660*/  ISETP.GT.U32.AND P4, PT, R54.reuse, R106, PT ;  /* 0x0000006a3600720c */ /* 0x040fe20003f84070 */
[C---:B------:R-:W-:Y:S01]  /*5670*/  IMAD R109, R54.reuse, R3, R109 ;  /* 0x00000003366d7224 */ /* 0x040fe200078e026d */
[----:B------:R-:W-:Y:S01]  /*5680*/  ISETP.GT.U32.AND P5, PT, R54, R108, PT ;  /* 0x0000006c3600720c */ /* 0x000fe20003fa4070 */
[----:B------:R-:W-:Y:S01]  /*5690*/  IMAD.HI.U32 R3, R2, R5, RZ ;  /* 0x0000000502037227 */ /* 0x000fe200078e00ff */
[----:B------:R4:W-:Y:S03]  /*56a0*/  STL [R1+0x2bb4], R157 ;  /* 0x002bb49d01007387 */ /* 0x0009e60000100800 */
[----:B------:R-:W-:-:S02]  /*56b0*/  IMAD R111, R54, R4, R111 ;  /* 0x00000004366f7224 */ /* 0x000fc400078e026f */
[--C-:B------:R-:W-:Y:S02]  /*56c0*/  @!P2 IMAD.IADD R107, R107, 0x1, -R54.reuse ;  /* 0x000000016b6ba824 */ /* 0x100fe400078e0a36 */
[----:B------:R-:W-:Y:S02]  /*56d0*/  IMAD.MOV R3, RZ, RZ, -R3 ;  /* 0x000000ffff037224 */ /* 0x000fe400078e0a03 */
[--C-:B------:R-:W-:Y:S01]  /*56e0*/  @!P4 IMAD.IADD R106, R106, 0x1, -R54.reuse ;  /* 0x000000016a6ac824 */ /* 0x100fe200078e0a36 */
[----:B------:R-:W-:Y:S01]  /*56f0*/  ISETP.GT.U32.AND P4, PT, R54, R109, PT ;  /* 0x0000006d3600720c */ /* 0x000fe20003f84070 */
[----:B------:R-:W-:Y:S01]  /*5700*/  @!P5 IMAD.IADD R108, R108, 0x1, -R54 ;  /* 0x000000016c6cd824 */ /* 0x000fe200078e0a36 */
[C---:B------:R-:W-:Y:S01]  /*5710*/  ISETP.GT.U32.AND P5, PT, R54.reuse, R111, PT ;  /* 0x0000006f3600720c */ /* 0x040fe20003fa4070 */
[C---:B------:R-:W-:Y:S01]  /*5720*/  IMAD R110, R54.reuse, R3, R5 ;  /* 0x00000003366e7224 */ /* 0x040fe200078e0205 */
[----:B------:R-:W-:Y:S01]  /*5730*/  ISETP.GT.U32.AND P2, PT, R54, R107, PT ;  /* 0x0000006b3600720c */ /* 0x000fe20003f44070 */
[----:B------:R-:W-:Y:S01]  /*5740*/  @!P0 IMAD.MOV R106, RZ, RZ, -R106 ;  /* 0x000000ffff6a8224 */ /* 0x000fe200078e0a6a */
[----:B------:R-:W-:Y:S01]  /*5750*/  MOV R5, R6 ;  /* 0x0000000600057202 */ /* 0x000fe20000000f00 */
[----:B------:R-:W-:-:S02]  /*5760*/  VIADD R6, R152, 0x6b ;  /* 0x0000006b98067836 */ /* 0x000fc40000000000 */
[----:B------:R-:W-:-:S04]  /*5770*/  IMAD.HI.U32 R4, R2, R113, RZ ;  /* 0x0000007102047227 */ /* 0x000fc800078e00ff */
[----:B------:R-:W-:Y:S01]  /*5780*/  IMAD.HI.U32 R3, R2, R5, RZ ;  /* 0x0000000502037227 */ /* 0x000fe200078e00ff */
[----:B------:R-:W-:Y:S02]  /*5790*/  @!P4 IADD3 R109, R109, -R54, RZ ;  /* 0x800000366d6dc210 */ /* 0x000fe40007ffe0ff */
[----:B------:R-:W-:Y:S01]  /*57a0*/  ISETP.GE.AND P4, PT, R7, RZ, PT ;  /* 0x000000ff0700720c */ /* 0x000fe20003f86270 */
[----:B------:R-:W-:Y:S01]  /*57b0*/  IMAD.MOV R3, RZ, RZ, -R3 ;  /* 0x000000ffff037224 */ /* 0x000fe200078e0a03 */
[----:B------:R-:W-:Y:S01]  /*57c0*/  IABS R7, R6 ;  /* 0x0000000600077213 */ /* 0x000fe20000000000 */
[--C-:B------:R-:W-:Y:S01]  /*57d0*/  @!P5 IMAD.IADD R111, R111, 0x1, -R54.reuse ;  /* 0x000000016f6fd824 */ /* 0x100fe200078e0a36 */
[C---:B------:R-:W-:Y:S01]  /*57e0*/  ISETP.GT.U32.AND P0, PT, R54.reuse, R109, PT ;  /* 0x0000006d3600720c */ /* 0x040fe20003f04070 */
[----:B------:R-:W-:Y:S01]  /*57f0*/  @!P2 IMAD.IADD R107, R107, 0x1, -R54 ;  /* 0x000000016b6ba824 */ /* 0x000fe200078e0a36 */
[C---:B------:R-:W-:Y:S01]  /*5800*/  ISETP.GT.U32.AND P2, PT, R54.reuse, R110, PT ;  /* 0x0000006e3600720c */ /* 0x040fe20003f44070 */
[C---:B------:R-:W-:Y:S01]  /*5810*/  IMAD R112, R54.reuse, R3, R5 ;  /* 0x0000000336707224 */ /* 0x040fe200078e0205 */
[----:B------:R-:W-:Y:S01]  /*5820*/  ISETP.GT.U32.AND P5, PT, R54, R111, PT ;  /* 0x0000006f3600720c */ /* 0x000fe20003fa4070 */
[----:B------:R-:W-:-:S04]  /*5830*/  IMAD.HI.U32 R3, R2, R7, RZ ;  /* 0x0000000702037227 */ /* 0x000fc800078e00ff */
[----:B------:R-:W-:Y:S01]  /*5840*/  IMAD.MOV R4, RZ, RZ, -R4 ;  /* 0x000000ffff047224 */ /* 0x000fe200078e0a04 */
[----:B------:R-:W-:Y:S01]  /*5850*/  IADD3 R3, -R3, RZ, RZ ;  /* 0x000000ff03037210 */ /* 0x000fe20007ffe1ff */
[----:B------:R-:W-:Y:S02]  /*5860*/  @!P3 IMAD.MOV R107, RZ, RZ, -R107 ;  /* 0x000000ffff6bb224 */ /* 0x000fe400078e0a6b */
[----:B------:R-:W-:Y:S02]  /*5870*/  IMAD R113, R54, R4, R113 ;  /* 0x0000000436717224 */ /* 0x000fe400078e0271 */
[--C-:B------:R-:W-:Y:S01]  /*5880*/  @!P0 IMAD.IADD R109, R109, 0x1, -R54.reuse ;  /* 0x000000016d6d8824 */ /* 0x100fe200078e0a36 */
[----:B------:R-:W-:Y:S01]  /*5890*/  @!P2 IADD3 R110, R110, -R54, RZ ;  /* 0x800000366e6ea210 */ /* 0x000fe20007ffe0ff */
[C---:B------:R-:W-:Y:S01]  /*58a0*/  IMAD R114, R54.reuse, R3, R7 ;  /* 0x0000000336727224 */ /* 0x040fe200078e0207 */
[C---:B------:R-:W-:Y:S01]  /*58b0*/  ISETP.GT.U32.AND P0, PT, R54.reuse, R112, PT ;  /* 0x000000703600720c */ /* 0x040fe20003f04070 */
[----:B------:R-:W-:Y:S01]  /*58c0*/  @!P6 IMAD.MOV R109, RZ, RZ, -R109 ;  /* 0x000000ffff6de224 */ /* 0x000fe200078e0a6d */
[C---:B------:R-:W-:Y:S01]  /*58d0*/  ISETP.GT.U32.AND P3, PT, R54.reuse, R110, PT ;  /* 0x0000006e3600720c */ /* 0x040fe20003f64070 */
[----:B------:R-:W-:Y:S01]  /*58e0*/  @!P5 IMAD.IADD R111, R111, 0x1, -R54 ;  /* 0x000000016f6fd824 */ /* 0x000fe200078e0a36 */
[C---:B------:R-:W-:Y:S01]  /*58f0*/  ISETP.GT.U32.AND P6, PT, R54.reuse, R113, PT ;  /* 0x000000713600720c */ /* 0x040fe20003fc4070 */
[----:B------:R-:W-:Y:S01]  /*5900*/  @!P1 IMAD.MOV R108, RZ, RZ, -R108 ;  /* 0x000000ffff6c9224 */ /* 0x000fe200078e0a6c */
[----:B------:R-:W-:Y:S01]  /*5910*/  ISETP.GT.U32.AND P5, PT, R54, R114, PT ;  /* 0x000000723600720c */ /* 0x000fe20003fa4070 */
[----:B------:R-:W-:Y:S01]  /*5920*/  VIADD R158, R152, 0xfd ;  /* 0x000000fd989e7836 */ /* 0x000fe20000000000 */
[----:B------:R-:W-:Y:S01]  /*5930*/  ISETP.GE.AND P2, PT, R8, RZ, PT ;  /* 0x000000ff0800720c */ /* 0x000fe20003f46270 */
[C---:B------:R-:W-:Y:S01]  /*5940*/  VIADD R8, R152.reuse, 0x6c ;  /* 0x0000006c98087836 */ /* 0x040fe20000000000 */
[----:B------:R-:W-:Y:S01]  /*5950*/  ISETP.GE.AND P1, PT, R9, RZ, PT ;  /* 0x000000ff0900720c */ /* 0x000fe20003f26270 */
[----:B------:R-:W-:Y:S01]  /*5960*/  VIADD R9, R152, 0x6d ;  /* 0x0000006d98097836 */ /* 0x000fe20000000000 */
[----:B------:R4:W-:Y:S01]  /*5970*/  STL [R1+0x2bb0], R158 ;  /* 0x002bb09e01007387 */ /* 0x0009e20000100800 */
[----:B------:R-:W-:Y:S01]  /*5980*/  @!P0 IMAD.IADD R112, R112, 0x1, -R54 ;  /* 0x0000000170708824 */ /* 0x000fe200078e0a36 */
[----:B------:R-:W-:-:S02]  /*5990*/  IABS R115, R8 ;  /* 0x0000000800737213 */ /* 0x000fc40000000000 */
[----:B------:R-:W-:Y:S01]  /*59a0*/  @!P3 IADD3 R110, R110, -R54, RZ ;  /* 0x800000366e6eb210 */ /* 0x000fe20007ffe0ff */
[--C-:B------:R-:W-:Y:S01]  /*59b0*/  @!P6 IMAD.IADD R113, R113, 0x1, -R54.reuse ;  /* 0x000000017171e824 */ /* 0x100fe200078e0a36 */
[----:B------:R-:W-:Y:S01]  /*59c0*/  IABS R5, R9 ;  /* 0x0000000900057213 */ /* 0x000fe20000000000 */
[----:B------:R-:W-:Y:S01]  /*59d0*/  @!P5 IMAD.IADD R114, R114, 0x1, -R54 ;  /* 0x000000017272d824 */ /* 0x000fe200078e0a36 */
[----:B------:R-:W-:Y:S01]  /*59e0*/  ISETP.GT.U32.AND P6, PT, R54, R112, PT ;  /* 0x000000703600720c */ /* 0x000fe20003fc4070 */
[----:B------:R-:W-:Y:S01]  /*59f0*/  IMAD.HI.U32 R3, R2, R115, RZ ;  /* 0x0000007302037227 */ /* 0x000fe200078e00ff */
[----:B------:R-:W-:Y:S01]  /*5a00*/  @!P4 IADD3 R110, -R110, RZ, RZ ;  /* 0x000000ff6e6ec210 */ /* 0x000fe20007ffe1ff */
[----:B------:R4:W-:Y:S01]  /*5a10*/  STL [R1+0x2bac], R29 ;  /* 0x002bac1d01007387 */ /* 0x0009e20000100800 */
[----:B------:R-:W-:Y:S01]  /*5a20*/  ISETP.GT.U32.AND P4, PT, R54, R114, PT ;  /* 0x000000723600720c */ /* 0x000fe20003f84070 */
[----:B------:R-:W-:Y:S01]  /*5a30*/  IMAD.MOV R4, RZ, RZ, -R3 ;  /* 0x000000ffff047224 */ /* 0x000fe200078e0a03 */
[----:B------:R-:W-:Y:S01]  /*5a40*/  ISETP.GE.AND P3, PT, R10, RZ, PT ;  /* 0x000000ff0a00720c */ /* 0x000fe20003f66270 */
[----:B------:R-:W-:Y:S01]  /*5a50*/  IMAD.HI.U32 R3, R2, R5, RZ ;  /* 0x0000000502037227 */ /* 0x000fe200078e00ff */
[----:B------:R-:W-:-:S02]  /*5a60*/  ISETP.GT.U32.AND P5, PT, R54, R113, PT ;  /* 0x000000713600720c */ /* 0x000fc40003fa4070 */
[----:B------:R-:W-:Y:S01]  /*5a70*/  ISETP.GE.AND P0, PT, R6, RZ, PT ;  /* 0x000000ff0600720c */ /* 0x000fe20003f06270 */
[----:B------:R-:W-:Y:S01]  /*5a80*/  IMAD R115, R54, R4, R115 ;  /* 0x0000000436737224 */ /* 0x000fe200078e0273 */
[C---:B------:R-:W-:Y:S01]  /*5a90*/  IADD3 R6, R152.reuse, 0x6e, RZ ;  /* 0x0000006e98067810 */ /* 0x040fe20007ffe0ff */
[----:B------:R-:W-:Y:S01]  /*5aa0*/  IMAD.MOV R3, RZ, RZ, -R3 ;  /* 0x000000ffff037224 */ /* 0x000fe200078e0a03 */
[----:B------:R-:W-:Y:S01]  /*5ab0*/  @!P2 IADD3 R111, -R111, RZ, RZ ;  /* 0x000000ff6f6fa210 */ /* 0x000fe20007ffe1ff */
[----:B------:R-:W-:Y:S01]  /*5ac0*/  VIADD R10, R152, 0x6f ;  /* 0x0000006f980a7836 */ /* 0x000fe20000000000 */
[----:B------:R-:W-:Y:S01]  /*5ad0*/  IABS R117, R6 ;  /* 0x0000000600757213 */ /* 0x000fe20000000000 */
[--C-:B------:R-:W-:Y:S01]  /*5ae0*/  @!P6 IMAD.IADD R112, R112, 0x1, -R54.reuse ;  /* 0x000000017070e824 */ /* 0x100fe200078e0a36 */
[C---:B------:R-:W-:Y:S01]  /*5af0*/  ISETP.GT.U32.AND P6, PT, R54.reuse, R115, PT ;  /* 0x000000733600720c */ /* 0x040fe20003fc4070 */
[----:B------:R-:W-:Y:S01]  /*5b00*/  IMAD R116, R54, R3, R5 ;  /* 0x0000000336747224 */ /* 0x000fe200078e0205 */
[----:B------:R-:W-:Y:S01]  /*5b10*/  IABS R7, R10 ;  /* 0x0000000a00077213 */ /* 0x000fe20000000000 */
[----:B------:R-:W-:Y:S01]  /*5b20*/  @!P4 IMAD.IADD R114, R114, 0x1, -R54 ;  /* 0x000000017272c824 */ /* 0x000fe200078e0a36 */
[----:B------:R-:W-:Y:S01]  /*5b30*/  @!P5 IADD3 R113, R113, -R54, RZ ;  /* 0x800000367171d210 */ /* 0x000fe20007ffe0ff */
[----:B------:R-:W-:Y:S01]  /*5b40*/  IMAD.HI.U32 R3, R2, R117, RZ ;  /* 0x0000007502037227 */ /* 0x000fe200078e00ff */
[----:B------:R-:W-:-:S02]  /*5b50*/  ISETP.GT.U32.AND P4, PT, R54, R116, PT ;  /* 0x000000743600720c */ /* 0x000fc40003f84070 */
[----:B------:R-:W-:Y:S01]  /*5b60*/  ISETP.GE.AND P5, PT, R8, RZ, PT ;  /* 0x000000ff0800720c */ /* 0x000fe20003fa6270 */
[----:B------:R-:W-:-:S04]  /*5b70*/  IMAD.HI.U32 R4, R2, R7, RZ ;  /* 0x0000000702047227 */ /* 0x000fc800078e00ff */
[----:B------:R-:W-:Y:S01]  /*5b80*/  VIADD R8, R152, 0x70 ;  /* 0x0000007098087836 */ /* 0x000fe20000000000 */
[----:B------:R-:W-:Y:S01]  /*5b90*/  IADD3 R4, -R4, RZ, RZ ;  /* 0x000000ff04047210 */ /* 0x000fe20007ffe1ff */
[--C-:B------:R-:W-:Y:S01]  /*5ba0*/  @!P6 IMAD.IADD R115, R115, 0x1, -R54.reuse ;  /* 0x000000017373e824 */ /* 0x100fe200078e0a36 */
[----:B------:R-:W-:Y:S01]  /*5bb0*/  ISETP.GE.AND P6, PT, R9, RZ, PT ;  /* 0x000000ff0900720c */ /* 0x000fe20003fc6270 */
[----:B------:R-:W-:Y:S01]  /*5bc0*/  VIADD R9, R152, 0x71 ;  /* 0x0000007198097836 */ /* 0x000fe20000000000 */
[----:B------:R-:W-:Y:S01]  /*5bd0*/  IABS R119, R8 ;  /* 0x0000000800777213 */ /* 0x000fe20000000000 */
[----:B------:R-:W-:Y:S01]  /*5be0*/  @!P4 IMAD.IADD R116, R116, 0x1, -R54 ;  /* 0x000000017474c824 */ /* 0x000fe200078e0a36 */
[C---:B------:R-:W-:Y:S01]  /*5bf0*/  ISETP.GT.U32.AND P4, PT, R54.reuse, R115, PT ;  /* 0x000000733600720c */ /* 0x040fe20003f84070 */
[----:B------:R-:W-:Y:S01]  /*5c00*/  IMAD.MOV R3, RZ, RZ, -R3 ;  /* 0x000000ffff037224 */ /* 0x000fe200078e0a03 */
[----:B------:R-:W-:Y:S01]  /*5c10*/  IABS R5, R9 ;  /* 0x0000000900057213 */ /* 0x000fe20000000000 */
[----:B------:R-:W-:-:S02]  /*5c20*/  IMAD R118, R54, R4, R7 ;  /* 0x0000000436767224 */ /* 0x000fc400078e0207 */
[----:B------:R-:W-:Y:S01]  /*5c30*/  @!P1 IMAD.MOV R112, RZ, RZ, -R112 ;  /* 0x000000ffff709224 */ /* 0x000fe200078e0a70 */
[C---:B------:R-:W-:Y:S01]  /*5c40*/  ISETP.GT.U32.AND P1, PT, R54.reuse, R116, PT ;  /* 0x000000743600720c */ /* 0x040fe20003f24070 */
[----:B------:R-:W-:Y:S02]  /*5c50*/  IMAD R117, R54, R3, R117 ;  /* 0x0000000336757224 */ /* 0x000fe400078e0275 */
[----:B------:R-:W-:-:S03]  /*5c60*/  IMAD.HI.U32 R3, R2, R119, RZ ;  /* 0x0000007702037227 */ /* 0x000fc600078e00ff */
[C---:B------:R-:W-:Y:S01]  /*5c70*/  ISETP.GT.U32.AND P2, PT, R54.reuse, R117, PT ;  /* 0x000000753600720c */ /* 0x040fe20003f44070 */
[----:B------:R-:W-:Y:S01]  /*5c80*/  @!P3 IMAD.MOV R113, RZ, RZ, -R113 ;  /* 0x000000ffff71b224 */ /* 0x000fe200078e0a71 */
[----:B------:R-:W-:Y:S01]  /*5c90*/  ISETP.GT.U32.AND P3, PT, R54, R118, PT ;  /* 0x000000763600720c */ /* 0x000fe20003f64070 */
[----:B------:R-:W-:Y:S01]  /*5ca0*/  IMAD.HI.U32 R4, R2, R5, RZ ;  /* 0x0000000502047227 */ /* 0x000fe200078e00ff */
[----:B------:R-:W-:Y:S02]  /*5cb0*/  @!P4 IADD3 R115, R115, -R54, RZ ;  /* 0x800000367373c210 */ /* 0x000fe40007ffe0ff */
[----:B------:R-:W-:Y:S01]  /*5cc0*/  ISETP.GE.AND P4, PT, R10, RZ, PT ;  /* 0x000000ff0a00720c */ /* 0x000fe20003f86270 */
[----:B------:R-:W-:Y:S01]  /*5cd0*/  IMAD.MOV R3, RZ, RZ, -R3 ;  /* 0x000000ffff037224 */ /* 0x000fe200078e0a03 */
[----:B------:R-:W-:Y:S01]  /*5ce0*/  @!P5 IADD3 R115, -R115, RZ, RZ ;  /* 0x000000ff7373d210 */ /* 0x000fe20007ffe1ff */
[----:B------:R-:W-:Y:S01]  /*5cf0*/  IMAD.MOV R4, RZ, RZ, -R4 ;  /* 0x000000ffff047224 */ /* 0x000fe200078e0a04 */
[----:B------:R-:W-:Y:S01]  /*5d00*/  IADD3 R10, R152, 0x77, RZ ;  /* 0x00000077980a7810 */ /* 0x000fe20007ffe0ff */
[----:B------:R-:W-:-:S02]  /*5d10*/  IMAD R119, R54, R3, R119 ;  /* 0x0000000336777224 */ /* 0x000fc400078e0277 */
[--C-:B------:R-:W-:Y:S01]  /*5d20*/  @!P1 IMAD.IADD R116, R116, 0x1, -R54.reuse ;  /* 0x0000000174749824 */ /* 0x100fe200078e0a36 */
[----:B------:R-:W-:Y:S01]  /*5d30*/  @!P2 IADD3 R117, R117, -R54, RZ ;  /* 0x800000367575a210 */ /* 0x000fe20007ffe0ff */
[C---:B------:R-:W-:Y:S01]  /*5d40*/  IMAD R120, R54.reuse, R4, R5 ;  /* 0x0000000436787224 */ /* 0x040fe200078e0205 */
[----:B------:R-:W-:Y:S01]  /*5d50*/  ISETP.GT.U32.AND P5, PT, R54, R119, PT ;  /* 0x000000773600720c */ /* 0x000fe20003fa4070 */
[----:B------:R-:W-:Y:S01]  /*5d60*/  @!P3 IMAD.IADD R118, R118, 0x1, -R54 ;  /* 0x000000017676b824 */ /* 0x000fe200078e0a36 */
[C---:B------:R-:W-:Y:S01]  /*5d70*/  ISETP.GT.U32.AND P2, PT, R54.reuse, R117, PT ;  /* 0x000000753600720c */ /* 0x040fe20003f44070 */
[----:B------:R-:W-:Y:S01]  /*5d80*/  @!P6 IMAD.MOV R116, RZ, RZ, -R116 ;  /* 0x000000ffff74e224 */ /* 0x000fe200078e0a74 */
[C---:B------:R-:W-:Y:S01]  /*5d90*/  ISETP.GT.U32.AND P6, PT, R54.reuse, R120, PT ;  /* 0x000000783600720c */ /* 0x040fe20003fc4070 */
[----:B------:R-:W-:Y:S01]  /*5da0*/  @!P0 IMAD.MOV R114, RZ, RZ, -R114 ;  /* 0x000000ffff728224 */ /* 0x000fe200078e0a72 */
[----:B------:R-:W-:Y:S01]  /*5db0*/  ISETP.GT.U32.AND P3, PT, R54, R118, PT ;  /* 0x000000763600720c */ /* 0x000fe20003f64070 */
[----:B------:R-:W-:Y:S01]  /*5dc0*/  VIADD R4, R152, 0x72 ;  /* 0x0000007298047836 */ /* 0x000fe20000000000 */
[----:B------:R-:W-:Y:S01]  /*5dd0*/  ISETP.GE.AND P0, PT, R6, RZ, PT ;  /* 0x000000ff0600720c */ /* 0x000fe20003f06270 */
[----:B------:R-:W-:Y:S01]  /*5de0*/  VIADD R6, R152, 0x73 ;  /* 0x0000007398067836 */ /* 0x000fe20000000000 */
[----:B------:R-:W-:Y:S01]  /*5df0*/  ISETP.GE.AND P1, PT, R8, RZ, PT ;  /* 0x000000ff0800720c */ /* 0x000fe20003f26270 */
[C---:B------:R-:W-:Y:S01]  /*5e00*/  VIADD R7, R152.reuse, 0x74 ;  /* 0x0000007498077836 */ /* 0x040fe20000000000 */
[----:B------:R-:W-:Y:S01]  /*5e10*/  IABS R121, R4 ;  /* 0x0000000400797213 */ /* 0x000fe20000000000 */
[--C-:B------:R-:W-:Y:S01]  /*5e20*/  @!P5 IMAD.IADD R119, R119, 0x1, -R54.reuse ;  /* 0x000000017777d824 */ /* 0x100fe200078e0a36 */
[----:B------:R-:W-:Y:S01]  /*5e30*/  IABS R5, R6 ;  /* 0x0000000600057213 */ /* 0x000fe20000000000 */
[----:B------:R-:W-:Y:S01]  /*5e40*/  VIADD R8, R152, 0x75 ;  /* 0x0000007598087836 */ /* 0x000fe20000000000 */
[----:B------:R-:W-:Y:S01]  /*5e50*/  IABS R123, R7 ;  /* 0x00000007007b7213 */ /* 0x000fe20000000000 */
[----:B------:R-:W-:Y:S01]  /*5e60*/  @!P6 IMAD.IADD R120, R120, 0x1, -R54 ;  /* 0x000000017878e824 */ /* 0x000fe200078e0a36 */
[----:B------:R-:W-:Y:S01]  /*5e70*/  ISETP.GT.U32.AND P5, PT, R54, R119, PT ;  /* 0x000000773600720c */ /* 0x000fe20003fa4070 */
[----:B------:R-:W-:Y:S01]  /*5e80*/  IMAD.HI.U32 R3, R2, R121, RZ ;  /* 0x0000007902037227 */ /* 0x000fe200078e00ff */
[----:B------:R-:W-:-:S02]  /*5e90*/  @!P3 IADD3 R118, R118, -R54, RZ ;  /* 0x800000367676b210 */ /* 0x000fc40007ffe0ff */
[----:B------:R-:W-:Y:S01]  /*5ea0*/  ISETP.GE.AND P3, PT, R4, RZ, PT ;  /* 0x000000ff0400720c */ /* 0x000fe20003f66270 */
[----:B------:R-:W-:Y:S01]  /*5eb0*/  IMAD.HI.U32 R4, R2, R5, RZ ;  /* 0x0000000502047227 */ /* 0x000fe200078e00ff */
[----:B------:R-:W-:-:S03]  /*5ec0*/  ISETP.GT.U32.AND P6, PT, R54, R120, PT ;  /* 0x000000783600720c */ /* 0x000fc60003fc4070 */
[----:B------:R-:W-:Y:S01]  /*5ed0*/  IMAD.MOV R3, RZ, RZ, -R3 ;  /* 0x000000ffff037224 */ /* 0x000fe200078e0a03 */
[----:B------:R-:W-:Y:S01]  /*5ee0*/  IADD3 R4, -R4, RZ, RZ ;  /* 0x000000ff04047210 */ /* 0x000fe20007ffe1ff */
[--C-:B------:R-:W-:Y:S01]  /*5ef0*/  @!P2 IMAD.IADD R117, R117, 0x1, -R54.reuse ;  /* 0x000000017575a824 */ /* 0x100fe200078e0a36 */
[----:B------:R-:W-:Y:S01]  /*5f00*/  ISETP.GE.AND P2, PT, R9, RZ, PT ;  /* 0x000000ff0900720c */ /* 0x000fe20003f46270 */
[C---:B------:R-:W-:Y:S02]  /*5f10*/  IMAD R121, R54.reuse, R3, R121 ;  /* 0x0000000336797224 */ /* 0x040fe400078e0279 */
[C---:B------:R-:W-:Y:S01]  /*5f20*/  IMAD R122, R54.reuse, R4, R5 ;  /* 0x00000004367a7224 */ /* 0x040fe200078e0205 */
[----:B------:R-:W-:Y:S01]  /*5f30*/  IABS R5, R8 ;  /* 0x0000000800057213 */ /* 0x000fe20000000000 */
[--C-:B------:R-:W-:Y:S01]  /*5f40*/  @!P5 IMAD.IADD R119, R119, 0x1, -R54.reuse ;  /* 0x000000017777d824 */ /* 0x100fe200078e0a36 */
[----:B------:R-:W-:Y:S01]  /*5f50*/  ISETP.GT.U32.AND P5, PT, R54, R121, PT ;  /* 0x000000793600720c */ /* 0x000fe20003fa4070 */
[----:B------:R-:W-:Y:S01]  /*5f60*/  @!P6 IMAD.IADD R120, R120, 0x1, -R54 ;  /* 0x000000017878e824 */ /* 0x000fe200078e0a36 */
[----:B------:R-:W-:Y:S01]  /*5f70*/  ISETP.GT.U32.AND P6, PT, R54, R122, PT ;  /* 0x0000007a3600720c */ /* 0x000fe20003fc4070 */
[----:B------:R-:W-:Y:S01]  /*5f80*/  IMAD.HI.U32 R3, R2, R123, RZ ;  /* 0x0000007b02037227 */ /* 0x000fe200078e00ff */
[----:B------:R-:W-:-:S03]  /*5f90*/  @!P1 IADD3 R119, -R119, RZ, RZ ;  /* 0x000000ff77779210 */ /* 0x000fc60007ffe1ff */
[----:B------:R-:W-:Y:S02]  /*5fa0*/  IMAD.MOV R3, RZ, RZ, -R3 ;  /* 0x000000ffff037224 */ /* 0x000fe400078e0a03 */
[----:B------:R-:W-:Y:S01]  /*5fb0*/  @!P0 IMAD.MOV R117, RZ, RZ, -R117 ;  /* 0x000000ffff758224 */ /* 0x000fe200078e0a75 */
[----:B------:R-:W-:Y:S01]  /*5fc0*/  ISETP.GE.AND P0, PT, R6, RZ, PT ;  /* 0x000000ff0600720c */ /* 0x000fe20003f06270 */
[----:B------:R-:W-:Y:S01]  /*5fd0*/  IMAD R123, R54, R3, R123 ;  /* 0x00000003367b7224 */ /* 0x000fe200078e027b */
[----:B------:R-:W-:Y:S01]  /*5fe0*/  IABS R6, R10 ;  /* 0x0000000a00067213 */ /* 0x000fe20000000000 */
[----:B------:R-:W-:Y:S02]  /*5ff0*/  @!P5 IMAD.IADD R121, R121, 0x1, -R54 ;  /* 0x000000017979d824 */ /* 0x000fe400078e0a36 */
[----:B------:R-:W-:Y:S01]  /*6000*/  @!P6 IADD3 R122, R122, -R54, RZ ;  /* 0x800000367a7ae210 */ /* 0x000fe20007ffe0ff */
[----:B------:R-:W-:Y:S01]  /*6010*/  IMAD.HI.U32 R3, R2, R5, RZ ;  /* 0x0000000502037227 */ /* 0x000fe200078e00ff */
[----:B------:R-:W-:-:S02]  /*6020*/  ISETP.GT.U32.AND P5, PT, R54, R123, PT ;  /* 0x0000007b3600720c */ /* 0x000fc40003fa4070 */
[----:B------:R-:W-:Y:S01]  /*6030*/  ISETP.GT.U32.AND P6, PT, R54, R121, PT ;  /* 0x000000793600720c */ /* 0x000fe20003fc4070 */
[----:B------:R-:W-:Y:S01]  /*6040*/  VIADD R9, R152, 0x76 ;  /* 0x0000007698097836 */ /* 0x000fe20000000000 */
[C---:B------:R-:W-:Y:S01]  /*6050*/  ISETP.GT.U32.AND P1, PT, R54.reuse, R122, PT ;  /* 0x0000007a3600720c */ /* 0x040fe20003f24070 */
[----:B------:R-:W-:Y:S02]  /*6060*/  IMAD.MOV R3, RZ, RZ, -R3 ;  /* 0x000000ffff037224 */ /* 0x000fe400078e0a03 */
[----:B------:R-:W-:Y:S01]  /*6070*/  @!P4 IMAD.MOV R118, RZ, RZ, -R118 ;  /* 0x000000ffff76c224 */ /* 0x000fe200078e0a76 */
[----:B------:R-:W-:Y:S01]  /*6080*/  IABS R127, R9 ;  /* 0x00000009007f7213 */ /* 0x000fe20000000000 */
[----:B------:R-:W-:Y:S01]  /*6090*/  IMAD R126, R54, R3, R5 ;  /* 0x00000003367e7224 */ /* 0x000fe200078e0205 */
[----:B------:R-:W-:Y:S01]  /*60a0*/  ISETP.GE.AND P4, PT, R7, RZ, PT ;  /* 0x000000ff0700720c */ /* 0x000fe20003f86270 */
[----:B------:R-:W-:Y:S02]  /*60b0*/  IMAD.MOV.U32 R5, RZ, RZ, R6 ;  /* 0x000000ffff057224 */ /* 0x000fe400078e0006 */
[----:B------:R-:W-:-:S04]  /*60c0*/  IMAD.HI.U32 R4, R2, R127, RZ ;  /* 0x0000007f02047227 */ /* 0x000fc800078e00ff */
[----:B------:R-:W-:Y:S01]  /*60d0*/  @!P6 IMAD.IADD R121, R121, 0x1, -R54 ;  /* 0x000000017979e824 */ /* 0x000fe200078e0a36 */
[----:B------:R-:W-:Y:S01]  /*60e0*/  ISETP.GT.U32.AND P6, PT, R54, R126, PT ;  /* 0x0000007e3600720c */ /* 0x000fe20003fc4070 */
[----:B------:R-:W-:-:S04]  /*60f0*/  IMAD.HI.U32 R3, R2, R5, RZ ;  /* 0x0000000502037227 */ /* 0x000fc800078e00ff */
[----:B------:R-:W-:Y:S02]  /*6100*/  IMAD.MOV R4, RZ, RZ, -R4 ;  /* 0x000000ffff047224 */ /* 0x000fe400078e0a04 */
[----:B------:R-:W-:Y:S02]  /*6110*/  IMAD.MOV R3, RZ, RZ, -R3 ;  /* 0x000000ffff037224 */ /* 0x000fe400078e0a03 */
[C---:B------:R-:W-:Y:S02]  /*6120*/  IMAD R127, R54.reuse, R4, R127 ;  /* 0x00000004367f7224 */ /* 0x040fe400078e027f */
[----:B------:R-:W-:Y:S02]  /*6130*/  IMAD R128, R54, R3, R5 ;  /* 0x0000000336807224 */ /* 0x000fe400078e0205 */
[----:B------:R-:W-:Y:S01]  /*6140*/  @!P3 IMAD.MOV R121, RZ, RZ, -R121 ;  /* 0x000000ffff79b224 */ /* 0x000fe200078e0a79 */
[----:B------:R-:W-:Y:S01]  /*6150*/  @!P6 IADD3 R126, R126, -R54, RZ ;  /* 0x800000367e7ee210 */ /* 0x000fe20007ffe0ff */
[----:B------:R-:W-:Y:S01]  /*6160*/  VIADD R6, R152, 0x79 ;  /* 0x0000007998067836 */ /* 0x000fe20000000000 */
[----:B------:R-:W-:Y:S01]  /*6170*/  ISETP.GT.U32.AND P3, PT, R54, R127, PT ;  /* 0x0000007f3600720c */ /* 0x000fe20003f64070 */
[----:B------:R-:W-:Y:S01]  /*6180*/  IMAD.HI.U32 R4, R2, R129, RZ ;  /* 0x0000008102047227 */ /* 0x000fe200078e00ff */
[----:B------:R-:W-:-:S02]  /*6190*/  ISETP.GT.U32.AND P6, PT, R54, R128, PT ;  /* 0x000000803600720c */ /* 0x000fc40003fc4070 */
[----:B------:R-:W-:Y:S01]  /*61a0*/  IABS R5, R6 ;  /* 0x0000000600057213 */ /* 0x000fe20000000000 */
[--C-:B------:R-:W-:Y:S01]  /*61b0*/  @!P5 IMAD.IADD R123, R123, 0x1, -R54.reuse ;  /* 0x000000017b7bd824 */ /* 0x100fe200078e0a36 */
[----:B------:R-:W-:Y:S01]  /*61c0*/  IADD3 R4, -R4, RZ, RZ ;  /* 0x000000ff04047210 */ /* 0x000fe20007ffe1ff */
[----:B------:R-:W-:Y:S01]  /*61d0*/  @!P1 IMAD.IADD R122, R122, 0x1, -R54 ;  /* 0x000000017a7a9824 */ /* 0x000fe200078e0a36 */
[----:B------:R-:W-:Y:S01]  /*61e0*/  ISETP.GE.AND P1, PT, R9, RZ, PT ;  /* 0x000000ff0900720c */ /* 0x000fe20003f26270 */
[----:B------:R-:W-:Y:S01]  /*61f0*/  IMAD.HI.U32 R3, R2, R5, RZ ;  /* 0x0000000502037227 */ /* 0x000fe200078e00ff */
[----:B------:R-:W-:-:S03]  /*6200*/  ISETP.GT.U32.AND P5, PT, R54, R123, PT ;  /* 0x0000007b3600720c */ /* 0x000fc60003fa4070 */
[----:B------:R-:W-:Y:S01]  /*6210*/  @!P3 IADD3 R127, R127, -R54, RZ ;  /* 0x800000367f7fb210 */ /* 0x000fe20007ffe0ff */
[C---:B------:R-:W-:Y:S01]  /*6220*/  IMAD R129, R54.reuse, R4, R129 ;  /* 0x0000000436817224 */ /* 0x040fe200078e0281 */
[----:B------:R-:W-:Y:S01]  /*6230*/  ISETP.GT.U32.AND P3, PT, R54, R126, PT ;  /* 0x0000007e3600720c */ /* 0x000fe20003f64070 */
[----:B------:R-:W-:Y:S01]  /*6240*/  @!P6 IMAD.IADD R128, R128, 0x1, -R54 ;  /* 0x000000018080e824 */ /* 0x000fe200078e0a36 */
[----:B------:R-:W-:Y:S01]  /*6250*/  IADD3 R3, -R3, RZ, RZ ;  /* 0x000000ff03037210 */ /* 0x000fe20007ffe1ff */
[----:B------:R-:W-:Y:S02]  /*6260*/  VIADD R9, R152, 0x7b ;  /* 0x0000007b98097836 */ /* 0x000fe40000000000 */
[----:B------:R-:W-:Y:S01]  /*6270*/  @!P0 IMAD.MOV R122, RZ, RZ, -R122 ;  /* 0x000000ffff7a8224 */ /* 0x000fe200078e0a7a */
[C---:B------:R-:W-:Y:S01]  /*6280*/  ISETP.GT.U32.AND P6, PT, R54.reuse, R128, PT ;  /* 0x000000803600720c */ /* 0x040fe20003fc4070 */
[C---:B------:R-:W-:Y:S01]  /*6290*/  IMAD R130, R54.reuse, R3, R5 ;  /* 0x0000000336827224 */ /* 0x040fe200078e0205 */
[----:B------:R-:W-:Y:S01]  /*62a0*/  ISETP.GT.U32.AND P0, PT, R54, R127, PT ;  /* 0x0000007f3600720c */ /* 0x000fe20003f04070 */
[--C-:B------:R-:W-:Y:S01]  /*62b0*/  @!P5 IMAD.IADD R123, R123, 0x1, -R54.reuse ;  /* 0x000000017b7bd824 */ /* 0x100fe200078e0a36 */
[----:B------:R-:W-:Y:S01]  /*62c0*/  ISETP.GE.AND P5, PT, R10, RZ, PT ;  /* 0x000000ff0a00720c */ /* 0x000fe20003fa6270 */
[----:B------:R-:W-:Y:S01]  /*62d0*/  VIADD R10, R152, 0x7c ;  /* 0x0000007c980a7836 */ /* 0x000fe20000000000 */
[----:B------:R-:W-:Y:S01]  /*62e0*/  IABS R7, R9 ;  /* 0x0000000900077213 */ /* 0x000fe20000000000 */
[----:B------:R-:W-:Y:S01]  /*62f0*/  @!P3 IMAD.IADD R126, R126, 0x1, -R54 ;  /* 0x000000017e7eb824 */ /* 0x000fe200078e0a36 */
[----:B------:R-:W-:Y:S01]  /*6300*/  ISETP.GT.U32.AND P3, PT, R54, R129, PT ;  /* 0x000000813600720c */ /* 0x000fe20003f64070 */
[----:B------:R-:W-:Y:S01]  /*6310*/  @!P2 IMAD.MOV R120, RZ, RZ, -R120 ;  /* 0x000000ffff78a224 */ /* 0x000fe200078e0a78 */
[----:B------:R-:W-:Y:S01]  /*6320*/  IABS R133, R10 ;  /* 0x0000000a00857213 */ /* 0x000fe20000000000 */
[----:B------:R-:W-:Y:S01]  /*6330*/  IMAD.HI.U32 R4, R2, R7, RZ ;  /* 0x0000000702047227 */ /* 0x000fe200078e00ff */
[----:B------:R-:W-:-:S03]  /*6340*/  ISETP.GE.AND P2, PT, R8, RZ, PT ;  /* 0x000000ff0800720c */ /* 0x000fc60003f46270 */
[----:B------:R-:W-:Y:S01]  /*6350*/  @!P6 IMAD.IADD R128, R128, 0x1, -R54 ;  /* 0x000000018080e824 */ /* 0x000fe200078e0a36 */
[----:B------:R-:W-:Y:S01]  /*6360*/  ISETP.GT.U32.AND P6, PT, R54, R130, PT ;  /* 0x000000823600720c */ /* 0x000fe20003fc4070 */
[----:B------:R-:W-:Y:S02]  /*6370*/  VIADD R8, R152, 0x7a ;  /* 0x0000007a98087836 */ /* 0x000fe40000000000 */
[----:B------:R-:W-:-:S03]  /*6380*/  IMAD.HI.U32 R5, R2, R133, RZ ;  /* 0x0000008502057227 */ /* 0x000fc600078e00ff */
[----:B------:R-:W-:Y:S01]  /*6390*/  IABS R131, R8 ;  /* 0x0000000800837213 */ /* 0x000fe20000000000 */
[----:B------:R-:W-:Y:S01]  /*63a0*/  @!P3 IMAD.IADD R129, R129, 0x1, -R54 ;  /* 0x000000018181b824 */ /* 0x000fe200078e0a36 */
[----:B------:R-:W-:Y:S01]  /*63b0*/  ISETP.GE.AND P3, PT, R6, RZ, PT ;  /* 0x000000ff0600720c */ /* 0x000fe20003f66270 */
[----:B------:R-:W-:Y:S01]  /*63c0*/  IMAD.MOV R4, RZ, RZ, -R4 ;  /* 0x000000ffff047224 */ /* 0x000fe200078e0a04 */
[----:B------:R-:W-:Y:S01]  /*63d0*/  @!P2 IADD3 R126, -R126, RZ, RZ ;  /* 0x000000ff7e7ea210 */ /* 0x000fe20007ffe1ff */
[--C-:B------:R-:W-:Y:S01]  /*63e0*/  @!P0 IMAD.IADD R127, R127, 0x1, -R54.reuse ;  /* 0x000000017f7f8824 */ /* 0x100fe200078e0a36 */
[----:B------:R-:W-:Y:S01]  /*63f0*/  ISETP.GE.AND P0, PT, R11, RZ, PT ;  /* 0x000000ff0b00720c */ /* 0x000fe20003f06270 */
[----:B------:R-:W-:Y:S01]  /*6400*/  @!P6 IMAD.IADD R130, R130, 0x1, -R54 ;  /* 0x000000018282e824 */ /* 0x000fe200078e0a36 */
[C---:B------:R-:W-:Y:S01]  /*6410*/  ISETP.GT.U32.AND P6, PT, R54.reuse, R129, PT ;  /* 0x000000813600720c */ /* 0x040fe20003fc4070 */
[----:B------:R-:W-:Y:S02]  /*6420*/  IMAD.MOV R5, RZ, RZ, -R5 ;  /* 0x000000ffff057224 */ /* 0x000fe400078e0a05 */
[----:B------:R-:W-:Y:S01]  /*6430*/  IMAD R132, R54, R4, R7 ;  /* 0x0000000436847224 */ /* 0x000fe200078e0207 */
[----:B------:R-:W-:Y:S01]  /*6440*/  IADD3 R4, R152, 0x7d, RZ ;  /* 0x0000007d98047810 */ /* 0x000fe20007ffe0ff */
[C---:B------:R-:W-:Y:S01]  /*6450*/  IMAD R133, R54.reuse, R5, R133 ;  /* 0x0000000536857224 */ /* 0x040fe200078e0285 */
[C---:B------:R-:W-:Y:S01]  /*6460*/  ISETP.GT.U32.AND P2, PT, R54.reuse, R130, PT ;  /* 0x000000823600720c */ /* 0x040fe20003f44070 */
[----:B------:R-:W-:Y:S01]  /*6470*/  @!P1 IMAD.MOV R127, RZ, RZ, -R127 ;  /* 0x000000ffff7f9224 */ /* 0x000fe200078e0a7f */
[----:B------:R-:W-:Y:S01]  /*6480*/  ISETP.GT.U32.AND P1, PT, R54, R132, PT ;  /* 0x000000843600720c */ /* 0x000fe20003f24070 */
[----:B------:R-:W-:Y:S01]  /*6490*/  IMAD.HI.U32 R3, R2, R131, RZ ;  /* 0x0000008302037227 */ /* 0x000fe200078e00ff */
[----:B------:R-:W-:-:S03]  /*64a0*/  IABS R5, R4 ;  /* 0x0000000400057213 */ /* 0x000fc60000000000 */
[--C-:B------:R-:W-:Y:S01]  /*64b0*/  @!P6 IMAD.IADD R129, R129, 0x1, -R54.reuse ;  /* 0x000000018181e824 */ /* 0x100fe200078e0a36 */
[----:B------:R-:W-:Y:S01]  /*64c0*/  ISETP.GT.U32.AND P6, PT, R54, R133, PT ;  /* 0x000000853600720c */ /* 0x000fe20003fc4070 */
[----:B------:R-:W-:Y:S01]  /*64d0*/  VIADD R6, R152, 0x7e ;  /* 0x0000007e98067836 */ /* 0x000fe20000000000 */
[----:B------:R-:W-:Y:S01]  /*64e0*/  IADD3 R3, -R3, RZ, RZ ;  /* 0x000000ff03037210 */ /* 0x000fe20007ffe1ff */
[----:B------:R-:W-:Y:S02]  /*64f0*/  @!P4 IMAD.MOV R123, RZ, RZ, -R123 ;  /* 0x000000ffff7bc224 */ /* 0x000fe400078e0a7b */
[----:B------:R-:W-:Y:S01]  /*6500*/  @!P2 IMAD.IADD R130, R130, 0x1, -R54 ;  /* 0x000000018282a824 */ /* 0x000fe200078e0a36 */
[----:B------:R-:W-:Y:S01]  /*6510*/  IABS R135, R6 ;  /* 0x0000000600877213 */ /* 0x000fe20000000000 */
[----:B------:R-:W-:Y:S01]  /*6520*/  IMAD R131, R54, R3, R131 ;  /* 0x0000000336837224 */ /* 0x000fe200078e0283 */
[----:B------:R-:W-:Y:S01]  /*6530*/  ISETP.GE.AND P2, PT, R9, RZ, PT ;  /* 0x000000ff0900720c */ /* 0x000fe20003f46270 */
[----:B------:R-:W-:-:S03]  /*6540*/  IMAD.HI.U32 R3, R2, R5, RZ ;  /* 0x0000000502037227 */ /* 0x000fc600078e00ff */
[----:B------:R-:W-:Y:S01]  /*6550*/  ISETP.GT.U32.AND P4, PT, R54, R131, PT ;  /* 0x000000833600720c */ /* 0x000fe20003f84070 */
[----:B------:R-:W-:Y:S01]  /*6560*/  @!P1 IMAD.IADD R132, R132, 0x1, -R54 ;  /* 0x0000000184849824 */ /* 0x000fe200078e0a36 */
[----:B------:R-:W-:Y:S01]  /*6570*/  IADD3 R134, -R3, RZ, RZ ;  /* 0x000000ff03867210 */ /* 0x000fe20007ffe1ff */
[----:B------:R-:W-:-:S04]  /*6580*/  IMAD.HI.U32 R3, R2, R135, RZ ;  /* 0x0000008702037227 */ /* 0x000fc800078e00ff */
[----:B------:R-:W-:Y:S01]  /*6590*/  @!P6 IMAD.IADD R133, R133, 0x1, -R54 ;  /* 0x000000018585e824 */ /* 0x000fe200078e0a36 */
[C---:B------:R-:W-:Y:S01]  /*65a0*/  ISETP.GT.U32.AND P6, PT, R54.reuse, R132, PT ;  /* 0x000000843600720c */ /* 0x040fe20003fc4070 */
[C---:B------:R-:W-:Y:S01]  /*65b0*/  IMAD R134, R54.reuse, R134, R5 ;  /* 0x0000008636867224 */ /* 0x040fe200078e0205 */
[----:B------:R-:W-:Y:S01]  /*65c0*/  IADD3 R3, -R3, RZ, RZ ;  /* 0x000000ff03037210 */ /* 0x000fe20007ffe1ff */
[----:B------:R-:W-:Y:S01]  /*65d0*/  @!P0 IMAD.MOV R129, RZ, RZ, -R129 ;  /* 0x000000ffff818224 */ /* 0x000fe200078e0a81 */
[C---:B------:R-:W-:Y:S01]  /*65e0*/  ISETP.GT.U32.AND P0, PT, R54.reuse, R133, PT ;  /* 0x000000853600720c */ /* 0x040fe20003f04070 */
[----:B------:R-:W-:Y:S01]  /*65f0*/  @!P3 IMAD.MOV R130, RZ, RZ, -R130 ;  /* 0x000000ffff82b224 */ /* 0x000fe200078e0a82 */
[C---:B------:R-:W-:Y:S01]  /*6600*/  ISETP.GT.U32.AND P3, PT, R54.reuse, R134, PT ;  /* 0x000000863600720c */ /* 0x040fe20003f64070 */
[----:B------:R-:W-:Y:S02]  /*6610*/  IMAD R135, R54, R3, R135 ;  /* 0x0000000336877224 */ /* 0x000fe400078e0287 */
[--C-:B------:R-:W-:Y:S01]  /*6620*/  @!P4 IMAD.IADD R131, R131, 0x1, -R54.reuse ;  /* 0x000000018383c824 */ /* 0x100fe200078e0a36 */
[----:B------:R-:W-:Y:S01]  /*6630*/  ISETP.GE.AND P4, PT, R10, RZ, PT ;  /* 0x000000ff0a00720c */ /* 0x000fe20003f86270 */
[C---:B------:R-:W-:Y:S01]  /*6640*/  VIADD R7, R152.reuse, 0x7f ;  /* 0x0000007f98077836 */ /* 0x040fe20000000000 */
[----:B------:R-:W-:Y:S01]  /*6650*/  IADD3 R10, R152, 0x87, RZ ;  /* 0x00000087980a7810 */ /* 0x000fe20007ffe0ff */
[----:B------:R-:W-:Y:S01]  /*6660*/  @!P6 IMAD.IADD R132, R132, 0x1, -R54 ;  /* 0x000000018484e824 */ /* 0x000fe200078e0a36 */
[C---:B------:R-:W-:Y:S01]  /*6670*/  ISETP.GT.U32.AND P6, PT, R54.reuse, R135, PT ;  /* 0x000000873600720c */ /* 0x040fe20003fc4070 */
[----:B------:R-:W-:Y:S01]  /*6680*/  @!P5 IMAD.MOV R128, RZ, RZ, -R128 ;  /* 0x000000ffff80d224 */ /* 0x000fe200078e0a80 */
[----:B------:R-:W-:Y:S01]  /*6690*/  ISETP.GT.U32.AND P1, PT, R54, R131, PT ;  /* 0x000000833600720c */ /* 0x000fe20003f24070 */
[----:B------:R-:W-:Y:S01]  /*66a0*/  @!P2 IMAD.MOV R132, RZ, RZ, -R132 ;  /* 0x000000ffff84a224 */ /* 0x000fe200078e0a84 */
[----:B------:R-:W-:Y:S01]  /*66b0*/  IABS R5, R7 ;  /* 0x0000000700057213 */ /* 0x000fe20000000000 */
[----:B------:R-:W-:Y:S01]  /*66c0*/  @!P3 IMAD.IADD R134, R134, 0x1, -R54 ;  /* 0x000000018686b824 */ /* 0x000fe200078e0a36 */
[----:B------:R-:W-:Y:S01]  /*66d0*/  @!P0 IADD3 R133, R133, -R54, RZ ;  /* 0x8000003685858210 */ /* 0x000fe20007ffe0ff */
[----:B------:R-:W-:Y:S01]  /*66e0*/  VIADD R11, R152, 0x88 ;  /* 0x00000088980b7836 */ /* 0x000fe20000000000 */
[----:B------:R-:W-:Y:S01]  /*66f0*/  ISETP.GE.AND P0, PT, R6, RZ, PT ;  /* 0x000000ff0600720c */ /* 0x000fe20003f06270 */
[----:B------:R-:W-:Y:S01]  /*6700*/  VIADD R6, R152, 0x81 ;  /* 0x0000008198067836 */ /* 0x000fe20000000000 */
[----:B------:R-:W-:Y:S01]  /*6710*/  ISETP.GE.AND P5, PT, R8, RZ, PT ;  /* 0x000000ff0800720c */ /* 0x000fe20003fa6270 */
[----:B------:R-:W-:Y:S01]  /*6720*/  IMAD.HI.U32 R3, R2, R5, RZ ;  /* 0x0000000502037227 */ /* 0x000fe200078e00ff */
[----:B------:R-:W-:-:S02]  /*6730*/  ISETP.GE.AND P3, PT, R7, RZ, PT ;  /* 0x000000ff0700720c */ /* 0x000fc40003f66270 */
[----:B------:R-:W-:Y:S01]  /*6740*/  IABS R7, R6 ;  /* 0x0000000600077213 */ /* 0x000fe20000000000 */
[--C-:B------:R-:W-:Y:S01]  /*6750*/  @!P6 IMAD.IADD R135, R135, 0x1, -R54.reuse ;  /* 0x000000018787e824 */ /* 0x100fe200078e0a36 */
[----:B------:R-:W-:Y:S01]  /*6760*/  ISETP.GT.U32.AND P6, PT, R54, R134, PT ;  /* 0x000000863600720c */ /* 0x000fe20003fc4070 */
[----:B------:R-:W-:Y:S01]  /*6770*/  IMAD.MOV R3, RZ, RZ, -R3 ;  /* 0x000000ffff037224 */ /* 0x000fe200078e0a03 */
[----:B------:R-:W-:Y:S01]  /*6780*/  IADD3 R8, R152, 0x80, RZ ;  /* 0x0000008098087810 */ /* 0x000fe20007ffe0ff */
[----:B------:R-:W-:Y:S01]  /*6790*/  @!P1 IMAD.IADD R131, R131, 0x1, -R54 ;  /* 0x0000000183839824 */ /* 0x000fe200078e0a36 */
[----:B------:R-:W-:Y:S01]  /*67a0*/  ISETP.GE.AND P1, PT, R4, RZ, PT ;  /* 0x000000ff0400720c */ /* 0x000fe20003f26270 */
[----:B------:R-:W-:Y:S01]  /*67b0*/  IMAD R136, R54, R3, R5 ;  /* 0x0000000336887224 */ /* 0x000fe200078e0205 */
[----:B------:R-:W-:Y:S01]  /*67c0*/  IABS R137, R8 ;  /* 0x0000000800897213 */ /* 0x000fe20000000000 */
[----:B------:R-:W-:Y:S01]  /*67d0*/  IMAD.HI.U32 R3, R2, R7, RZ ;  /* 0x0000000702037227 */ /* 0x000fe200078e00ff */
[----:B------:R-:W-:-:S02]  /*67e0*/  @!P4 IADD3 R133, -R133, RZ, RZ ;  /* 0x000000ff8585c210 */ /* 0x000fc40007ffe1ff */
[----:B------:R-:W-:Y:S01]  /*67f0*/  ISETP.GT.U32.AND P2, PT, R54, R136, PT ;  /* 0x000000883600720c */ /* 0x000fe20003f44070 */
[----:B------:R-:W-:Y:S01]  /*6800*/  IMAD.MOV R3, RZ, RZ, -R3 ;  /* 0x000000ffff037224 */ /* 0x000fe200078e0a03 */
[----:B------:R-:W-:Y:S01]  /*6810*/  ISETP.GE.AND P4, PT, R8, RZ, PT ;  /* 0x000000ff0800720c */ /* 0x000fe20003f86270 */
[----:B------:R-:W-:Y:S01]  /*6820*/  @!P5 IMAD.MOV R131, RZ, RZ, -R131 ;  /* 0x000000ffff83d224 */ /* 0x000fe200078e0a83 */
[----:B------:R-:W-:Y:S01]  /*6830*/  ISETP.GT.U32.AND P5, PT, R54, R135, PT ;  /* 0x000000873600720c */ /* 0x000fe20003fa4070 */
[----:B------:R-:W-:Y:S01]  /*6840*/  IMAD.HI.U32 R4, R2, R137, RZ ;  /* 0x0000008902047227 */ /* 0x000fe200078e00ff */
[----:B------:R-:W-:Y:S02]  /*6850*/  IABS R9, R10 ;  /* 0x0000000a00097213 */ /* 0x000fe40000000000 */
[----:B------:R-:W-:Y:S01]  /*6860*/  IABS R145, R11 ;  /* 0x0000000b00917213 */ /* 0x000fe20000000000 */
[----:B------:R-:W-:Y:S01]  /*6870*/  @!P6 IMAD.IADD R134, R134, 0x1, -R54 ;  /* 0x000000018686e824 */ /* 0x000fe200078e0a36 */
[----:B------:R-:W-:Y:S01]  /*6880*/  IADD3 R4, -R4, RZ, RZ ;  /* 0x000000ff04047210 */ /* 0x000fe20007ffe1ff */
[----:B------:R-:W-:-:S02]  /*6890*/  IMAD R138, R54, R3, R7 ;  /* 0x00000003368a7224 */ /* 0x000fc400078e0207 */
[----:B------:R-:W-:Y:S02]  /*68a0*/  @!P1 IMAD.MOV R134, RZ, RZ, -R134 ;  /* 0x000000ffff869224 */ /* 0x000fe400078e0a86 */
[C---:B------:R-:W-:Y:S01]  /*68b0*/  IMAD R137, R54.reuse, R4, R137 ;  /* 0x0000000436897224 */ /* 0x040fe200078e0289 */
[----:B------:R-:W-:Y:S01]  /*68c0*/  ISETP.GT.U32.AND P1, PT, R54, R138, PT ;  /* 0x0000008a3600720c */ /* 0x000fe20003f24070 */
[--C-:B------:R-:W-:Y:S01]  /*68d0*/  @!P5 IMAD.IADD R135, R135, 0x1, -R54.reuse ;  /* 0x000000018787d824 */ /* 0x100fe200078e0a36 */
[----:B------:R-:W-:Y:S01]  /*68e0*/  ISETP.GE.AND P5, PT, R6, RZ, PT ;  /* 0x000000ff0600720c */ /* 0x000fe20003fa6270 */
[----:B------:R-:W-:Y:S01]  /*68f0*/  VIADD R6, R152, 0x83 ;  /* 0x0000008398067836 */ /* 0x000fe20000000000 */
[----:B------:R-:W-:Y:S01]  /*6900*/  ISETP.GT.U32.AND P6, PT, R54, R137, PT ;  /* 0x000000893600720c */ /* 0x000fe20003fc4070 */
[----:B------:R-:W-:Y:S01]  /*6910*/  @!P0 IMAD.MOV R135, RZ, RZ, -R135 ;  /* 0x000000ffff878224 */ /* 0x000fe200078e0a87 */
[----:B------:R-:W-:Y:S01]  /*6920*/  IADD3 R4, R152, 0x82, RZ ;  /* 0x0000008298047810 */ /* 0x000fe20007ffe0ff */
[----:B------:R-:W-:Y:S01]  /*6930*/  @!P2 IMAD.IADD R136, R136, 0x1, -R54 ;  /* 0x000000018888a824 */ /* 0x000fe200078e0a36 */
[----:B------:R-:W-:Y:S01]  /*6940*/  IABS R7, R6 ;  /* 0x0000000600077213 */ /* 0x000fe20000000000 */
[----:B------:R-:W-:Y:S01]  /*6950*/  VIADD R8, R152, 0x84 ;  /* 0x0000008498087836 */ /* 0x000fe20000000000 */
[----:B------:R-:W-:-:S02]  /*6960*/  IABS R139, R4 ;  /* 0x00000004008b7213 */ /* 0x000fc40000000000 */
[----:B------:R-:W-:Y:S01]  /*6970*/  ISETP.GE.AND P0, PT, R4, RZ, PT ;  /* 0x000000ff0400720c */ /* 0x000fe20003f06270 */
[----:B------:R-:W-:Y:S01]  /*6980*/  IMAD.HI.U32 R4, R2, R7, RZ ;  /* 0x0000000702047227 */ /* 0x000fe200078e00ff */
[----:B------:R-:W-:Y:S02]  /*6990*/  @!P1 IADD3 R138, R138, -R54, RZ ;  /* 0x800000368a8a9210 */ /* 0x000fe40007ffe0ff */
[C---:B------:R-:W-:Y:S01]  /*69a0*/  ISETP.GT.U32.AND P2, PT, R54.reuse, R136, PT ;  /* 0x000000883600720c */ /* 0x040fe20003f44070 */
[----:B------:R-:W-:Y:S01]  /*69b0*/  IMAD.MOV R4, RZ, RZ, -R4 ;  /* 0x000000ffff047224 */ /* 0x000fe200078e0a04 */
[----:B------:R-:W-:Y:S01]  /*69c0*/  ISETP.GT.U32.AND P1, PT, R54, R138, PT ;  /* 0x0000008a3600720c */ /* 0x000fe20003f24070 */
[----:B------:R-:W-:Y:S01]  /*69d0*/  IMAD.HI.U32 R3, R2, R139, RZ ;  /* 0x0000008b02037227 */ /* 0x000fe200078e00ff */
[----:B------:R-:W-:Y:S02]  /*69e0*/  @!P6 IADD3 R137, R137, -R54, RZ ;  /* 0x800000368989e210 */ /* 0x000fe40007ffe0ff */
[----:B------:R-:W-:Y:S01]  /*69f0*/  IABS R141, R8 ;  /* 0x00000008008d7213 */ /* 0x000fe20000000000 */
[C---:B------:R-:W-:Y:S01]  /*6a00*/  IMAD R140, R54.reuse, R4, R7 ;  /* 0x00000004368c7224 */ /* 0x040fe200078e0207 */
[----:B------:R-:W-:-:S02]  /*6a10*/  ISETP.GT.U32.AND P6, PT, R54, R137, PT ;  /* 0x000000893600720c */ /* 0x000fc40003fc4070 */
[----:B------:R-:W-:Y:S01]  /*6a20*/  IADD3 R3, -R3, RZ, RZ ;  /* 0x000000ff03037210 */ /* 0x000fe20007ffe1ff */
[----:B------:R-:W-:-:S04]  /*6a30*/  IMAD.HI.U32 R5, R2, R141, RZ ;  /* 0x0000008d02057227 */ /* 0x000fc800078e00ff */
[--C-:B------:R-:W-:Y:S01]  /*6a40*/  @!P1 IMAD.IADD R138, R138, 0x1, -R54.reuse ;  /* 0x000000018a8a9824 */ /* 0x100fe200078e0a36 */
[----:B------:R-:W-:Y:S01]  /*6a50*/  ISETP.GT.U32.AND P1, PT, R54, R140, PT ;  /* 0x0000008c3600720c */ /* 0x000fe20003f24070 */
[--C-:B------:R-:W-:Y:S01]  /*6a60*/  @!P2 IMAD.IADD R136, R136, 0x1, -R54.reuse ;  /* 0x000000018888a824 */ /* 0x100fe200078e0a36 */
[----:B------:R-:W-:Y:S01]  /*6a70*/  ISETP.GE.AND P2, PT, R6, RZ, PT ;  /* 0x000000ff0600720c */ /* 0x000fe20003f46270 */
[----:B------:R-:W-:Y:S02]  /*6a80*/  IMAD R139, R54, R3, R139 ;  /* 0x00000003368b7224 */ /* 0x000fe400078e028b */
[----:B------:R-:W-:Y:S01]  /*6a90*/  @!P6 IMAD.IADD R137, R137, 0x1, -R54 ;  /* 0x000000018989e824 */ /* 0x000fe200078e0a36 */
[----:B------:R-:W-:Y:S01]  /*6aa0*/  ISETP.GE.AND P6, PT, R8, RZ, PT ;  /* 0x000000ff0800720c */ /* 0x000fe20003fc6270 */
[----:B------:R-:W-:Y:S02]  /*6ab0*/  IMAD.MOV R5, RZ, RZ, -R5 ;  /* 0x000000ffff057224 */ /* 0x000fe400078e0a05 */
[----:B------:R-:W-:-:S02]  /*6ac0*/  VIADD R3, R152, 0x85 ;  /* 0x0000008598037836 */ /* 0x000fc40000000000 */
[----:B------:R-:W-:Y:S02]  /*6ad0*/  VIADD R8, R152, 0x86 ;  /* 0x0000008698087836 */ /* 0x000fe40000000000 */
[----:B------:R-:W-:Y:S01]  /*6ae0*/  @!P3 IMAD.MOV R136, RZ, RZ, -R136 ;  /* 0x000000ffff88b224 */ /* 0x000fe200078e0a88 */
[C---:B------:R-:W-:Y:S01]  /*6af0*/  ISETP.GT.U32.AND P3, PT, R54.reuse, R139, PT ;  /* 0x0000008b3600720c */ /* 0x040fe20003f64070 */
[----:B------:R-:W-:Y:S01]  /*6b00*/  IMAD R141, R54, R5, R141 ;  /* 0x00000005368d7224 */ /* 0x000fe200078e028d */
[----:B------:R-:W-:Y:S01]  /*6b10*/  IABS R7, R3 ;  /* 0x0000000300077213 */ /* 0x000fe20000000000 */
[----:B------:R-:W-:Y:S01]  /*6b20*/  @!P1 IMAD.IADD R140, R140, 0x1, -R54 ;  /* 0x000000018c8c9824 */ /* 0x000fe200078e0a36 */
[----:B------:R-:W-:Y:S01]  /*6b30*/  IABS R143, R8 ;  /* 0x00000008008f7213 */ /* 0x000fe20000000000 */
[----:B------:R-:W-:Y:S01]  /*6b40*/  @!P4 IMAD.MOV R137, RZ, RZ, -R137 ;  /* 0x000000ffff89c224 */ /* 0x000fe200078e0a89 */
[----:B------:R-:W-:Y:S01]  /*6b50*/  ISETP.GE.AND P4, PT, R3, RZ, PT ;  /* 0x000000ff0300720c */ /* 0x000fe20003f86270 */
[----:B------:R-:W-:Y:S01]  /*6b60*/  @!P5 IMAD.MOV R138, RZ, RZ, -R138 ;  /* 0x000000ffff8ad224 */ /* 0x000fe200078e0a8a */
[----:B------:R-:W-:Y:S01]  /*6b70*/  ISETP.GT.U32.AND P1, PT, R54, R140, PT ;  /* 0x0000008c3600720c */ /* 0x000fe20003f24070 */
[----:B------:R-:W-:Y:S01]  /*6b80*/  IMAD.HI.U32 R3, R2, R7, RZ ;  /* 0x0000000702037227 */ /* 0x000fe200078e00ff */
[----:B------:R-:W-:-:S03]  /*6b90*/  ISETP.GT.U32.AND P5, PT, R54, R141, PT ;  /* 0x0000008d3600720c */ /* 0x000fc60003fa4070 */
[----:B------:R-:W-:Y:S01]  /*6ba0*/  IMAD.HI.U32 R4, R2, R143, RZ ;  /* 0x0000008f02047227 */ /* 0x000fe200078e00ff */
[----:B------:R-:W-:-:S03]  /*6bb0*/  @!P3 IADD3 R139, R139, -R54, RZ ;  /* 0x800000368b8bb210 */ /* 0x000fc60007ffe0ff */
[----:B------:R-:W-:Y:S01]  /*6bc0*/  IMAD.MOV R3, RZ, RZ, -R3 ;  /* 0x000000ffff037224 */ /* 0x000fe200078e0a03 */
[C---:B------:R-:W-:Y:S01]  /*6bd0*/  ISETP.GT.U32.AND P3, PT, R54.reuse, R139, PT ;  /* 0x0000008b3600720c */ /* 0x040fe20003f64070 */
[----:B------:R-:W-:Y:S02]  /*6be0*/  IMAD.MOV R4, RZ, RZ, -R4 ;  /* 0x000000ffff047224 */ /* 0x000fe400078e0a04 */
[C---:B------:R-:W-:Y:S01]  /*6bf0*/  IMAD R142, R54.reuse, R3, R7 ;  /* 0x00000003368e7224 */ /* 0x040fe200078e0207 */
[----:B------:R-:W-:Y:S01]  /*6c00*/  IABS R7, R12 ;  /* 0x0000000c00077213 */ /* 0x000fe20000000000 */
[----:B------:R-:W-:Y:S02]  /*6c10*/  IMAD R143, R54, R4, R143 ;  /* 0x00000004368f7224 */ /* 0x000fe400078e028f */
[----:B------:R-:W-:-:S04]  /*6c20*/  IMAD.HI.U32 R5, R2, R9, RZ ;  /* 0x0000000902057227 */ /* 0x000fc800078e00ff */
[--C-:B------:R-:W-:Y:S01]  /*6c30*/  @!P1 IMAD.IADD R140, R140, 0x1, -R54.reuse ;  /* 0x000000018c8c9824 */ /* 0x100fe200078e0a36 */
[C---:B------:R-:W-:Y:S01]  /*6c40*/  ISETP.GT.U32.AND P1, PT, R54.reuse, R142, PT ;  /* 0x0000008e3600720c */ /* 0x040fe20003f24070 */
[--C-:B------:R-:W-:Y:S01]  /*6c50*/  @!P5 IMAD.IADD R141, R141, 0x1, -R54.reuse ;  /* 0x000000018d8dd824 */ /* 0x100fe200078e0a36 */
[----:B------:R-:W-:Y:S01]  /*6c60*/  ISETP.GT.U32.AND P5, PT, R54, R143, PT ;  /* 0x0000008f3600720c */ /* 0x000fe20003fa4070 */
[--C-:B------:R-:W-:Y:S01]  /*6c70*/  @!P3 IMAD.IADD R139, R139, 0x1, -R54.reuse ;  /* 0x000000018b8bb824 */ /* 0x100fe200078e0a36 */
[----:B------:R-:W-:Y:S01]  /*6c80*/  IADD3 R5, -R5, RZ, RZ ;  /* 0x000000ff05057210 */ /* 0x000fe20007ffe1ff */
[----:B------:R-:W-:Y:S01]  /*6c90*/  IMAD.HI.U32 R6, R2, R145, RZ ;  /* 0x0000009102067227 */ /* 0x000fe200078e00ff */
[----:B------:R-:W-:Y:S02]  /*6ca0*/  ISETP.GE.AND P3, PT, R8, RZ, PT ;  /* 0x000000ff0800720c */ /* 0x000fe40003f66270 */
[----:B------:R-:W-:Y:S01]  /*6cb0*/  IADD3 R8, R152, 0x89, RZ ;  /* 0x0000008998087810 */ /* 0x000fe20007ffe0ff */
[----:B------:R-:W-:Y:S01]  /*6cc0*/  IMAD R144, R54, R5, R9 ;  /* 0x0000000536907224 */ /* 0x000fe200078e0209 */
[----:B------:R-:W-:Y:S01]  /*6cd0*/  @!P0 IADD3 R139, -R139, RZ, RZ ;  /* 0x000000ff8b8b8210 */ /* 0x000fe20007ffe1ff */
[----:B------:R-:W-:Y:S01]  /*6ce0*/  VIADD R9, R152, 0x8a ;  /* 0x0000008a98097836 */ /* 0x000fe20000000000 */
[----:B------:R-:W-:Y:S01]  /*6cf0*/  IABS R5, R8 ;  /* 0x0000000800057213 */ /* 0x000fe20000000000 */
[--C-:B------:R-:W-:Y:S01]  /*6d00*/  @!P1 IMAD.IADD R142, R142, 0x1, -R54.reuse ;  /* 0x000000018e8e9824 */ /* 0x100fe200078e0a36 */
[C---:B------:R-:W-:Y:S01]  /*6d10*/  ISETP.GT.U32.AND P1, PT, R54.reuse, R141, PT ;  /* 0x0000008d3600720c */ /* 0x040fe20003f24070 */
[----:B------:R-:W-:Y:S01]  /*6d20*/  @!P5 IMAD.IADD R143, R143, 0x1, -R54 ;  /* 0x000000018f8fd824 */ /* 0x000fe200078e0a36 */
[----:B------:R-:W-:Y:S01]  /*6d30*/  IABS R147, R9 ;  /* 0x0000000900937213 */ /* 0x000fe20000000000 */
[----:B------:R-:W-:Y:S01]  /*6d40*/  IMAD.MOV R6, RZ, RZ, -R6 ;  /* 0x000000ffff067224 */ /* 0x000fe200078e0a06 */
[----:B------:R-:W-:Y:S01]  /*6d50*/  ISETP.GT.U32.AND P0, PT, R54, R142, PT ;  /* 0x0000008e3600720c */ /* 0x000fe20003f04070 */
[----:B------:R-:W-:Y:S01]  /*6d60*/  IMAD.HI.U32 R3, R2, R5, RZ ;  /* 0x0000000502037227 */ /* 0x000fe200078e00ff */
[----:B------:R-:W-:-:S03]  /*6d70*/  ISETP.GT.U32.AND P5, PT, R54, R143, PT ;  /* 0x0000008f3600720c */ /* 0x000fc60003fa4070 */
[----:B------:R-:W-:-:S04]  /*6d80*/  IMAD.HI.U32 R4, R2, R147, RZ ;  /* 0x0000009302047227 */ /* 0x000fc800078e00ff */
[C---:B------:R-:W-:Y:S01]  /*6d90*/  IMAD R145, R54.reuse, R6, R145 ;  /* 0x0000000636917224 */ /* 0x040fe200078e0291 */
[----:B------:R-:W-:Y:S01]  /*6da0*/  @!P1 IADD3 R141, R141, -R54, RZ ;  /* 0x800000368d8d9210 */ /* 0x000fe20007ffe0ff */
[----:B------:R-:W-:Y:S02]  /*6db0*/  IMAD.MOV R3, RZ, RZ, -R3 ;  /* 0x000000ffff037224 */ /* 0x000fe400078e0a03 */
[----:B------:R-:W-:Y:S01]  /*6dc0*/  IMAD.MOV R6, RZ, RZ, -R4 ;  /* 0x000000ffff067224 */ /* 0x000fe200078e0a04 */
[C---:B------:R-:W-:Y:S01]  /*6dd0*/  ISETP.GT.U32.AND P1, PT, R54.reuse, R145, PT ;  /* 0x000000913600720c */ /* 0x040fe20003f24070 */
[----:B------:R-:W-:Y:S01]  /*6de0*/  @!P2 IMAD.MOV R140, RZ, RZ, -R140 ;  /* 0x000000ffff8ca224 */ /* 0x000fe200078e0a8c */
[C---:B------:R-:W-:Y:S01]  /*6df0*/  ISETP.GT.U32.AND P2, PT, R54.reuse, R144, PT ;  /* 0x000000903600720c */ /* 0x040fe20003f44070 */
[C---:B------:R-:W-:Y:S01]  /*6e00*/  IMAD R146, R54.reuse, R3, R5 ;  /* 0x0000000336927224 */ /* 0x040fe200078e0205 */
[----:B------:R-:W-:Y:S01]  /*6e10*/  @!P5 IADD3 R143, R143, -R54, RZ ;  /* 0x800000368f8fd210 */ /* 0x000fe20007ffe0ff */
[----:B------:R-:W-:-:S02]  /*6e20*/  IMAD R147, R54, R6, R147 ;  /* 0x0000000636937224 */ /* 0x000fc400078e0293 */
[--C-:B------:R-:W-:Y:S01]  /*6e30*/  @!P0 IMAD.IADD R142, R142, 0x1, -R54.reuse ;  /* 0x000000018e8e8824 */ /* 0x100fe200078e0a36 */
[----:B------:R-:W-:Y:S01]  /*6e40*/  ISETP.GT.U32.AND P0, PT, R54, R146, PT ;  /* 0x000000923600720c */ /* 0x000fe20003f04070 */
[----:B------:R-:W-:Y:S01]  /*6e50*/  IMAD.HI.U32 R3, R2, R7, RZ ;  /* 0x0000000702037227 */ /* 0x000fe200078e00ff */
[----:B------:R-:W-:Y:S02]  /*6e60*/  ISETP.GT.U32.AND P5, PT, R54, R147, PT ;  /* 0x000000933600720c */ /* 0x000fe40003fa4070 */
[----:B------:R-:W-:Y:S01]  /*6e70*/  @!P4 IADD3 R142, -R142, RZ, RZ ;  /* 0x000000ff8e8ec210 */ /* 0x000fe20007ffe1ff */
[--C-:B------:R-:W-:Y:S01]  /*6e80*/  @!P1 IMAD.IADD R145, R145, 0x1, -R54.reuse ;  /* 0x0000000191919824 */ /* 0x100fe200078e0a36 */
[----:B------:R-:W-:Y:S01]  /*6e90*/  ISETP.GE.AND P1, PT, R11, RZ, PT ;  /* 0x000000ff0b00720c */ /* 0x000fe20003f26270 */
[----:B------:R-:W-:Y:S01]  /*6ea0*/  @!P2 IMAD.IADD R144, R144, 0x1, -R54 ;  /* 0x000000019090a824 */ /* 0x000fe200078e0a36 */
[----:B------:R-:W-:Y:S01]  /*6eb0*/  ISETP.GE.AND P2, PT, R10, RZ, PT ;  /* 0x000000ff0a00720c */ /* 0x000fe20003f46270 */
[----:B------:R-:W-:Y:S01]  /*6ec0*/  IMAD.HI.U32 R4, R2, R149, RZ ;  /* 0x0000009502047227 */ /* 0x000fe200078e00ff */
[----:B------:R-:W-:-:S03]  /*6ed0*/  IADD3 R10, R152, 0x97, RZ ;  /* 0x00000097980a7810 */ /* 0x000fc60007ffe0ff */
[--C-:B------:R-:W-:Y:S01]  /*6ee0*/  @!P0 IMAD.IADD R146, R146, 0x1, -R54.reuse ;  /* 0x0000000192928824 */ /* 0x100fe200078e0a36 */
[C---:B------:R-:W-:Y:S01]  /*6ef0*/  ISETP.GT.U32.AND P0, PT, R54.reuse, R144, PT ;  /* 0x000000903600720c */ /* 0x040fe20003f04070 */
[----:B------:R-:W-:Y:S01]  /*6f00*/  @!P5 IMAD.IADD R147, R147, 0x1, -R54 ;  /* 0x000000019393d824 */ /* 0x000fe200078e0a36 */
[C---:B------:R-:W-:Y:S01]  /*6f10*/  ISETP.GT.U32.AND P5, PT, R54.reuse, R145, PT ;  /* 0x000000913600720c */ /* 0x040fe20003fa4070 */
[----:B------:R-:W-:Y:S01]  /*6f20*/  IMAD.MOV R3, RZ, RZ, -R3 ;  /* 0x000000ffff037224 */ /* 0x000fe200078e0a03 */
[C---:B------:R-:W-:Y:S01]  /*6f30*/  ISETP.GT.U32.AND P4, PT, R54.reuse, R146, PT ;  /* 0x000000923600720c */ /* 0x040fe20003f84070 */
[----:B------:R-:W-:Y:S01]  /*6f40*/  IMAD.MOV R4, RZ, RZ, -R4 ;  /* 0x000000ffff047224 */ /* 0x000fe200078e0a04 */
[----:B------:R-:W-:Y:S01]  /*6f50*/  IABS R165, R10 ;  /* 0x0000000a00a57213 */ /* 0x000fe20000000000 */
[----:B------:R-:W-:Y:S01]  /*6f60*/  IMAD R148, R54, R3, R7 ;  /* 0x0000000336947224 */ /* 0x000fe200078e0207 */
[C---:B------:R-:W-:Y:S01]  /*6f70*/  IADD3 R7, R152.reuse, 0x8e, RZ ;  /* 0x0000008e98077810 */ /* 0x040fe20007ffe0ff */
[----:B------:R-:W-:-:S02]  /*6f80*/  VIADD R6, R152, 0x8d ;  /* 0x0000008d98067836 */ /* 0x000fc40000000000 */
[----:B------:R-:W-:Y:S01]  /*6f90*/  IMAD R149, R54, R4, R149 ;  /* 0x0000000436957224 */ /* 0x000fe200078e0295 */
[----:B------:R-:W-:Y:S01]  /*6fa0*/  IABS R151, R7 ;  /* 0x0000000700977213 */ /* 0x000fe20000000000 */
[----:B------:R-:W-:Y:S01]  /*6fb0*/  @!P3 IMAD.MOV R143, RZ, RZ, -R143 ;  /* 0x000000ffff8fb224 */ /* 0x000fe200078e0a8f */
[----:B------:R-:W-:Y:S01]  /*6fc0*/  IABS R5, R6 ;  /* 0x0000000600057213 */ /* 0x000fe20000000000 */
[--C-:B------:R-:W-:Y:S01]  /*6fd0*/  @!P0 IMAD.IADD R144, R144, 0x1, -R54.reuse ;  /* 0x0000000190908824 */ /* 0x100fe200078e0a36 */
[----:B------:R-:W-:Y:S01]  /*6fe0*/  ISETP.GT.U32.AND P3, PT, R54, R148, PT ;  /* 0x000000943600720c */ /* 0x000fe20003f64070 */
[----:B------:R-:W-:Y:S01]  /*6ff0*/  @!P5 IMAD.IADD R145, R145, 0x1, -R54 ;  /* 0x000000019191d824 */ /* 0x000fe200078e0a36 */
[----:B------:R-:W-:Y:S01]  /*7000*/  ISETP.GE.AND P0, PT, R8, RZ, PT ;  /* 0x000000ff0800720c */ /* 0x000fe20003f06270 */
[----:B------:R-:W-:Y:S01]  /*7010*/  IMAD.HI.U32 R3, R2, R5, RZ ;  /* 0x0000000502037227 */ /* 0x000fe200078e00ff */
[----:B------:R-:W-:Y:S02]  /*7020*/  ISETP.GT.U32.AND P5, PT, R54, R149, PT ;  /* 0x000000953600720c */ /* 0x000fe40003fa4070 */
[----:B------:R-:W-:Y:S01]  /*7030*/  @!P4 IADD3 R146, R146, -R54, RZ ;  /* 0x800000369292c210 */ /* 0x000fe20007ffe0ff */
[----:B------:R-:W-:Y:S01]  /*7040*/  @!P6 IMAD.MOV R141, RZ, RZ, -R141 ;  /* 0x000000ffff8de224 */ /* 0x000fe200078e0a8d */
[----:B------:R-:W-:Y:S01]  /*7050*/  ISETP.GT.U32.AND P6, PT, R54, R147, PT ;  /* 0x000000933600720c */ /* 0x000fe20003fc4070 */
[----:B------:R-:W-:Y:S01]  /*7060*/  IMAD.MOV R3, RZ, RZ, -R3 ;  /* 0x000000ffff037224 */ /* 0x000fe200078e0a03 */
[----:B------:R-:W-:Y:S01]  /*7070*/  ISETP.GE.AND P4, PT, R9, RZ, PT ;  /* 0x000000ff0900720c */ /* 0x000fe20003f86270 */
[----:B------:R-:W-:-:S04]  /*7080*/  IMAD.HI.U32 R4, R2, R151, RZ ;  /* 0x0000009702047227 */ /* 0x000fc800078e00ff */
[--C-:B------:R-:W-:Y:S01]  /*7090*/  @!P3 IMAD.IADD R148, R148, 0x1, -R54.reuse ;  /* 0x000000019494b824 */ /* 0x100fe200078e0a36 */
[----:B------:R-:W-:Y:S01]  /*70a0*/  @!P0 IADD3 R146, -R146, RZ, RZ ;  /* 0x000000ff92928210 */ /* 0x000fe20007ffe1ff */
[----:B------:R-:W-:Y:S01]  /*70b0*/  IMAD R150, R54, R3, R5 ;  /* 0x0000000336967224 */ /* 0x000fe200078e0205 */
[----:B------:R-:W-:Y:S01]  /*70c0*/  IADD3 R4, -R4, RZ, RZ ;  /* 0x000000ff04047210 */ /* 0x000fe20007ffe1ff */
[----:B------:R-:W-:Y:S01]  /*70d0*/  @!P5 IMAD.IADD R149, R149, 0x1, -R54 ;  /* 0x000000019595d824 */ /* 0x000fe200078e0a36 */
[----:B------:R-:W-:Y:S01]  /*70e0*/  ISETP.GE.AND P5, PT, R6, RZ, PT ;  /* 0x000000ff0600720c */ /* 0x000fe20003fa6270 */
[----:B------:R-:W-:Y:S01]  /*70f0*/  @!P2 IMAD.MOV R144, RZ, RZ, -R144 ;  /* 0x000000ffff90a224 */ /* 0x000fe200078e0a90 */
[C---:B------:R-:W-:Y:S01]  /*7100*/  ISETP.GT.U32.AND P2, PT, R54.reuse, R148, PT ;  /* 0x000000943600720c */ /* 0x040fe20003f44070 */
[--C-:B------:R-:W-:Y:S01]  /*7110*/  @!P6 IMAD.IADD R147, R147, 0x1, -R54.reuse ;  /* 0x000000019393e824 */ /* 0x100fe200078e0a36 */
[----:B------:R-:W-:Y:S01]  /*7120*/  ISETP.GT.U32.AND P0, PT, R54, R150, PT ;  /* 0x000000963600720c */ /* 0x000fe20003f04070 */
[----:B------:R-:W-:Y:S01]  /*7130*/  @!P1 IMAD.MOV R145, RZ, RZ, -R145 ;  /* 0x000000ffff919224 */ /* 0x000fe200078e0a91 */
[----:B------:R-:W-:Y:S01]  /*7140*/  ISETP.GE.AND P6, PT, R12, RZ, PT ;  /* 0x000000ff0c00720c */ /* 0x000fe20003fc6270 */
[C---:B------:R-:W-:Y:S01]  /*7150*/  IMAD R151, R54.reuse, R4, R151 ;  /* 0x0000000436977224 */ /* 0x040fe200078e0297 */
[----:B------:R-:W-:Y:S01]  /*7160*/  ISETP.GT.U32.AND P1, PT, R54, R149, PT ;  /* 0x000000953600720c */ /* 0x000fe20003f24070 */
[----:B------:R-:W-:Y:S01]  /*7170*/  VIADD R3, R152, 0x8f ;  /* 0x0000008f98037836 */ /* 0x000fe20000000000 */
[----:B------:R-:W-:Y:S01]  /*7180*/  ISETP.GE.AND P3, PT, R13, RZ, PT ;  /* 0x000000ff0d00720c */ /* 0x000fe20003f66270 */
[----:B------:R-:W-:Y:S01]  /*7190*/  @!P4 IMAD.MOV R147, RZ, RZ, -R147 ;  /* 0x000000ffff93c224 */ /* 0x000fe200078e0a93 */
[----:B------:R-:W-:Y:S01]  /*71a0*/  ISETP.GT.U32.AND P4, PT, R54, R151, PT ;  /* 0x000000973600720c */ /* 0x000fe20003f84070 */
[C---:B------:R-:W-:Y:S01]  /*71b0*/  VIADD R4, R152.reuse, 0x90 ;  /* 0x0000009098047836 */ /* 0x040fe20000000000 */
[----:B------:R-:W-:Y:S01]  /*71c0*/  IABS R5, R3 ;  /* 0x0000000300057213 */ /* 0x000fe20000000000 */
[----:B------:R-:W-:Y:S01]  /*71d0*/  VIADD R6, R152, 0x91 ;  /* 0x0000009198067836 */ /* 0x000fe20000000000 */
[----:B------:R-:W-:Y:S01]  /*71e0*/  @!P2 IADD3 R148, R148, -R54, RZ ;  /* 0x800000369494a210 */ /* 0x000fe20007ffe0ff */
[--C-:B------:R-:W-:Y:S01]  /*71f0*/  @!P0 IMAD.IADD R150, R150, 0x1, -R54.reuse ;  /* 0x0000000196968824 */ /* 0x100fe200078e0a36 */
[----:B------:R-:W-:Y:S01]  /*7200*/  ISETP.GE.AND P2, PT, R7, RZ, PT ;  /* 0x000000ff0700720c */ /* 0x000fe20003f46270 */
[----:B------:R-:W-:Y:S01]  /*7210*/  VIADD R8, R152, 0x94 ;  /* 0x0000009498087836 */ /* 0x000fe20000000000 */
[----:B------:R-:W-:Y:S01]  /*7220*/  @!P6 IADD3 R148, -R148, RZ, RZ ;  /* 0x000000ff9494e210 */ /* 0x000fe20007ffe1ff */
[----:B------:R-:W-:Y:S01]  /*7230*/  @!P1 IMAD.IADD R149, R149, 0x1, -R54 ;  /* 0x0000000195959824 */ /* 0x000fe200078e0a36 */
[----:B------:R-:W-:Y:S01]  /*7240*/  ISETP.GE.AND P1, PT, R3, RZ, PT ;  /* 0x000000ff0300720c */ /* 0x000fe20003f26270 */
[----:B------:R-:W-:Y:S01]  /*7250*/  IMAD.HI.U32 R3, R2, R5, RZ ;  /* 0x0000000502037227 */ /* 0x000fe200078e00ff */
[----:B------:R-:W-:-:S02]  /*7260*/  ISETP.GT.U32.AND P6, PT, R54, R150, PT ;  /* 0x000000963600720c */ /* 0x000fc40003fc4070 */
[----:B------:R-:W-:Y:S01]  /*7270*/  IABS R7, R4 ;  /* 0x0000000400077213 */ /* 0x000fe20000000000 */
[----:B------:R-:W-:Y:S01]  /*7280*/  IMAD.MOV R3, RZ, RZ, -R3 ;  /* 0x000000ffff037224 */ /* 0x000fe200078e0a03 */
[----:B------:R-:W-:Y:S01]  /*7290*/  ISETP.GE.AND P0, PT, R4, RZ, PT ;  /* 0x000000ff0400720c */ /* 0x000fe20003f06270 */
[--C-:B------:R-:W-:Y:S01]  /*72a0*/  @!P4 IMAD.IADD R151, R151, 0x1, -R54.reuse ;  /* 0x000000019797c824 */ /* 0x100fe200078e0a36 */
[----:B------:R-:W-:Y:S01]  /*72b0*/  IABS R159, R6 ;  /* 0x00000006009f7213 */ /* 0x000fe20000000000 */
[----:B------:R-:W-:Y:S01]  /*72c0*/  IMAD R154, R54, R3, R5 ;  /* 0x00000003369a7224 */ /* 0x000fe200078e0205 */
[----:B------:R-:W-:Y:S01]  /*72d0*/  @!P3 IADD3 R149, -R149, RZ, RZ ;  /* 0x000000ff9595b210 */ /* 0x000fe20007ffe1ff */
[----:B------:R-:W-:Y:S01]  /*72e0*/  IMAD.HI.U32 R4, R2, R7, RZ ;  /* 0x0000000702047227 */ /* 0x000fe200078e00ff */
[----:B------:R-:W-:Y:S02]  /*72f0*/  ISETP.GT.U32.AND P4, PT, R54, R151, PT ;  /* 0x000000973600720c */ /* 0x000fe40003f84070 */
[----:B------:R-:W-:Y:S01]  /*7300*/  ISETP.GE.AND P3, PT, R6, RZ, PT ;  /* 0x000000ff0600720c */ /* 0x000fe20003f66270 */
[----:B------:R-:W-:Y:S01]  /*7310*/  @!P6 IMAD.IADD R150, R150, 0x1, -R54 ;  /* 0x000000019696e824 */ /* 0x000fe200078e0a36 */
[----:B------:R-:W-:Y:S01]  /*7320*/  ISETP.GT.U32.AND P6, PT, R54, R154, PT ;  /* 0x0000009a3600720c */ /* 0x000fe20003fc4070 */
[----:B------:R-:W-:Y:S01]  /*7330*/  IMAD.MOV R4, RZ, RZ, -R4 ;  /* 0x000000ffff047224 */ /* 0x000fe200078e0a04 */
[C---:B------:R-:W-:Y:S01]  /*7340*/  IADD3 R6, R152.reuse, 0x93, RZ ;  /* 0x0000009398067810 */ /* 0x040fe20007ffe0ff */
[C---:B------:R-:W-:Y:S01]  /*7350*/  VIADD R3, R152.reuse, 0x92 ;  /* 0x0000009298037836 */ /* 0x040fe20000000000 */
[----:B------:R-:W-:Y:S01]  /*7360*/  IADD3 R13, R152, 0xb6, RZ ;  /* 0x000000b6980d7810 */ /* 0x000fe20007ffe0ff */
[C---:B------:R-:W-:Y:S01]  /*7370*/  IMAD R156, R54.reuse, R4, R7 ;  /* 0x00000004369c7224 */ /* 0x040fe200078e0207 */
[----:B------:R-:W-:Y:S01]  /*7380*/  IABS R161, R6 ;  /* 0x0000000600a17213 */ /* 0x000fe20000000000 */
[----:B------:R-:W-:Y:S01]  /*7390*/  @!P5 IMAD.MOV R150, RZ, RZ, -R150 ;  /* 0x000000ffff96d224 */ /* 0x000fe200078e0a96 */
[----:B------:R-:W-:Y:S01]  /*73a0*/  IABS R5, R3 ;  /* 0x0000000300057213 */ /* 0x000fe20000000000 */
[----:B------:R-:W-:Y:S01]  /*73b0*/  @!P4 IMAD.IADD R151, R151, 0x1, -R54 ;  /* 0x000000019797c824 */ /* 0x000fe200078e0a36 */
[----:B------:R-:W-:Y:S01]  /*73c0*/  ISETP.GT.U32.AND P5, PT, R54, R156, PT ;  /* 0x0000009c3600720c */ /* 0x000fe20003fa4070 */
[----:B------:R-:W-:Y:S01]  /*73d0*/  VIADD R9, R152, 0x96 ;  /* 0x0000009698097836 */ /* 0x000fe20000000000 */
[----:B------:R-:W-:Y:S01]  /*73e0*/  ISETP.GE.AND P4, PT, R3, RZ, PT ;  /* 0x000000ff0300720c */ /* 0x000fe20003f86270 */
[----:B------:R-:W-:Y:S01]  /*73f0*/  IMAD.HI.U32 R3, R2, R159, RZ ;  /* 0x0000009f02037227 */ /* 0x000fe200078e00ff */
[----:B------:R-:W-:-:S02]  /*7400*/  @!P6 IADD3 R154, R154, -R54, RZ ;  /* 0x800000369a9ae210 */ /* 0x000fc40007ffe0ff */
[----:B------:R-:W-:Y:S01]  /*7410*/  IABS R7, R8 ;  /* 0x0000000800077213 */ /* 0x000fe20000000000 */
[----:B------:R-:W-:Y:S01]  /*7420*/  IMAD.MOV R4, RZ, RZ, -R3 ;  /* 0x000000ffff047224 */ /* 0x000fe200078e0a03 */
[----:B------:R-:W-:Y:S01]  /*7430*/  ISETP.GT.U32.AND P6, PT, R54, R154, PT ;  /* 0x0000009a3600720c */ /* 0x000fe20003fc4070 */
[----:B------:R-:W-:-:S04]  /*7440*/  IMAD.HI.U32 R3, R2, R5, RZ ;  /* 0x0000000502037227 */ /* 0x000fc800078e00ff */
[----:B------:R-:W-:Y:S01]  /*7450*/  IMAD.MOV R3, RZ, RZ, -R3 ;  /* 0x000000ffff037224 */ /* 0x000fe200078e0a03 */
[----:B------:R-:W-:Y:S01]  /*7460*/  @!P5 IADD3 R156, R156, -R54, RZ ;  /* 0x800000369c9cd210 */ /* 0x000fe20007ffe0ff */
[C---:B------:R-:W-:Y:S02]  /*7470*/  IMAD R159, R54.reuse, R4, R159 ;  /* 0x00000004369f7224 */ /* 0x040fe400078e029f */
[C---:B------:R-:W-:Y:S01]  /*7480*/  IMAD R160, R54.reuse, R3, R5 ;  /* 0x0000000336a07224 */ /* 0x040fe200078e0205 */
[----:B------:R-:W-:Y:S01]  /*7490*/  ISETP.GT.U32.AND P5, PT, R54, R156, PT ;  /* 0x0000009c3600720c */ /* 0x000fe20003fa4070 */
[----:B------:R-:W-:Y:S01]  /*74a0*/  IMAD.HI.U32 R3, R2, R161, RZ ;  /* 0x000000a102037227 */ /* 0x000fe200078e00ff */
[----:B------:R-:W-:-:S03]  /*74b0*/  IABS R5, R9 ;  /* 0x0000000900057213 */ /* 0x000fc60000000000 */
[----:B------:R-:W-:Y:S01]  /*74c0*/  @!P6 IMAD.IADD R154, R154, 0x1, -R54 ;  /* 0x000000019a9ae824 */ /* 0x000fe200078e0a36 */
[----:B------:R-:W-:Y:S01]  /*74d0*/  ISETP.GT.U32.AND P6, PT, R54, R159, PT ;  /* 0x0000009f3600720c */ /* 0x000fe20003fc4070 */
[----:B------:R-:W-:-:S03]  /*74e0*/  IMAD.HI.U32 R4, R2, R7, RZ ;  /* 0x0000000702047227 */ /* 0x000fc600078e00ff */
[----:B------:R-:W-:Y:S01]  /*74f0*/  @!P1 IADD3 R154, -R154, RZ, RZ ;  /* 0x000000ff9a9a9210 */ /* 0x000fe20007ffe1ff */
[----:B------:R-:W-:Y:S01]  /*7500*/  IMAD.MOV R3, RZ, RZ, -R3 ;  /* 0x000000ffff037224 */ /* 0x000fe200078e0a03 */
[C---:B------:R-:W-:Y:S01]  /*7510*/  ISETP.GT.U32.AND P1, PT, R54.reuse, R160, PT ;  /* 0x000000a03600720c */ /* 0x040fe20003f24070 */
[----:B------:R-:W-:Y:S02]  /*7520*/  IMAD.MOV R4, RZ, RZ, -R4 ;  /* 0x000000ffff047224 */ /* 0x000fe400078e0a04 */
[----:B------:R-:W-:Y:S02]  /*7530*/  IMAD R161, R54, R3, R161 ;  /* 0x0000000336a17224 */ /* 0x000fe400078e02a1 */
[----:B------:R-:W-:Y:S01]  /*7540*/  @!P2 IMAD.MOV R151, RZ, RZ, -R151 ;  /* 0x000000ffff97a224 */ /* 0x000fe200078e0a97 */
[----:B------:R-:W-:Y:S01]  /*7550*/  ISETP.GE.AND P2, PT, R6, RZ, PT ;  /* 0x000000ff0600720c */ /* 0x000fe20003f46270 */
[----:B------:R-:W-:Y:S02]  /*7560*/  IMAD R162, R54, R4, R7 ;  /* 0x0000000436a27224 */ /* 0x000fe400078e0207 */
[----:B------:R-:W-:-:S02]  /*7570*/  VIADD R6, R152, 0x95 ;  /* 0x0000009598067836 */ /* 0x000fc40000000000 */
[--C-:B------:R-:W-:Y:S01]  /*7580*/  @!P5 IMAD.IADD R156, R156, 0x1, -R54.reuse ;  /* 0x000000019c9cd824 */ /* 0x100fe200078e0a36 */
[C---:B------:R-:W-:Y:S01]  /*7590*/  ISETP.GT.U32.AND P5, PT, R54.reuse, R161, PT ;  /* 0x000000a13600720c */ /* 0x040fe20003fa4070 */
[--C-:B------:R-:W-:Y:S01]  /*75a0*/  @!P6 IMAD.IADD R159, R159, 0x1, -R54.reuse ;  /* 0x000000019f9fe824 */ /* 0x100fe200078e0a36 */
[----:B------:R-:W-:Y:S01]  /*75b0*/  ISETP.GT.U32.AND P6, PT, R54, R162, PT ;  /* 0x000000a23600720c */ /* 0x000fe20003fc4070 */
[----:B------:R-:W-:Y:S01]  /*75c0*/  @!P1 IMAD.IADD R160, R160, 0x1, -R54 ;  /* 0x00000001a0a09824 */ /* 0x000fe200078e0a36 */
[----:B------:R-:W-:Y:S01]  /*75d0*/  IABS R163, R6 ;  /* 0x0000000600a37213 */ /* 0x000fe20000000000 */
[----:B------:R-:W-:Y:S01]  /*75e0*/  VIADD R11, R152, 0x98 ;  /* 0x00000098980b7836 */ /* 0x000fe20000000000 */
[----:B------:R-:W-:Y:S01]  /*75f0*/  ISETP.GT.U32.AND P1, PT, R54, R159, PT ;  /* 0x0000009f3600720c */ /* 0x000fe20003f24070 */
[----:B------:R-:W-:Y:S02]  /*7600*/  @!P0 IMAD.MOV R156, RZ, RZ, -R156 ;  /* 0x000000ffff9c8224 */ /* 0x000fe400078e0a9c */
[----:B------:R-:W-:Y:S01]  /*7610*/  IMAD.HI.U32 R3, R2, R163, RZ ;  /* 0x000000a302037227 */ /* 0x000fe200078e00ff */
[----:B------:R-:W-:-:S03]  /*7620*/  IABS R7, R11 ;  /* 0x0000000b00077213 */ /* 0x000fc60000000000 */
[----:B------:R-:W-:Y:S01]  /*7630*/  IMAD.MOV R3, RZ, RZ, -R3 ;  /* 0x000000ffff037224 */ /* 0x000fe200078e0a03 */
[----:B------:R-:W-:Y:S01]  /*7640*/  @!P5 IADD3 R161, R161, -R54, RZ ;  /* 0x80000036a1a1d210 */ /* 0x000fe20007ffe0ff */
[----:B------:R-:W-:Y:S01]  /*7650*/  @!P6 IMAD.IADD R162, R162, 0x1, -R54 ;  /* 0x00000001a2a2e824 */ /* 0x000fe200078e0a36 */
[C---:B------:R-:W-:Y:S01]  /*7660*/  ISETP.GT.U32.AND P5, PT, R54.reuse, R160, PT ;  /* 0x000000a03600720c */ /* 0x040fe20003fa4070 */
[C---:B------:R-:W-:Y:S01]  /*7670*/  IMAD R163, R54.reuse, R3, R163 ;  /* 0x0000000336a37224 */ /* 0x040fe200078e02a3 */
[----:B------:R-:W-:Y:S01]  /*7680*/  ISETP.GT.U32.AND P6, PT, R54, R161, PT ;  /* 0x000000a13600720c */ /* 0x000fe20003fc4070 */
[----:B------:R-:W-:Y:S01]  /*7690*/  IMAD.HI.U32 R3, R2, R5, RZ ;  /* 0x0000000502037227 */ /* 0x000fe200078e00ff */
[----:B------:R-:W-:Y:S02]  /*76a0*/  @!P1 IADD3 R159, R159, -R54, RZ ;  /* 0x800000369f9f9210 */ /* 0x000fe40007ffe0ff */
[C---:B------:R-:W-:Y:S01]  /*76b0*/  ISETP.GT.U32.AND P0, PT, R54.reuse, R162, PT ;  /* 0x000000a23600720c */ /* 0x040fe20003f04070 */
[----:B------:R-:W-:Y:S01]  /*76c0*/  IMAD.MOV R3, RZ, RZ, -R3 ;  /* 0x000000ffff037224 */ /* 0x000fe200078e0a03 */
[----:B------:R-:W-:Y:S01]  /*76d0*/  ISETP.GT.U32.AND P1, PT, R54, R163, PT ;  /* 0x000000a33600720c */ /* 0x000fe20003f24070 */
[----:B------:R-:W-:-:S04]  /*76e0*/  IMAD.HI.U32 R4, R2, R7, RZ ;  /* 0x0000000702047227 */ /* 0x000fc800078e00ff */
[----:B------:R-:W-:Y:S02]  /*76f0*/  IMAD R164, R54, R3, R5 ;  /* 0x0000000336a47224 */ /* 0x000fe400078e0205 */
[--C-:B------:R-:W-:Y:S02]  /*7700*/  @!P6 IMAD.IADD R161, R161, 0x1, -R54.reuse ;  /* 0x00000001a1a1e824 */ /* 0x100fe400078e0a36 */
[----:B------:R-:W-:Y:S01]  /*7710*/  @!P5 IMAD.IADD R160, R160, 0x1, -R54 ;  /* 0x00000001a0a0d824 */ /* 0x000fe200078e0a36 */
[----:B------:R-:W-:Y:S01]  /*7720*/  ISETP.GT.U32.AND P6, PT, R54, R164, PT ;  /* 0x000000a43600720c */ /* 0x000fe20003fc4070 */
[----:B------:R-:W-:Y:S01]  /*7730*/  IMAD.HI.U32 R3, R2, R165, RZ ;  /* 0x000000a502037227 */ /* 0x000fe200078e00ff */
[----:B------:R-:W-:Y:S02]  /*7740*/  ISETP.GE.AND P5, PT, R8, RZ, PT ;  /* 0x000000ff0800720c */ /* 0x000fe40003fa6270 */
[----:B------:R-:W-:Y:S01]  /*7750*/  @!P4 IADD3 R160, -R160, RZ, RZ ;  /* 0x000000ffa0a0c210 */ /* 0x000fe20007ffe1ff */
[----:B------:R-:W-:Y:S01]  /*7760*/  VIADD R8, R152, 0x99 ;  /* 0x0000009998087836 */ /* 0x000fe20000000000 */
[----:B------:R-:W-:Y:S01]  /*7770*/  @!P0 IADD3 R162, R162, -R54, RZ ;  /* 0x80000036a2a28210 */ /* 0x000fe20007ffe0ff */
[----:B------:R-:W-:Y:S01]  /*7780*/  IMAD.MOV R3, RZ, RZ, -R3 ;  /* 0x000000ffff037224 */ /* 0x000fe200078e0a03 */
[----:B------:R-:W-:Y:S01]  /*7790*/  ISETP.GE.AND P0, PT, R6, RZ, PT ;  /* 0x000000ff0600720c */ /* 0x000fe20003f06270 */
[----:B------:R-:W-:Y:S01]  /*77a0*/  IMAD.MOV R4, RZ, RZ, -R4 ;  /* 0x000000ffff047224 */ /* 0x000fe200078e0a04 */
[----:B------:R-:W-:Y:S01]  /*77b0*/  IABS R167, R8 ;  /* 0x0000000800a77213 */ /* 0x000fe20000000000 */
[----:B------:R-:W-:Y:S01]  /*77c0*/  IMAD R165, R54, R3, R165 ;  /* 0x0000000336a57224 */ /* 0x000fe200078e02a5 */
[----:B------:R-:W-:Y:S01]  /*77d0*/  IADD3 R6, R152, 0x9a, RZ ;  /* 0x0000009a98067810 */ /* 0x000fe20007ffe0ff */
[----:B------:R-:W-:-:S02]  /*77e0*/  @!P6 IMAD.IADD R164, R164, 0x1, -R54 ;  /* 0x00000001a4a4e824 */ /* 0x000fc400078e0a36 */
[----:B------:R-:W-:Y:S01]  /*77f0*/  IMAD.HI.U32 R3, R2, R167, RZ ;  /* 0x000000a702037227 */ /* 0x000fe200078e00ff */
[----:B------:R-:W-:Y:S02]  /*7800*/  IABS R5, R6 ;  /* 0x0000000600057213 */ /* 0x000fe40000000000 */
[C---:B------:R-:W-:Y:S01]  /*7810*/  ISETP.GT.U32.AND P4, PT, R54.reuse, R164, PT ;  /* 0x000000a43600720c */ /* 0x040fe20003f84070 */
[----:B------:R-:W-:Y:S01]  /*7820*/  IMAD.MOV R3, RZ, RZ, -R3 ;  /* 0x000000ffff037224 */ /* 0x000fe200078e0a03 */
[C---:B------:R-:W-:Y:S01]  /*7830*/  ISETP.GT.U32.AND P6, PT, R54.reuse, R165, PT ;  /* 0x000000a53600720c */ /* 0x040fe20003fc4070 */
[----:B------:R-:W-:Y:S01]  /*7840*/  @!P1 IMAD.IADD R163, R163, 0x1, -R54 ;  /* 0x00000001a3a39824 */ /* 0x000fe200078e0a36 */
[----:B------:R-:W-:Y:S01]  /*7850*/  ISETP.GE.AND P1, PT, R9, RZ, PT ;  /* 0x000000ff0900720c */ /* 0x000fe20003f26270 */
[----:B------:R-:W-:Y:S01]  /*7860*/  IMAD R167, R54, R3, R167 ;  /* 0x0000000336a77224 */ /* 0x000fe200078e02a7 */
[----:B------:R-:W-:Y:S01]  /*7870*/  IADD3 R9, R152, 0x9b, RZ ;  /* 0x0000009b98097810 */ /* 0x000fe20007ffe0ff */
[----:B------:R-:W-:-:S02]  /*7880*/  IMAD R166, R54, R4, R7 ;  /* 0x0000000436a67224 */ /* 0x000fc400078e0207 */
[----:B------:R-:W-:Y:S01]  /*7890*/  @!P3 IMAD.MOV R159, RZ, RZ, -R159 ;  /* 0x000000ffff9fb224 */ /* 0x000fe200078e0a9f */
[C---:B------:R-:W-:Y:S01]  /*78a0*/  ISETP.GT.U32.AND P3, PT, R54.reuse, R163, PT ;  /* 0x000000a33600720c */ /* 0x040fe20003f64070 */
[----:B------:R-:W-:Y:S01]  /*78b0*/  @!P5 IMAD.MOV R162, RZ, RZ, -R162 ;  /* 0x000000ffffa2d224 */ /* 0x000fe200078e0aa2 */
[----:B------:R-:W-:Y:S01]  /*78c0*/  ISETP.GT.U32.AND P5, PT, R54, R166, PT ;  /* 0x000000a63600720c */ /* 0x000fe20003fa4070 */
[----:B------:R-:W-:Y:S01]  /*78d0*/  @!P4 IMAD.IADD R164, R164, 0x1, -R54 ;  /* 0x00000001a4a4c824 */ /* 0x000fe200078e0a36 */
[----:B------:R-:W-:Y:S01]  /*78e0*/  ISETP.GT.U32.AND P4, PT, R54, R167, PT ;  /* 0x000000a73600720c */ /* 0x000fe20003f84070 */
[----:B------:R-:W-:Y:S01]  /*78f0*/  IMAD.HI.U32 R3, R2, R5, RZ ;  /* 0x0000000502037227 */ /* 0x000fe200078e00ff */
[----:B------:R-:W-:Y:S02]  /*7900*/  IABS R169, R9 ;  /* 0x0000000900a97213 */ /* 0x000fe40000000000 */
[----:B------:R-:W-:Y:S01]  /*7910*/  @!P1 IADD3 R164, -R164, RZ, RZ ;  /* 0x000000ffa4a49210 */ /* 0x000fe20007ffe1ff */
[----:B------:R-:W-:-:S02]  /*7920*/  IMAD.MOV R168, RZ, RZ, -R3 ;  /* 0x000000ffffa87224 */ /* 0x000fc400078e0a03 */
[----:B------:R-:W-:-:S04]  /*7930*/  IMAD.HI.U32 R3, R2, R169, RZ ;  /* 0x000000a902037227 */ /* 0x000fc800078e00ff */
[--C-:B------:R-:W-:Y:S01]  /*7940*/  @!P3 IMAD.IADD R163, R163, 0x1, -R54.reuse ;  /* 0x00000001a3a3b824 */ /* 0x100fe200078e0a36 */
[-C--:B------:R-:W-:Y:S01]  /*7950*/  @!P5 IADD3 R166, R166, -R54.reuse, RZ ;  /* 0x80000036a6a6d210 */ /* 0x080fe20007ffe0ff */
[----:B------:R-:W-:Y:S01]  /*7960*/  IMAD.MOV R3, RZ, RZ, -R3 ;  /* 0x000000ffff037224 */ /* 0x000fe200078e0a03 */
[----:B------:R-:W-:Y:S01]  /*7970*/  @!P4 IADD3 R167, R167, -R54, RZ ;  /* 0x80000036a7a7c210 */ /* 0x000fe20007ffe0ff */
[----:B------:R-:W-:Y:S01]  /*7980*/  @!P0 IMAD.MOV R163, RZ, RZ, -R163 ;  /* 0x000000ffffa38224 */ /* 0x000fe200078e0aa3 */
[C---:B------:R-:W-:Y:S01]  /*7990*/  ISETP.GT.U32.AND P0, PT, R54.reuse, R166, PT ;  /* 0x000000a63600720c */ /* 0x040fe20003f04070 */
[--C-:B------:R-:W-:Y:S01]  /*79a0*/  @!P6 IMAD.IADD R165, R165, 0x1, -R54.reuse ;  /* 0x00000001a5a5e824 */ /* 0x100fe200078e0a36 */
[C---:B------:R-:W-:Y:S01]  /*79b0*/  ISETP.GT.U32.AND P4, PT, R54.reuse, R167, PT ;  /* 0x000000a73600720c */ /* 0x040fe20003f84070 */
[----:B------:R-:W-:Y:S01]  /*79c0*/  IMAD R169, R54, R3, R169 ;  /* 0x0000000336a97224 */ /* 0x000fe200078e02a9 */
[----:B------:R-:W-:Y:S01]  /*79d0*/  ISETP.GE.AND P6, PT, R8, RZ, PT ;  /* 0x000000ff0800720c */ /* 0x000fe20003fc6270 */
[----:B------:R-:W-:Y:S01]  /*79e0*/  VIADD R8, R152, 0x9c ;  /* 0x0000009c98087836 */ /* 0x000fe20000000000 */
[C---:B------:R-:W-:Y:S01]  /*79f0*/  ISETP.GT.U32.AND P5, PT, R54.reuse, R165, PT ;  /* 0x000000a53600720c */ /* 0x040fe20003fa4070 */
[----:B------:R-:W-:Y:S01]  /*7a00*/  IMAD R168, R54, R168, R5 ;  /* 0x000000a836a87224 */ /* 0x000fe200078e0205 */
[----:B------:R-:W-:Y:S01]  /*7a10*/  ISETP.GE.AND P3, PT, R11, RZ, PT ;  /* 0x000000ff0b00720c */ /* 0x000fe20003f66270 */
[----:B------:R-:W-:Y:S01]  /*7a20*/  @!P2 IMAD.MOV R161, RZ, RZ, -R161 ;  /* 0x000000ffffa1a224 */ /* 0x000fe200078e0aa1 */
[----:B------:R-:W-:Y:S01]  /*7a30*/  IABS R4, R8 ;  /* 0x0000000800047213 */ /* 0x000fe20000000000 */
[----:B------:R-:W-:Y:S01]  /*7a40*/  VIADD R11, R152, 0xb4 ;  /* 0x000000b4980b7836 */ /* 0x000fe20000000000 */
[----:B------:R-:W-:Y:S01]  /*7a50*/  ISETP.GE.AND P2, PT, R10, RZ, PT ;  /* 0x000000ff0a00720c */ /* 0x000fe20003f46270 */
[----:B------:R-:W-:Y:S01]  /*7a60*/  VIADD R10, R152, 0x9d ;  /* 0x0000009d980a7836 */ /* 0x000fe20000000000 */
[----:B------:R-:W-:Y:S01]  /*7a70*/  @!P0 IADD3 R166, R166, -R54, RZ ;  /* 0x80000036a6a68210 */ /* 0x000fe20007ffe0ff */
[----:B------:R-:W-:Y:S01]  /*7a80*/  @!P4 IMAD.IADD R167, R167, 0x1, -R54 ;  /* 0x00000001a7a7c824 */ /* 0x000fe200078e0a36 */
[----:B------:R-:W-:Y:S01]  /*7a90*/  ISETP.GT.U32.AND P4, PT, R54, R169, PT ;  /* 0x000000a93600720c */ /* 0x000fe20003f84070 */
[----:B------:R-:W-:Y:S01]  /*7aa0*/  IMAD.MOV.U32 R5, RZ, RZ, R4 ;  /* 0x000000ffff057224 */ /* 0x000fe200078e0004 */
[----:B------:R-:W-:Y:S01]  /*7ab0*/  ISETP.GE.AND P0, PT, R6, RZ, PT ;  /* 0x000000ff0600720c */ /* 0x000fe20003f06270 */
[----:B------:R-:W-:Y:S01]  /*7ac0*/  VIADD R6, R152, 0x9e ;  /* 0x0000009e98067836 */ /* 0x000fe20000000000 */
[----:B------:R-:W-:Y:S01]  /*7ad0*/  IABS R171, R10 ;  /* 0x0000000a00ab7213 */ /* 0x000fe20000000000 */
[----:B------:R-:W-:Y:S01]  /*7ae0*/  IMAD.HI.U32 R3, R2, R5, RZ ;  /* 0x0000000502037227 */ /* 0x000fe200078e00ff */
[----:B------:R-:W-:-:S02]  /*7af0*/  @!P6 IADD3 R167, -R167, RZ, RZ ;  /* 0x000000ffa7a7e210 */ /* 0x000fc40007ffe1ff */
[----:B------:R-:W-:Y:S01]  /*7b00*/  IABS R7, R6 ;  /* 0x0000000600077213 */ /* 0x000fe20000000000 */
[----:B------:R-:W-:Y:S02]  /*7b10*/  IMAD.MOV R3, RZ, RZ, -R3 ;  /* 0x000000ffff037224 */ /* 0x000fe400078e0a03 */
[--C-:B------:R-:W-:Y:S01]  /*7b20*/  @!P5 IMAD.IADD R165, R165, 0x1, -R54.reuse ;  /* 0x00000001a5a5d824 */ /* 0x100fe200078e0a36 */
[C---:B------:R-:W-:Y:S01]  /*7b30*/  ISETP.GT.U32.AND P5, PT, R54.reuse, R168, PT ;  /* 0x000000a83600720c */ /* 0x040fe20003fa4070 */
[----:B------:R-:W-:Y:S02]  /*7b40*/  @!P4 IMAD.IADD R169, R169, 0x1, -R54 ;  /* 0x00000001a9a9c824 */ /* 0x000fe400078e0a36 */
[----:B------:R-:W-:Y:S02]  /*7b50*/  IMAD R170, R54, R3, R5 ;  /* 0x0000000336aa7224 */ /* 0x000fe400078e0205 */
[----:B------:R-:W-:Y:S01]  /*7b60*/  IMAD.HI.U32 R3, R2, R7, RZ ;  /* 0x0000000702037227 */ /* 0x000fe200078e00ff */
[----:B------:R-:W-:-:S03]  /*7b70*/  ISETP.GT.U32.AND P4, PT, R54, R169, PT ;  /* 0x000000a93600720c */ /* 0x000fc60003f84070 */
[----:B------:R-:W-:Y:S02]  /*7b80*/  IMAD.MOV R3, RZ, RZ, -R3 ;  /* 0x000000ffff037224 */ /* 0x000fe400078e0a03 */
[----:B------:R-:W-:-:S04]  /*7b90*/  IMAD.HI.U32 R4, R2, R171, RZ ;  /* 0x000000ab02047227 */ /* 0x000fc800078e00ff */
[----:B------:R-:W-:Y:S01]  /*7ba0*/  IMAD R172, R54, R3, R7 ;  /* 0x0000000336ac7224 */ /* 0x000fe200078e0207 */
[----:B------:R-:W-:Y:S01]  /*7bb0*/  IADD3 R4, -R4, RZ, RZ ;  /* 0x000000ff04047210 */ /* 0x000fe20007ffe1ff */
[--C-:B------:R-:W-:Y:S01]  /*7bc0*/  @!P5 IMAD.IADD R168, R168, 0x1, -R54.reuse ;  /* 0x00000001a8a8d824 */ /* 0x100fe200078e0a36 */
[----:B------:R-:W-:Y:S01]  /*7bd0*/  ISETP.GE.AND P5, PT, R9, RZ, PT ;  /* 0x000000ff0900720c */ /* 0x000fe20003fa6270 */
[----:B------:R-:W-:Y:S01]  /*7be0*/  @!P4 IMAD.IADD R169, R169, 0x1, -R54 ;  /* 0x00000001a9a9c824 */ /* 0x000fe200078e0a36 */
[----:B------:R-:W-:Y:S01]  /*7bf0*/  ISETP.GT.U32.AND P4, PT, R54, R172, PT ;  /* 0x000000ac3600720c */ /* 0x000fe20003f84070 */
[----:B------:R-:W-:Y:S01]  /*7c00*/  VIADD R9, R152, 0x9f ;  /* 0x0000009f98097836 */ /* 0x000fe20000000000 */
[C---:B------:R-:W-:Y:S01]  /*7c10*/  ISETP.GT.U32.AND P1, PT, R54.reuse, R168, PT ;  /* 0x000000a83600720c */ /* 0x040fe20003f24070 */
[C---:B------:R-:W-:Y:S02]  /*7c20*/  IMAD R171, R54.reuse, R4, R171 ;  /* 0x0000000436ab7224 */ /* 0x040fe400078e02ab */
[----:B------:R-:W-:Y:S01]  /*7c30*/  @!P2 IMAD.MOV R165, RZ, RZ, -R165 ;  /* 0x000000ffffa5a224 */ /* 0x000fe200078e0aa5 */
[----:B------:R-:W-:Y:S01]  /*7c40*/  ISETP.GT.U32.AND P2, PT, R54, R170, PT ;  /* 0x000000aa3600720c */ /* 0x000fe20003f44070 */
[----:B------:R-:W-:Y:S01]  /*7c50*/  VIADD R4, R152, 0xa0 ;  /* 0x000000a098047836 */ /* 0x000fe20000000000 */
[----:B------:R-:W-:Y:S01]  /*7c60*/  IABS R173, R9 ;  /* 0x0000000900ad7213 */ /* 0x000fe20000000000 */
[----:B------:R-:W-:Y:S01]  /*7c70*/  @!P3 IMAD.MOV R166, RZ, RZ, -R166 ;  /* 0x000000ffffa6b224 */ /* 0x000fe200078e0aa6 */
[----:B------:R-:W-:Y:S01]  /*7c80*/  ISETP.GT.U32.AND P6, PT, R54, R171, PT ;  /* 0x000000ab3600720c */ /* 0x000fe20003fc4070 */
[----:B------:R-:W-:Y:S01]  /*7c90*/  VIADD R7, R152, 0xa2 ;  /* 0x000000a298077836 */ /* 0x000fe20000000000 */
[----:B------:R-:W-:Y:S01]  /*7ca0*/  IABS R5, R4 ;  /* 0x0000000400057213 */ /* 0x000fe20000000000 */
[----:B------:R-:W-:Y:S01]  /*7cb0*/  IMAD.HI.U32 R3, R2, R173, RZ ;  /* 0x000000ad02037227 */ /* 0x000fe200078e00ff */
[----:B------:R-:W-:-:S03]  /*7cc0*/  ISETP.GE.AND P3, PT, R8, RZ, PT ;  /* 0x000000ff0800720c */ /* 0x000fc60003f66270 */
[--C-:B------:R-:W-:Y:S02]  /*7cd0*/  @!P4 IMAD.IADD R172, R172, 0x1, -R54.reuse ;  /* 0x00000001acacc824 */ /* 0x100fe400078e0a36 */
[----:B------:R-:W-:Y:S01]  /*7ce0*/  IMAD.MOV R3, RZ, RZ, -R3 ;  /* 0x000000ffff037224 */ /* 0x000fe200078e0a03 */
[----:B------:R-:W-:Y:S01]  /*7cf0*/  @!P2 IADD3 R170, R170, -R54, RZ ;  /* 0x80000036aaaaa210 */ /* 0x000fe20007ffe0ff */
[--C-:B------:R-:W-:Y:S01]  /*7d00*/  @!P1 IMAD.IADD R168, R168, 0x1, -R54.reuse ;  /* 0x00000001a8a89824 */ /* 0x100fe200078e0a36 */
[C---:B------:R-:W-:Y:S01]  /*7d10*/  ISETP.GT.U32.AND P4, PT, R54.reuse, R172, PT ;  /* 0x000000ac3600720c */ /* 0x040fe20003f84070 */
[----:B------:R-:W-:Y:S01]  /*7d20*/  IMAD R173, R54, R3, R173 ;  /* 0x0000000336ad7224 */ /* 0x000fe200078e02ad */
[----:B------:R-:W-:Y:S01]  /*7d30*/  ISETP.GE.AND P2, PT, R6, RZ, PT ;  /* 0x000000ff0600720c */ /* 0x000fe20003f46270 */
[----:B------:R-:W-:Y:S01]  /*7d40*/  IMAD.HI.U32 R3, R2, R5, RZ ;  /* 0x0000000502037227 */ /* 0x000fe200078e00ff */
[----:B------:R-:W-:Y:S02]  /*7d50*/  @!P0 IADD3 R168, -R168, RZ, RZ ;  /* 0x000000ffa8a88210 */ /* 0x000fe40007ffe1ff */
[----:B------:R-:W-:Y:S01]  /*7d60*/  ISETP.GE.AND P1, PT, R10, RZ, PT ;  /* 0x000000ff0a00720c */ /* 0x000fe20003f26270 */
[----:B------:R-:W-:Y:S01]  /*7d70*/  @!P6 IMAD.IADD R171, R171, 0x1, -R54 ;  /* 0x00000001ababe824 */ /* 0x000fe200078e0a36 */
[----:B------:R-:W-:Y:S01]  /*7d80*/  ISETP.GT.U32.AND P6, PT, R54, R170, PT ;  /* 0x000000aa3600720c */ /* 0x000fe20003fc4070 */
[----:B------:R-:W-:-:S02]  /*7d90*/  IMAD.MOV R3, RZ, RZ, -R3 ;  /* 0x000000ffff037224 */ /* 0x000fc400078e0a03 */
[----:B------:R-:W-:Y:S01]  /*7da0*/  VIADD R6, R152, 0xa1 ;  /* 0x000000a198067836 */ /* 0x000fe20000000000 */
[C---:B------:R-:W-:Y:S01]  /*7db0*/  ISETP.GT.U32.AND P0, PT, R54.reuse, R171, PT ;  /* 0x000000ab3600720c */ /* 0x040fe20003f04070 */
[----:B------:R-:W-:Y:S01]  /*7dc0*/  IMAD R174, R54, R3, R5 ;  /* 0x0000000336ae7224 */ /* 0x000fe200078e0205 */
[----:B------:R-:W-:Y:S01]  /*7dd0*/  @!P4 IADD3 R172, R172, -R54, RZ ;  /* 0x80000036acacc210 */ /* 0x000fe20007ffe0ff */
[----:B------:R-:W-:Y:S01]  /*7de0*/  VIADD R8, R152, 0xa3 ;  /* 0x000000a398087836 */ /* 0x000fe20000000000 */
[----:B------:R-:W-:Y:S01]  /*7df0*/  IABS R175, R6 ;  /* 0x0000000600af7213 */ /* 0x000fe20000000000 */
[----:B------:R-:W-:Y:S01]  /*7e00*/  @!P5 IMAD.MOV R169, RZ, RZ, -R169 ;  /* 0x000000ffffa9d224 */ /* 0x000fe200078e0aa9 */
[----:B------:R-:W-:Y:S01]  /*7e10*/  ISETP.GT.U32.AND P4, PT, R54, R174, PT ;  /* 0x000000ae3600720c */ /* 0x000fe20003f84070 */
[----:B------:R-:W-:Y:S01]  /*7e20*/  @!P2 IMAD.MOV R172, RZ, RZ, -R172 ;  /* 0x000000ffffaca224 */ /* 0x000fe200078e0aac */
[----:B------:R-:W-:Y:S01]  /*7e30*/  IABS R5, R7 ;  /* 0x0000000700057213 */ /* 0x000fe20000000000 */
[----:B------:R-:W-:Y:S01]  /*7e40*/  IMAD.HI.U32 R3, R2, R175, RZ ;  /* 0x000000af02037227 */ /* 0x000fe200078e00ff */
[----:B------:R-:W-:-:S02]  /*7e50*/  @!P6 IADD3 R170, R170, -R54, RZ ;  /* 0x80000036aaaae210 */ /* 0x000fc40007ffe0ff */
[C---:B------:R-:W-:Y:S01]  /*7e60*/  ISETP.GT.U32.AND P6, PT, R54.reuse, R173, PT ;  /* 0x000000ad3600720c */ /* 0x040fe20003fc4070 */
[----:B------:R-:W-:Y:S01]  /*7e70*/  IMAD.MOV R3, RZ, RZ, -R3 ;  /* 0x000000ffff037224 */ /* 0x000fe200078e0a03 */
[----:B------:R-:W-:Y:S01]  /*7e80*/  IABS R177, R8 ;  /* 0x0000000800b17213 */ /* 0x000fe20000000000 */
[----:B------:R-:W-:Y:S01]  /*7e90*/  @!P3 IMAD.MOV R170, RZ, RZ, -R170 ;  /* 0x000000ffffaab224 */ /* 0x000fe200078e0aaa */
[----:B------:R-:W-:Y:S01]  /*7ea0*/  ISETP.GE.AND P5, PT, R9, RZ, PT ;  /* 0x000000ff0900720c */ /* 0x000fe20003fa6270 */
[----:B------:R-:W-:Y:S01]  /*7eb0*/  IMAD R175, R54, R3, R175 ;  /* 0x0000000336af7224 */ /* 0x000fe200078e02af */
[----:B------:R-:W-:Y:S01]  /*7ec0*/  ISETP.GE.AND P2, PT, R7, RZ, PT ;  /* 0x000000ff0700720c */ /* 0x000fe20003f46270 */
[----:B------:R-:W-:Y:S01]  /*7ed0*/  IMAD.HI.U32 R3, R2, R5, RZ ;  /* 0x0000000502037227 */ /* 0x000fe200078e00ff */
[----:B------:R-:W-:-:S03]  /*7ee0*/  @!P4 IADD3 R174, R174, -R54, RZ ;  /* 0x80000036aeaec210 */ /* 0x000fc60007ffe0ff */
[--C-:B------:R-:W-:Y:S01]  /*7ef0*/  @!P0 IMAD.IADD R171, R171, 0x1, -R54.reuse ;  /* 0x00000001abab8824 */ /* 0x100fe200078e0a36 */
[----:B------:R-:W-:Y:S01]  /*7f00*/  ISETP.GT.U32.AND P4, PT, R54, R174, PT ;  /* 0x000000ae3600720c */ /* 0x000fe20003f84070 */
[----:B------:R-:W-:Y:S01]  /*7f10*/  @!P6 IMAD.IADD R173, R173, 0x1, -R54 ;  /* 0x00000001adade824 */ /* 0x000fe200078e0a36 */
[----:B------:R-:W-:Y:S01]  /*7f20*/  ISETP.GE.AND P0, PT, R4, RZ, PT ;  /* 0x000000ff0400720c */ /* 0x000fe20003f06270 */
[----:B------:R-:W-:Y:S01]  /*7f30*/  IMAD.MOV R3, RZ, RZ, -R3 ;  /* 0x000000ffff037224 */ /* 0x000fe200078e0a03 */
[----:B------:R-:W-:Y:S01]  /*7f40*/  ISETP.GE.AND P6, PT, R6, RZ, PT ;  /* 0x000000ff0600720c */ /* 0x000fe20003fc6270 */
[----:B------:R-:W-:Y:S01]  /*7f50*/  IMAD.HI.U32 R4, R2, R177, RZ ;  /* 0x000000b102047227 */ /* 0x000fe200078e00ff */
[----:B------:R-:W-:-:S03]  /*7f60*/  ISETP.GT.U32.AND P3, PT, R54, R173, PT ;  /* 0x000000ad3600720c */ /* 0x000fc60003f64070 */
[----:B------:R-:W-:Y:S01]  /*7f70*/  IMAD R176, R54, R3, R5 ;  /* 0x0000000336b07224 */ /* 0x000fe200078e0205 */
[----:B------:R-:W-:Y:S01]  /*7f80*/  IADD3 R4, -R4, RZ, RZ ;  /* 0x000000ff04047210 */ /* 0x000fe20007ffe1ff */
[----:B------:R-:W-:Y:S01]  /*7f90*/  @!P1 IMAD.MOV R171, RZ, RZ, -R171 ;  /* 0x000000ffffab9224 */ /* 0x000fe200078e0aab */
[----:B------:R-:W-:Y:S01]  /*7fa0*/  ISETP.GT.U32.AND P1, PT, R54, R175, PT ;  /* 0x000000af3600720c */ /* 0x000fe20003f24070 */
[----:B------:R-:W-:Y:S01]  /*7fb0*/  VIADD R6, R152, 0xa4 ;  /* 0x000000a498067836 */ /* 0x000fe20000000000 */
[----:B------:R-:W-:Y:S01]  /*7fc0*/  @!P4 IADD3 R174, R174, -R54, RZ ;  /* 0x80000036aeaec210 */ /* 0x000fe20007ffe0ff */
[C---:B------:R-:W-:Y:S01]  /*7fd0*/  IMAD R177, R54.reuse, R4, R177 ;  /* 0x0000000436b17224 */ /* 0x040fe200078e02b1 */
[----:B------:R-:W-:Y:S01]  /*7fe0*/  ISETP.GT.U32.AND P4, PT, R54, R176, PT ;  /* 0x000000b03600720c */ /* 0x000fe20003f84070 */
[----:B------:R-:W-:Y:S01]  /*7ff0*/  VIADD R4, R152, 0xa5 ;  /* 0x000000a598047836 */ /* 0x000fe20000000000 */
[----:B------:R-:W-:Y:S01]  /*8000*/  IABS R5, R6 ;  /* 0x0000000600057213 */ /* 0x000fe20000000000 */
[--C-:B------:R-:W-:Y:S01]  /*8010*/  @!P3 IMAD.IADD R173, R173, 0x1, -R54.reuse ;  /* 0x00000001adadb824 */ /* 0x100fe200078e0a36 */
[----:B------:R-:W-:Y:S01]  /*8020*/  ISETP.GE.AND P3, PT, R8, RZ, PT ;  /* 0x000000ff0800720c */ /* 0x000fe20003f66270 */
[----:B------:R-:W-:Y:S01]  /*8030*/  VIADD R8, R152, 0xa6 ;  /* 0x000000a698087836 */ /* 0x000fe20000000000 */
[----:B------:R-:W-:Y:S01]  /*8040*/  IABS R179, R4 ;  /* 0x0000000400b37213 */ /* 0x000fe20000000000 */
[----:B------:R-:W-:Y:S01]  /*8050*/  @!P5 IMAD.MOV R173, RZ, RZ, -R173 ;  /* 0x000000ffffadd224 */ /* 0x000fe200078e0aad */
[----:B------:R-:W-:Y:S01]  /*8060*/  ISETP.GT.U32.AND P5, PT, R54, R177, PT ;  /* 0x000000b13600720c */ /* 0x000fe20003fa4070 */
[----:B------:R-:W-:Y:S01]  /*8070*/  @!P1 IMAD.IADD R175, R175, 0x1, -R54 ;  /* 0x00000001afaf9824 */ /* 0x000fe200078e0a36 */
[----:B------:R-:W-:Y:S01]  /*8080*/  IABS R7, R8 ;  /* 0x0000000800077213 */ /* 0x000fe20000000000 */
[----:B------:R-:W-:Y:S01]  /*8090*/  IMAD.HI.U32 R3, R2, R5, RZ ;  /* 0x0000000502037227 */ /* 0x000fe200078e00ff */
[----:B------:R-:W-:-:S02]  /*80a0*/  @!P0 IADD3 R174, -R174, RZ, RZ ;  /* 0x000000ffaeae8210 */ /* 0x000fc40007ffe1ff */
[----:B------:R-:W-:Y:S01]  /*80b0*/  ISETP.GT.U32.AND P1, PT, R54, R175, PT ;  /* 0x000000af3600720c */ /* 0x000fe20003f24070 */
[--C-:B------:R-:W-:Y:S01]  /*80c0*/  @!P4 IMAD.IADD R176, R176, 0x1, -R54.reuse ;  /* 0x00000001b0b0c824 */ /* 0x100fe200078e0a36 */
[----:B------:R-:W-:Y:S01]  /*80d0*/  ISETP.GE.AND P0, PT, R6, RZ, PT ;  /* 0x000000ff0600720c */ /* 0x000fe20003f06270 */
[----:B------:R-:W-:Y:S02]  /*80e0*/  IMAD.MOV R178, RZ, RZ, -R3 ;  /* 0x000000ffffb27224 */ /* 0x000fe400078e0a03 */
[----:B------:R-:W-:Y:S01]  /*80f0*/  IMAD.HI.U32 R3, R2, R179, RZ ;  /* 0x000000b302037227 */ /* 0x000fe200078e00ff */
[C---:B------:R-:W-:Y:S02]  /*8100*/  ISETP.GT.U32.AND P4, PT, R54.reuse, R176, PT ;  /* 0x000000b03600720c */ /* 0x040fe40003f84070 */
[----:B------:R-:W-:Y:S01]  /*8110*/  @!P5 IADD3 R177, R177, -R54, RZ ;  /* 0x80000036b1b1d210 */ /* 0x000fe20007ffe0ff */
[----:B------:R-:W-:Y:S02]  /*8120*/  IMAD R178, R54, R178, R5 ;  /* 0x000000b236b27224 */ /* 0x000fe400078e0205 */
[----:B------:R-:W-:Y:S01]  /*8130*/  VIADD R6, R152, 0xa8 ;  /* 0x000000a898067836 */ /* 0x000fe20000000000 */
[----:B------:R-:W-:Y:S01]  /*8140*/  ISETP.GT.U32.AND P5, PT, R54, R177, PT ;  /* 0x000000b13600720c */ /* 0x000fe20003fa4070 */
[----:B------:R-:W-:Y:S01]  /*8150*/  @!P1 IMAD.IADD R175, R175, 0x1, -R54 ;  /* 0x00000001afaf9824 */ /* 0x000fe200078e0a36 */
[----:B------:R-:W-:Y:S01]  /*8160*/  ISETP.GE.AND P1, PT, R4, RZ, PT ;  /* 0x000000ff0400720c */ /* 0x000fe20003f26270 */
[----:B------:R-:W-:-:S04]  /*8170*/  IMAD.HI.U32 R4, R2, R7, RZ ;  /* 0x0000000702047227 */ /* 0x000fc800078e00ff */
[----:B------:R-:W-:Y:S01]  /*8180*/  @!P4 IADD3 R176, R176, -R54, RZ ;  /* 0x80000036b0b0c210 */ /* 0x000fe20007ffe0ff */
[----:B------:R-:W-:Y:S01]  /*8190*/  IMAD.MOV R4, RZ, RZ, -R4 ;  /* 0x000000ffff047224 */ /* 0x000fe200078e0a04 */
[----:B------:R-:W-:Y:S01]  /*81a0*/  ISETP.GT.U32.AND P4, PT, R54, R178, PT ;  /* 0x000000b23600720c */ /* 0x000fe20003f84070 */
[----:B------:R-:W-:Y:S01]  /*81b0*/  IMAD.MOV R3, RZ, RZ, -R3 ;  /* 0x000000ffff037224 */ /* 0x000fe200078e0a03 */
[----:B------:R-:W-:Y:S01]  /*81c0*/  @!P2 IADD3 R176, -R176, RZ, RZ ;  /* 0x000000ffb0b0a210 */ /* 0x000fe20007ffe1ff */
[C---:B------:R-:W-:Y:S01]  /*81d0*/  IMAD R180, R54.reuse, R4, R7 ;  /* 0x0000000436b47224 */ /* 0x040fe200078e0207 */
[----:B------:R-:W-:Y:S01]  /*81e0*/  IABS R7, R6 ;  /* 0x0000000600077213 */ /* 0x000fe20000000000 */
[--C-:B------:R-:W-:Y:S02]  /*81f0*/  @!P5 IMAD.IADD R177, R177, 0x1, -R54.reuse ;  /* 0x00000001b1b1d824 */ /* 0x100fe400078e0a36 */
[C---:B------:R-:W-:Y:S02]  /*8200*/  IMAD R179, R54.reuse, R3, R179 ;  /* 0x0000000336b37224 */ /* 0x040fe400078e02b3 */
[----:B------:R-:W-:Y:S01]  /*8210*/  @!P3 IMAD.MOV R177, RZ, RZ, -R177 ;  /* 0x000000ffffb1b224 */ /* 0x000fe200078e0ab1 */
[----:B------:R-:W-:Y:S01]  /*8220*/  ISETP.GT.U32.AND P3, PT, R54, R180, PT ;  /* 0x000000b43600720c */ /* 0x000fe20003f64070 */
[----:B------:R-:W-:Y:S01]  /*8230*/  VIADD R10, R152, 0xaa ;  /* 0x000000aa980a7836 */ /* 0x000fe20000000000 */
[----:B------:R-:W-:Y:S01]  /*8240*/  ISETP.GT.U32.AND P2, PT, R54, R179, PT ;  /* 0x000000b33600720c */ /* 0x000fe20003f44070 */
[----:B------:R-:W-:-:S02]  /*8250*/  @!P4 IMAD.IADD R178, R178, 0x1, -R54 ;  /* 0x00000001b2b2c824 */ /* 0x000fc400078e0a36 */
[----:B------:R-:W-:Y:S01]  /*8260*/  IMAD.HI.U32 R4, R2, R7, RZ ;  /* 0x0000000702047227 */ /* 0x000fe200078e00ff */
[----:B------:R-:W-:Y:S02]  /*8270*/  IABS R9, R10 ;  /* 0x0000000a00097213 */ /* 0x000fe40000000000 */
[----:B------:R-:W-:Y:S01]  /*8280*/  ISETP.GT.U32.AND P4, PT, R54, R178, PT ;  /* 0x000000b23600720c */ /* 0x000fe20003f84070 */
[----:B------:R-:W-:Y:S02]  /*8290*/  IMAD.MOV R4, RZ, RZ, -R4 ;  /* 0x000000ffff047224 */ /* 0x000fe400078e0a04 */
[----:B------:R-:W-:Y:S02]  /*82a0*/  VIADD R3, R152, 0xa7 ;  /* 0x000000a798037836 */ /* 0x000fe40000000000 */
[----:B------:R-:W-:Y:S02]  /*82b0*/  @!P3 IMAD.IADD R180, R180, 0x1, -R54 ;  /* 0x00000001b4b4b824 */ /* 0x000fe400078e0a36 */
[C---:B------:R-:W-:Y:S01]  /*82c0*/  IMAD R182, R54.reuse, R4, R7 ;  /* 0x0000000436b67224 */ /* 0x040fe200078e0207 */
[----:B------:R-:W-:Y:S01]  /*82d0*/  IABS R181, R3 ;  /* 0x0000000300b57213 */ /* 0x000fe20000000000 */
[----:B------:R-:W-:Y:S01]  /*82e0*/  @!P6 IMAD.MOV R175, RZ, RZ, -R175 ;  /* 0x000000ffffafe224 */ /* 0x000fe200078e0aaf */
[----:B------:R-:W-:Y:S01]  /*82f0*/  ISETP.GT.U32.AND P3, PT, R54, R180, PT ;  /* 0x000000b43600720c */ /* 0x000fe20003f64070 */
[----:B------:R-:W-:Y:S01]  /*8300*/  IMAD.HI.U32 R4, R2, R9, RZ ;  /* 0x0000000902047227 */ /* 0x000fe200078e00ff */
[----:B------:R-:W-:-:S02]  /*8310*/  ISETP.GE.AND P6, PT, R8, RZ, PT ;  /* 0x000000ff0800720c */ /* 0x000fc40003fc6270 */
[-C--:B------:R-:W-:Y:S01]  /*8320*/  @!P4 IADD3 R178, R178, -R54.reuse, RZ ;  /* 0x80000036b2b2c210 */ /* 0x080fe20007ffe0ff */
[C---:B------:R-:W-:Y:S01]  /*8330*/  VIADD R8, R152.reuse, 0xa9 ;  /* 0x000000a998087836 */ /* 0x040fe20000000000 */
[----:B------:R-:W-:Y:S01]  /*8340*/  @!P2 IADD3 R179, R179, -R54, RZ ;  /* 0x80000036b3b3a210 */ /* 0x000fe20007ffe0ff */
[----:B------:R-:W-:Y:S01]  /*8350*/  VIADD R7, R152, 0xac ;  /* 0x000000ac98077836 */ /* 0x000fe20000000000 */
[----:B------:R-:W-:Y:S01]  /*8360*/  IADD3 R4, -R4, RZ, RZ ;  /* 0x000000ff04047210 */ /* 0x000fe20007ffe1ff */
[----:B------:R-:W-:Y:S01]  /*8370*/  @!P0 IMAD.MOV R178, RZ, RZ, -R178 ;  /* 0x000000ffffb28224 */ /* 0x000fe200078e0ab2 */
[----:B------:R-:W-:Y:S01]  /*8380*/  ISETP.GT.U32.AND P0, PT, R54, R182, PT ;  /* 0x000000b63600720c */ /* 0x000fe20003f04070 */
[----:B------:R-:W-:Y:S01]  /*8390*/  VIADD R12, R152, 0xb5 ;  /* 0x000000b5980c7836 */ /* 0x000fe20000000000 */
[----:B------:R-:W-:Y:S01]  /*83a0*/  ISETP.GE.AND P5, PT, R3, RZ, PT ;  /* 0x000000ff0300720c */ /* 0x000fe20003fa6270 */
[----:B------:R-:W-:Y:S01]  /*83b0*/  IMAD.HI.U32 R3, R2, R181, RZ ;  /* 0x000000b502037227 */ /* 0x000fe200078e00ff */
[----:B------:R-:W-:-:S02]  /*83c0*/  ISETP.GT.U32.AND P2, PT, R54, R179, PT ;  /* 0x000000b33600720c */ /* 0x000fc40003f44070 */
[----:B------:R-:W-:Y:S01]  /*83d0*/  IABS R183, R8 ;  /* 0x0000000800b77213 */ /* 0x000fe20000000000 */
[----:B------:R-:W-:Y:S01]  /*83e0*/  IMAD R184, R54, R4, R9 ;  /* 0x0000000436b87224 */ /* 0x000fe200078e0209 */
[----:B------:R-:W-:Y:S01]  /*83f0*/  ISETP.GE.AND P4, PT, R6, RZ, PT ;  /* 0x000000ff0600720c */ /* 0x000fe20003f86270 */
[----:B------:R-:W-:Y:S01]  /*8400*/  @!P3 IMAD.IADD R180, R180, 0x1, -R54 ;  /* 0x00000001b4b4b824 */ /* 0x000fe200078e0a36 */
[----:B------:R-:W-:Y:S01]  /*8410*/  IABS R9, R13 ;  /* 0x0000000d00097213 */ /* 0x000fe20000000000 */
[----:B------:R-:W-:Y:S01]  /*8420*/  IMAD.MOV R5, RZ, RZ, -R3 ;  /* 0x000000ffff057224 */ /* 0x000fe200078e0a03 */
[----:B------:R-:W-:Y:S01]  /*8430*/  IABS R195, R12 ;  /* 0x0000000c00c37213 */ /* 0x000fe20000000000 */
[----:B------:R-:W-:Y:S01]  /*8440*/  VIADD R6, R152, 0xab ;  /* 0x000000ab98067836 */ /* 0x000fe20000000000 */
[----:B------:R-:W-:Y:S01]  /*8450*/  @!P0 IADD3 R182, R182, -R54, RZ ;  /* 0x80000036b6b68210 */ /* 0x000fe20007ffe0ff */
[----:B------:R-:W-:-:S03]  /*8460*/  IMAD.HI.U32 R3, R2, R183, RZ ;  /* 0x000000b702037227 */ /* 0x000fc600078e00ff */
[----:B------:R-:W-:Y:S01]  /*8470*/  IABS R185, R6 ;  /* 0x0000000600b97213 */ /* 0x000fe20000000000 */
[----:B------:R-:W-:Y:S01]  /*8480*/  @!P6 IMAD.MOV R180, RZ, RZ, -R180 ;  /* 0x000000ffffb4e224 */ /* 0x000fe200078e0ab4 */
[C---:B------:R-:W-:Y:S01]  /*8490*/  ISETP.GT.U32.AND P6, PT, R54.reuse, R184, PT ;  /* 0x000000b83600720c */ /* 0x040fe20003fc4070 */
[C---:B------:R-:W-:Y:S01]  /*84a0*/  IMAD R181, R54.reuse, R5, R181 ;  /* 0x0000000536b57224 */ /* 0x040fe200078e02b5 */
[C---:B------:R-:W-:Y:S01]  /*84b0*/  ISETP.GT.U32.AND P0, PT, R54.reuse, R182, PT ;  /* 0x000000b63600720c */ /* 0x040fe20003f04070 */
[----:B------:R-:W-:Y:S01]  /*84c0*/  IMAD.MOV R3, RZ, RZ, -R3 ;  /* 0x000000ffff037224 */ /* 0x000fe200078e0a03 */
[----:B------:R-:W-:Y:S01]  /*84d0*/  IABS R5, R7 ;  /* 0x0000000700057213 */ /* 0x000fe20000000000 */
[----:B------:R-:W-:Y:S01]  /*84e0*/  @!P2 IMAD.IADD R179, R179, 0x1, -R54 ;  /* 0x00000001b3b3a824 */ /* 0x000fe200078e0a36 */
[C---:B------:R-:W-:Y:S01]  /*84f0*/  ISETP.GT.U32.AND P2, PT, R54.reuse, R181, PT ;  /* 0x000000b53600720c */ /* 0x040fe20003f44070 */
[----:B------:R-:W-:Y:S02]  /*8500*/  IMAD R183, R54, R3, R183 ;  /* 0x0000000336b77224 */ /* 0x000fe400078e02b7 */
[----:B------:R-:W-:-:S03]  /*8510*/  IMAD.HI.U32 R3, R2, R185, RZ ;  /* 0x000000b902037227 */ /* 0x000fc600078e00ff */
[----:B------:R-:W-:Y:S01]  /*8520*/  ISETP.GT.U32.AND P3, PT, R54, R183, PT ;  /* 0x000000b73600720c */ /* 0x000fe20003f64070 */
[----:B------:R-:W-:Y:S02]  /*8530*/  IMAD.MOV R3, RZ, RZ, -R3 ;  /* 0x000000ffff037224 */ /* 0x000fe400078e0a03 */
[--C-:B------:R-:W-:Y:S02]  /*8540*/  @!P6 IMAD.IADD R184, R184, 0x1, -R54.reuse ;  /* 0x00000001b8b8e824 */ /* 0x100fe400078e0a36 */
[----:B------:R-:W-:Y:S02]  /*8550*/  IMAD R185, R54, R3, R185 ;  /* 0x0000000336b97224 */ /* 0x000fe400078e02b9 */
[----:B------:R-:W-:Y:S01]  /*8560*/  IMAD.HI.U32 R3, R2, R5, RZ ;  /* 0x0000000502037227 */ /* 0x000fe200078e00ff */
[----:B------:R-:W-:Y:S02]  /*8570*/  ISETP.GT.U32.AND P6, PT, R54, R184, PT ;  /* 0x000000b83600720c */ /* 0x000fe40003fc4070 */
[-C--:B------:R-:W-:Y:S01]  /*8580*/  @!P2 IADD3 R181, R181, -R54.reuse, RZ ;  /* 0x80000036b5b5a210 */ /* 0x080fe20007ffe0ff */
[--C-:B------:R-:W-:Y:S01]  /*8590*/  @!P0 IMAD.IADD R182, R182, 0x1, -R54.reuse ;  /* 0x00000001b6b68824 */ /* 0x100fe200078e0a36 */
[----:B------:R-:W-:Y:S01]  /*85a0*/  ISETP.GT.U32.AND P0, PT, R54, R185, PT ;  /* 0x000000b93600720c */ /* 0x000fe20003f04070 */
[----:B------:R-:W-:Y:S01]  /*85b0*/  @!P1 IMAD.MOV R179, RZ, RZ, -R179 ;  /* 0x000000ffffb39224 */ /* 0x000fe200078e0ab3 */
[----:B------:R-:W-:Y:S01]  /*85c0*/  ISETP.GE.AND P1, PT, R8, RZ, PT ;  /* 0x000000ff0800720c */ /* 0x000fe20003f26270 */
[----:B------:R-:W-:Y:S01]  /*85d0*/  IMAD.MOV R3, RZ, RZ, -R3 ;  /* 0x000000ffff037224 */ /* 0x000fe200078e0a03 */
[----:B------:R-:W-:Y:S01]  /*85e0*/  ISETP.GT.U32.AND P2, PT, R54, R181, PT ;  /* 0x000000b53600720c */ /* 0x000fe20003f44070 */
[----:B------:R-:W-:Y:S01]  /*85f0*/  VIADD R8, R152, 0xad ;  /* 0x000000ad98087836 */ /* 0x000fe20000000000 */
[----:B------:R-:W-:Y:S01]  /*8600*/  @!P3 IADD3 R183, R183, -R54, RZ ;  /* 0x80000036b7b7b210 */ /* 0x000fe20007ffe0ff */
[----:B------:R-:W-:Y:S01]  /*8610*/  IMAD R186, R54, R3, R5 ;  /* 0x0000000336ba7224 */ /* 0x000fe200078e0205 */
[----:B------:R-:W-:Y:S01]  /*8620*/  @!P4 IADD3 R182, -R182, RZ, RZ ;  /* 0x000000ffb6b6c210 */ /* 0x000fe20007ffe1ff */
[----:B------:R-:W-:Y:S01]  /*8630*/  @!P6 IMAD.IADD R184, R184, 0x1, -R54 ;  /* 0x00000001b8b8e824 */ /* 0x000fe200078e0a36 */
[----:B------:R-:W-:Y:S01]  /*8640*/  IABS R187, R8 ;  /* 0x0000000800bb7213 */ /* 0x000fe20000000000 */
[----:B------:R-:W-:Y:S01]  /*8650*/  VIADD R3, R152, 0xae ;  /* 0x000000ae98037836 */ /* 0x000fe20000000000 */
[----:B------:R-:W-:-:S02]  /*8660*/  ISETP.GT.U32.AND P3, PT, R54, R183, PT ;  /* 0x000000b73600720c */ /* 0x000fc40003f64070 */
[----:B------:R-:W-:Y:S01]  /*8670*/  ISETP.GT.U32.AND P6, PT, R54, R186, PT ;  /* 0x000000ba3600720c */ /* 0x000fe20003fc4070 */
[----:B------:R-:W-:Y:S01]  /*8680*/  IMAD.HI.U32 R4, R2, R187, RZ ;  /* 0x000000bb02047227 */ /* 0x000fe200078e00ff */
[----:B------:R-:W-:Y:S02]  /*8690*/  @!P0 IADD3 R185, R185, -R54, RZ ;  /* 0x80000036b9b98210 */ /* 0x000fe40007ffe0ff */
[----:B------:R-:W-:Y:S01]  /*86a0*/  IABS R5, R3 ;  /* 0x0000000300057213 */ /* 0x000fe20000000000 */
[----:B------:R-:W-:Y:S01]  /*86b0*/  @!P2 IMAD.IADD R181, R181, 0x1, -R54 ;  /* 0x00000001b5b5a824 */ /* 0x000fe200078e0a36 */
[----:B------:R-:W-:Y:S01]  /*86c0*/  ISETP.GE.AND P2, PT, R10, RZ, PT ;  /* 0x000000ff0a00720c */ /* 0x000fe20003f46270 */
[----:B------:R-:W-:Y:S01]  /*86d0*/  IMAD.MOV R4, RZ, RZ, -R4 ;  /* 0x000000ffff047224 */ /* 0x000fe200078e0a04 */
[----:B------:R-:W-:Y:S01]  /*86e0*/  ISETP.GT.U32.AND P0, PT, R54, R185, PT ;  /* 0x000000b93600720c */ /* 0x000fe20003f04070 */
[----:B------:R-:W-:Y:S01]  /*86f0*/  @!P5 IMAD.MOV R181, RZ, RZ, -R181 ;  /* 0x000000ffffb5d224 */ /* 0x000fe200078e0ab5 */
[----:B------:R-:W-:Y:S01]  /*8700*/  ISETP.GE.AND P5, PT, R6, RZ, PT ;  /* 0x000000ff0600720c */ /* 0x000fe20003fa6270 */
[----:B------:R-:W-:Y:S01]  /*8710*/  IMAD R187, R54, R4, R187 ;  /* 0x0000000436bb7224 */ /* 0x000fe200078e02bb */
[----:B------:R-:W-:Y:S01]  /*8720*/  ISETP.GE.AND P4, PT, R7, RZ, PT ;  /* 0x000000ff0700720c */ /* 0x000fe20003f86270 */
[----:B------:R-:W-:Y:S01]  /*8730*/  @!P3 IMAD.IADD R183, R183, 0x1, -R54 ;  /* 0x00000001b7b7b824 */ /* 0x000fe200078e0a36 */
[----:B------:R-:W-:Y:S01]  /*8740*/  @!P6 IADD3 R186, R186, -R54, RZ ;  /* 0x80000036babae210 */ /* 0x000fe20007ffe0ff */
[----:B------:R-:W-:Y:S01]  /*8750*/  VIADD R4, R152, 0xaf ;  /* 0x000000af98047836 */ /* 0x000fe20000000000 */
[----:B------:R-:W-:Y:S01]  /*8760*/  ISETP.GE.AND P3, PT, R8, RZ, PT ;  /* 0x000000ff0800720c */ /* 0x000fe20003f66270 */
[----:B------:R-:W-:Y:S01]  /*8770*/  VIADD R6, R152, 0xb0 ;  /* 0x000000b098067836 */ /* 0x000fe20000000000 */
[----:B------:R-:W-:Y:S01]  /*8780*/  @!P1 IADD3 R183, -R183, RZ, RZ ;  /* 0x000000ffb7b79210 */ /* 0x000fe20007ffe1ff */
[----:B------:R-:W-:Y:S01]  /*8790*/  @!P2 IMAD.MOV R184, RZ, RZ, -R184 ;  /* 0x000000ffffb8a224 */ /* 0x000fe200078e0ab8 */
[----:B------:R-:W-:Y:S01]  /*87a0*/  IABS R189, R4 ;  /* 0x0000000400bd7213 */ /* 0x000fe20000000000 */
[----:B------:R-:W-:Y:S01]  /*87b0*/  @!P0 IMAD.IADD R185, R185, 0x1, -R54 ;  /* 0x00000001b9b98824 */ /* 0x000fe200078e0a36 */
[----:B------:R-:W-:Y:S01]  /*87c0*/  ISETP.GE.AND P1, PT, R3, RZ, PT ;  /* 0x000000ff0300720c */ /* 0x000fe20003f26270 */
[----:B------:R-:W-:Y:S01]  /*87d0*/  IMAD.HI.U32 R3, R2, R5, RZ ;  /* 0x0000000502037227 */ /* 0x000fe200078e00ff */
[----:B------:R-:W-:-:S02]  /*87e0*/  ISETP.GT.U32.AND P6, PT, R54, R186, PT ;  /* 0x000000ba3600720c */ /* 0x000fc40003fc4070 */
[----:B------:R-:W-:Y:S01]  /*87f0*/  ISETP.GE.AND P2, PT, R4, RZ, PT ;  /* 0x000000ff0400720c */ /* 0x000fe20003f46270 */
[----:B------:R-:W-:Y:S01]  /*8800*/  IMAD.HI.U32 R4, R2, R189, RZ ;  /* 0x000000bd02047227 */ /* 0x000fe200078e00ff */
[C---:B------:R-:W-:Y:S02]  /*8810*/  ISETP.GT.U32.AND P0, PT, R54.reuse, R187, PT ;  /* 0x000000bb3600720c */ /* 0x040fe40003f04070 */
[----:B------:R-:W-:Y:S01]  /*8820*/  @!P5 IADD3 R185, -R185, RZ, RZ ;  /* 0x000000ffb9b9d210 */ /* 0x000fe20007ffe1ff */
[----:B------:R-:W-:Y:S01]  /*8830*/  IMAD.MOV R3, RZ, RZ, -R3 ;  /* 0x000000ffff037224 */ /* 0x000fe200078e0a03 */
[----:B------:R-:W-:Y:S01]  /*8840*/  IABS R7, R6 ;  /* 0x0000000600077213 */ /* 0x000fe20000000000 */
[----:B------:R-:W-:Y:S02]  /*8850*/  IMAD.MOV R4, RZ, RZ, -R4 ;  /* 0x000000ffff047224 */ /* 0x000fe400078e0a04 */
[C---:B------:R-:W-:Y:S02]  /*8860*/  IMAD R188, R54.reuse, R3, R5 ;  /* 0x0000000336bc7224 */ /* 0x040fe400078e0205 */
[----:B------:R-:W-:-:S02]  /*8870*/  IMAD R189, R54, R4, R189 ;  /* 0x0000000436bd7224 */ /* 0x000fc400078e02bd */
[----:B------:R-:W-:Y:S01]  /*8880*/  @!P6 IMAD.IADD R186, R186, 0x1, -R54 ;  /* 0x00000001babae824 */ /* 0x000fe200078e0a36 */
[----:B------:R-:W-:Y:S01]  /*8890*/  ISETP.GT.U32.AND P6, PT, R54, R188, PT ;  /* 0x000000bc3600720c */ /* 0x000fe20003fc4070 */
[----:B------:R-:W-:Y:S01]  /*88a0*/  VIADD R8, R152, 0xb1 ;  /* 0x000000b198087836 */ /* 0x000fe20000000000 */
[----:B------:R-:W-:Y:S01]  /*88b0*/  @!P0 IADD3 R187, R187, -R54, RZ ;  /* 0x80000036bbbb8210 */ /* 0x000fe20007ffe0ff */
[----:B------:R-:W-:Y:S01]  /*88c0*/  IMAD.HI.U32 R3, R2, R7, RZ ;  /* 0x0000000702037227 */ /* 0x000fe200078e00ff */
[C---:B------:R-:W-:Y:S02]  /*88d0*/  ISETP.GT.U32.AND P5, PT, R54.reuse, R189, PT ;  /* 0x000000bd3600720c */ /* 0x040fe40003fa4070 */
[----:B------:R-:W-:Y:S01]  /*88e0*/  ISETP.GT.U32.AND P0, PT, R54, R187, PT ;  /* 0x000000bb3600720c */ /* 0x000fe20003f04070 */
[----:B------:R-:W-:Y:S01]  /*88f0*/  IMAD.MOV R3, RZ, RZ, -R3 ;  /* 0x000000ffff037224 */ /* 0x000fe200078e0a03 */
[----:B------:R-:W-:Y:S01]  /*8900*/  IABS R191, R8 ;  /* 0x0000000800bf7213 */ /* 0x000fe20000000000 */
[----:B------:R-:W-:-:S02]  /*8910*/  VIADD R10, R152, 0xb3 ;  /* 0x000000b3980a7836 */ /* 0x000fc40000000000 */
[----:B------:R-:W-:Y:S01]  /*8920*/  IMAD R190, R54, R3, R7 ;  /* 0x0000000336be7224 */ /* 0x000fe200078e0207 */
[----:B------:R-:W-:Y:S01]  /*8930*/  IABS R7, R11 ;  /* 0x0000000b00077213 */ /* 0x000fe20000000000 */
[----:B------:R-:W-:Y:S01]  /*8940*/  IMAD.HI.U32 R4, R2, R191, RZ ;  /* 0x000000bf02047227 */ /* 0x000fe200078e00ff */
[----:B------:R-:W-:Y:S02]  /*8950*/  @!P6 IADD3 R188, R188, -R54, RZ ;  /* 0x80000036bcbce210 */ /* 0x000fe40007ffe0ff */
[----:B------:R-:W-:Y:S01]  /*8960*/  IABS R193, R10 ;  /* 0x0000000a00c17213 */ /* 0x000fe20000000000 */
[--C-:B------:R-:W-:Y:S01]  /*8970*/  @!P5 IMAD.IADD R189, R189, 0x1, -R54.reuse ;  /* 0x00000001bdbdd824 */ /* 0x100fe200078e0a36 */
[----:B------:R-:W-:Y:S01]  /*8980*/  ISETP.GT.U32.AND P6, PT, R54, R188, PT ;  /* 0x000000bc3600720c */ /* 0x000fe20003fc4070 */
[----:B------:R-:W-:Y:S01]  /*8990*/  @!P0 IMAD.IADD R187, R187, 0x1, -R54 ;  /* 0x00000001bbbb8824 */ /* 0x000fe200078e0a36 */
[----:B------:R-:W-:Y:S01]  /*89a0*/  ISETP.GE.AND P0, PT, R8, RZ, PT ;  /* 0x000000ff0800720c */ /* 0x000fe20003f06270 */
[----:B------:R-:W-:Y:S01]  /*89b0*/  VIADD R8, R152, 0xb2 ;  /* 0x000000b298087836 */ /* 0x000fe20000000000 */
[----:B------:R-:W-:Y:S01]  /*89c0*/  ISETP.GT.U32.AND P5, PT, R54, R189, PT ;  /* 0x000000bd3600720c */ /* 0x000fe20003fa4070 */
[----:B------:R-:W-:-:S02]  /*89d0*/  IMAD.MOV R4, RZ, RZ, -R4 ;  /* 0x000000ffff047224 */ /* 0x000fc400078e0a04 */
[----:B------:R-:W-:Y:S01]  /*89e0*/  @!P4 IMAD.MOV R186, RZ, RZ, -R186 ;  /* 0x000000ffffbac224 */ /* 0x000fe200078e0aba */
[----:B------:R-:W-:Y:S01]  /*89f0*/  IABS R5, R8 ;  /* 0x0000000800057213 */ /* 0x000fe20000000000 */
[----:B------:R-:W-:Y:S01]  /*8a00*/  IMAD R191, R54, R4, R191 ;  /* 0x0000000436bf7224 */ /* 0x000fe200078e02bf */
[----:B------:R-:W-:Y:S01]  /*8a10*/  ISETP.GE.AND P4, PT, R6, RZ, PT ;  /* 0x000000ff0600720c */ /* 0x000fe20003f86270 */
[----:B------:R-:W-:-:S04]  /*8a20*/  IMAD.HI.U32 R4, R2, R7, RZ ;  /* 0x0000000702047227 */ /* 0x000fc800078e00ff */
[----:B------:R-:W-:Y:S01]  /*8a30*/  @!P6 IMAD.IADD R188, R188, 0x1, -R54 ;  /* 0x00000001bcbce824 */ /* 0x000fe200078e0a36 */
[----:B------:R-:W-:Y:S01]  /*8a40*/  ISETP.GT.U32.AND P6, PT, R54, R190, PT ;  /* 0x000000be3600720c */ /* 0x000fe20003fc4070 */
[----:B------:R-:W-:Y:S01]  /*8a50*/  IMAD.HI.U32 R3, R2, R5, RZ ;  /* 0x0000000502037227 */ /* 0x000fe200078e00ff */
[----:B------:R-:W-:Y:S02]  /*8a60*/  @!P5 IADD3 R189, R189, -R54, RZ ;  /* 0x80000036bdbdd210 */ /* 0x000fe40007ffe0ff */
[----:B------:R-:W-:Y:S01]  /*8a70*/  ISETP.GT.U32.AND P5, PT, R54, R191, PT ;  /* 0x000000bf3600720c */ /* 0x000fe20003fa4070 */
[----:B------:R-:W-:Y:S01]  /*8a80*/  IMAD.MOV R192, RZ, RZ, -R3 ;  /* 0x000000ffffc07224 */ /* 0x000fe200078e0a03 */
[----:B------:R-:W-:Y:S01]  /*8a90*/  @!P1 IADD3 R188, -R188, RZ, RZ ;  /* 0x000000ffbcbc9210 */ /* 0x000fe20007ffe1ff */
[----:B------:R-:W-:-:S04]  /*8aa0*/  IMAD.HI.U32 R3, R2, R193, RZ ;  /* 0x000000c102037227 */ /* 0x000fc800078e00ff */
[----:B------:R-:W-:Y:S02]  /*8ab0*/  IMAD R192, R54, R192, R5 ;  /* 0x000000c036c07224 */ /* 0x000fe400078e0205 */
[----:B------:R-:W-:Y:S02]  /*8ac0*/  IMAD.MOV R6, RZ, RZ, -R3 ;  /* 0x000000ffff067224 */ /* 0x000fe400078e0a03 */
[--C-:B------:R-:W-:Y:S01]  /*8ad0*/  @!P6 IMAD.IADD R190, R190, 0x1, -R54.reuse ;  /* 0x00000001bebee824 */ /* 0x100fe200078e0a36 */
[C---:B------:R-:W-:Y:S01]  /*8ae0*/  ISETP.GT.U32.AND P6, PT, R54.reuse, R192, PT ;  /* 0x000000c03600720c */ /* 0x040fe20003fc4070 */
[----:B------:R-:W-:Y:S02]  /*8af0*/  IMAD R193, R54, R6, R193 ;  /* 0x0000000636c17224 */ /* 0x000fe400078e02c1 */
[----:B------:R-:W-:Y:S02]  /*8b00*/  @!P5 IMAD.IADD R191, R191, 0x1, -R54 ;  /* 0x00000001bfbfd824 */ /* 0x000fe400078e0a36 */
[----:B------:R-:W-:Y:S01]  /*8b10*/  IMAD.HI.U32 R3, R2, R9, RZ ;  /* 0x0000000902037227 */ /* 0x000fe200078e00ff */
[----:B------:R-:W-:-:S03]  /*8b20*/  ISETP.GT.U32.AND P5, PT, R54, R193, PT ;  /* 0x000000c13600720c */ /* 0x000fc60003fa4070 */
[----:B------:R-:W-:-:S04]  /*8b30*/  IMAD.HI.U32 R5, R2, R195, RZ ;  /* 0x000000c302057227 */ /* 0x000fc800078e00ff */
[----:B------:R-:W-:Y:S01]  /*8b40*/  @!P6 IMAD.IADD R192, R192, 0x1, -R54 ;  /* 0x00000001c0c0e824 */ /* 0x000fe200078e0a36 */
[----:B------:R-:W-:Y:S01]  /*8b50*/  IADD3 R5, -R5, RZ, RZ ;  /* 0x000000ff05057210 */ /* 0x000fe20007ffe1ff */
[----:B------:R-:W-:Y:S01]  /*8b60*/  IMAD.MOV R4, RZ, RZ, -R4 ;  /* 0x000000ffff047224 */ /* 0x000fe200078e0a04 */
[C---:B------:R-:W-:Y:S01]  /*8b70*/  ISETP.GT.U32.AND P6, PT, R54.reuse, R191, PT ;  /* 0x000000bf3600720c */ /* 0x040fe20003fc4070 */
[----:B------:R-:W-:Y:S02]  /*8b80*/  IMAD.MOV R3, RZ, RZ, -R3 ;  /* 0x000000ffff037224 */ /* 0x000fe400078e0a03 */
[----:B------:R-:W-:Y:S01]  /*8b90*/  @!P5 IMAD.IADD R193, R193, 0x1, -R54 ;  /* 0x00000001c1c1d824 */ /* 0x000fe200078e0a36 */
[C---:B------:R-:W-:Y:S01]  /*8ba0*/  ISETP.GT.U32.AND P5, PT, R54.reuse, R192, PT ;  /* 0x000000c03600720c */ /* 0x040fe20003fa4070 */
[----:B------:R-:W-:Y:S01]  /*8bb0*/  IMAD R194, R54, R4, R7 ;  /* 0x0000000436c27224 */ /* 0x000fe200078e0207 */
[----:B------:R-:W-:Y:S01]  /*8bc0*/  IADD3 R7, R152, 0xb8, RZ ;  /* 0x000000b898077810 */ /* 0x000fe20007ffe0ff */
[C---:B------:R-:W-:Y:S01]  /*8bd0*/  IMAD R196, R54.reuse, R3, R9 ;  /* 0x0000000336c47224 */ /* 0x040fe200078e0209 */
[C---:B------:R-:W-:Y:S01]  /*8be0*/  ISETP.GT.U32.AND P1, PT, R54.reuse, R193, PT ;  /* 0x000000c13600720c */ /* 0x040fe20003f24070 */
[----:B------:R-:W-:Y:S01]  /*8bf0*/  @!P3 IMAD.MOV R187, RZ, RZ, -R187 ;  /* 0x000000ffffbbb224 */ /* 0x000fe200078e0abb */
[C---:B------:R-:W-:Y:S01]  /*8c00*/  ISETP.GT.U32.AND P3, PT, R54.reuse, R190, PT ;  /* 0x000000be3600720c */ /* 0x040fe20003f64070 */
[C---:B------:R-:W-:Y:S01]  /*8c10*/  IMAD R195, R54.reuse, R5, R195 ;  /* 0x0000000536c37224 */ /* 0x040fe200078e02c3 */
[----:B------:R-:W-:Y:S01]  /*8c20*/  IABS R5, R7 ;  /* 0x0000000700057213 */ /* 0x000fe20000000000 */
[----:B------:R-:W-:Y:S01]  /*8c30*/  @!P2 IMAD.MOV R189, RZ, RZ, -R189 ;  /* 0x000000ffffbda224 */ /* 0x000fe200078e0abd */
[----:B------:R-:W-:Y:S01]  /*8c40*/  ISETP.GT.U32.AND P2, PT, R54, R194, PT ;  /* 0x000000c23600720c */ /* 0x000fe20003f44070 */
[C---:B------:R-:W-:Y:S01]  /*8c50*/  VIADD R6, R152.reuse, 0xb7 ;  /* 0x000000b798067836 */ /* 0x040fe20000000000 */
[----:B------:R-:W-:Y:S01]  /*8c60*/  IADD3 R9, R152, 0xc1, RZ ;  /* 0x000000c198097810 */ /* 0x000fe20007ffe0ff */
[----:B------:R-:W-:Y:S01]  /*8c70*/  IMAD.HI.U32 R4, R2, R5, RZ ;  /* 0x0000000502047227 */ /* 0x000fe200078e00ff */
[----:B------:R-:W-:-:S02]  /*8c80*/  @!P5 IADD3 R192, R192, -R54, RZ ;  /* 0x80000036c0c0d210 */ /* 0x000fc40007ffe0ff */
[----:B------:R-:W-:Y:S01]  /*8c90*/  ISETP.GT.U32.AND P5, PT, R54, R196, PT ;  /* 0x000000c43600720c */ /* 0x000fe20003fa4070 */
[--C-:B------:R-:W-:Y:S01]  /*8ca0*/  @!P6 IMAD.IADD R191, R191, 0x1, -R54.reuse ;  /* 0x00000001bfbfe824 */ /* 0x100fe200078e0a36 */
[----:B------:R-:W-:Y:S01]  /*8cb0*/  IABS R197, R6 ;  /* 0x0000000600c57213 */ /* 0x000fe20000000000 */
[----:B------:R-:W-:Y:S01]  /*8cc0*/  @!P1 IMAD.IADD R193, R193, 0x1, -R54 ;  /* 0x00000001c1c19824 */ /* 0x000fe200078e0a36 */
[----:B------:R-:W-:Y:S01]  /*8cd0*/  ISETP.GE.AND P6, PT, R8, RZ, PT ;  /* 0x000000ff0800720c */ /* 0x000fe20003fc6270 */
[----:B------:R-:W-:Y:S01]  /*8ce0*/  IMAD.MOV R4, RZ, RZ, -R4 ;  /* 0x000000ffff047224 */ /* 0x000fe200078e0a04 */
[----:B------:R-:W-:Y:S01]  /*8cf0*/  ISETP.GE.AND P1, PT, R10, RZ, PT ;  /* 0x000000ff0a00720c */ /* 0x000fe20003f26270 */
[----:B------:R-:W-:Y:S01]  /*8d00*/  IMAD.HI.U32 R3, R2, R197, RZ ;  /* 0x000000c502037227 */ /* 0x000fe200078e00ff */
[----:B------:R-:W-:Y:S02]  /*8d10*/  @!P2 IADD3 R194, R194, -R54, RZ ;  /* 0x80000036c2c2a210 */ /* 0x000fe40007ffe0ff */
[----:B------:R-:W-:Y:S01]  /*8d20*/  ISETP.GE.AND P2, PT, R11, RZ, PT ;  /* 0x000000ff0b00720c */ /* 0x000fe20003f46270 */
[--C-:B------:R-:W-:Y:S01]  /*8d30*/  @!P3 IMAD.IADD R190, R190, 0x1, -R54.reuse ;  /* 0x00000001bebeb824 */ /* 0x100fe200078e0a36 */
[C---:B------:R-:W-:Y:S01]  /*8d40*/  ISETP.GT.U32.AND P3, PT, R54.reuse, R195, PT ;  /* 0x000000c33600720c */ /* 0x040fe20003f64070 */
[----:B------:R-:W-:Y:S01]  /*8d50*/  IMAD R198, R54, R4, R5 ;  /* 0x0000000436c67224 */ /* 0x000fe200078e0205 */
[----:B------:R-:W-:Y:S01]  /*8d60*/  IABS R207, R9 ;  /* 0x0000000900cf7213 */ /* 0x000fe20000000000 */
[----:B------:R-:W-:Y:S01]  /*8d70*/  @!P5 IMAD.IADD R196, R196, 0x1, -R54 ;  /* 0x00000001c4c4d824 */ /* 0x000fe200078e0a36 */
[----:B------:R-:W-:Y:S01]  /*8d80*/  @!P4 IADD3 R190, -R190, RZ, RZ ;  /* 0x000000ffbebec210 */ /* 0x000fe20007ffe1ff */
[----:B------:R-:W-:Y:S01]  /*8d90*/  IMAD.MOV R3, RZ, RZ, -R3 ;  /* 0x000000ffff037224 */ /* 0x000fe200078e0a03 */
[----:B------:R-:W-:Y:S01]  /*8da0*/  ISETP.GT.U32.AND P4, PT, R54, R194, PT ;  /* 0x000000c23600720c */ /* 0x000fe20003f84070 */
[----:B------:R-:W-:Y:S01]  /*8db0*/  VIADD R4, R152, 0xb9 ;  /* 0x000000b998047836 */ /* 0x000fe20000000000 */
[----:B------:R-:W-:Y:S01]  /*8dc0*/  @!P1 IADD3 R193, -R193, RZ, RZ ;  /* 0x000000ffc1c19210 */ /* 0x000fe20007ffe1ff */
[----:B------:R-:W-:Y:S01]  /*8dd0*/  @!P0 IMAD.MOV R191, RZ, RZ, -R191 ;  /* 0x000000ffffbf8224 */ /* 0x000fe200078e0abf */
[C---:B------:R-:W-:Y:S01]  /*8de0*/  ISETP.GT.U32.AND P0, PT, R54.reuse, R196, PT ;  /* 0x000000c43600720c */ /* 0x040fe20003f04070 */
[C---:B------:R-:W-:Y:S01]  /*8df0*/  IMAD R197, R54.reuse, R3, R197 ;  /* 0x0000000336c57224 */ /* 0x040fe200078e02c5 */
[----:B------:R-:W-:Y:S01]  /*8e00*/  IABS R199, R4 ;  /* 0x0000000400c77213 */ /* 0x000fe20000000000 */
[----:B------:R-:W-:Y:S01]  /*8e10*/  @!P6 IMAD.MOV R192, RZ, RZ, -R192 ;  /* 0x000000ffffc0e224 */ /* 0x000fe200078e0ac0 */
[----:B------:R-:W-:Y:S01]  /*8e20*/  ISETP.GE.AND P1, PT, R13, RZ, PT ;  /* 0x000000ff0d00720c */ /* 0x000fe20003f26270 */
[----:B------:R-:W-:Y:S01]  /*8e30*/  @!P3 IMAD.IADD R195, R195, 0x1, -R54 ;  /* 0x00000001c3c3b824 */ /* 0x000fe200078e0a36 */
[----:B------:R-:W-:Y:S01]  /*8e40*/  ISETP.GT.U32.AND P6, PT, R54, R197, PT ;  /* 0x000000c53600720c */ /* 0x000fe20003fc4070 */
[----:B------:R-:W-:Y:S01]  /*8e50*/  IMAD.HI.U32 R3, R2, R199, RZ ;  /* 0x000000c702037227 */ /* 0x000fe200078e00ff */
[----:B------:R-:W-:-:S02]  /*8e60*/  ISETP.GE.AND P3, PT, R12, RZ, PT ;  /* 0x000000ff0c00720c */ /* 0x000fc40003f66270 */
[----:B------:R-:W-:Y:S01]  /*8e70*/  ISETP.GT.U32.AND P5, PT, R54, R195, PT ;  /* 0x000000c33600720c */ /* 0x000fe20003fa4070 */
[----:B------:R-:W-:Y:S01]  /*8e80*/  IMAD.MOV R3, RZ, RZ, -R3 ;  /* 0x000000ffff037224 */ /* 0x000fe200078e0a03 */
[----:B------:R-:W-:Y:S01]  /*8e90*/  IADD3 R10, R152, 0xc6, RZ ;  /* 0x000000c6980a7810 */ /* 0x000fe20007ffe0ff */
[--C-:B------:R-:W-:Y:S01]  /*8ea0*/  @!P4 IMAD.IADD R194, R194, 0x1, -R54.reuse ;  /* 0x00000001c2c2c824 */ /* 0x100fe200078e0a36 */
[----:B------:R-:W-:Y:S01]  /*8eb0*/  ISETP.GT.U32.AND P4, PT, R54, R198, PT ;  /* 0x000000c63600720c */ /* 0x000fe20003f84070 */
[----:B------:R-:W-:Y:S01]  /*8ec0*/  @!P0 IMAD.IADD R196, R196, 0x1, -R54 ;  /* 0x00000001c4c48824 */ /* 0x000fe200078e0a36 */
[----:B------:R-:W-:Y:S01]  /*8ed0*/  ISETP.GE.AND P0, PT, R7, RZ, PT ;  /* 0x000000ff0700720c */ /* 0x000fe20003f06270 */
[----:B------:R-:W-:Y:S01]  /*8ee0*/  IMAD R199, R54, R3, R199 ;  /* 0x0000000336c77224 */ /* 0x000fe200078e02c7 */
[----:B------:R-:W-:Y:S01]  /*8ef0*/  IABS R13, R24 ;  /* 0x00000018000d7213 */ /* 0x000fe20000000000 */
[----:B------:R-:W-:Y:S01]  /*8f00*/  VIADD R8, R152, 0xba ;  /* 0x000000ba98087836 */ /* 0x000fe20000000000 */
[----:B------:R-:W-:Y:S01]  /*8f10*/  @!P6 IADD3 R197, R197, -R54, RZ ;  /* 0x80000036c5c5e210 */ /* 0x000fe20007ffe0ff */
[----:B------:R-:W-:Y:S01]  /*8f20*/  @!P2 IMAD.MOV R194, RZ, RZ, -R194 ;  /* 0x000000ffffc2a224 */ /* 0x000fe200078e0ac2 */
[----:B------:R-:W-:Y:S01]  /*8f30*/  @!P1 IADD3 R196, -R196, RZ, RZ ;  /* 0x000000ffc4c49210 */ /* 0x000fe20007ffe1ff */
[--C-:B------:R-:W-:Y:S01]  /*8f40*/  @!P5 IMAD.IADD R195, R195, 0x1, -R54.reuse ;  /* 0x00000001c3c3d824 */ /* 0x100fe200078e0a36 */
[----:B------:R-:W-:Y:S01]  /*8f50*/  ISETP.GT.U32.AND P1, PT, R54, R199, PT ;  /* 0x000000c73600720c */ /* 0x000fe20003f24070 */
[----:B------:R-:W-:Y:S01]  /*8f60*/  VIADD R3, R152, 0xbb ;  /* 0x000000bb98037836 */ /* 0x000fe20000000000 */
[----:B------:R-:W-:Y:S01]  /*8f70*/  IABS R5, R8 ;  /* 0x0000000800057213 */ /* 0x000fe20000000000 */
[----:B------:R-:W-:Y:S01]  /*8f80*/  @!P4 IMAD.IADD R198, R198, 0x1, -R54 ;  /* 0x00000001c6c6c824 */ /* 0x000fe200078e0a36 */
[----:B------:R-:W-:Y:S01]  /*8f90*/  ISETP.GT.U32.AND P2, PT, R54, R197, PT ;  /* 0x000000c53600720c */ /* 0x000fe20003f44070 */
[----:B------:R-:W-:Y:S01]  /*8fa0*/  @!P3 IMAD.MOV R195, RZ, RZ, -R195 ;  /* 0x000000ffffc3b224 */ /* 0x000fe200078e0ac3 */
[----:B------:R-:W-:Y:S01]  /*8fb0*/  ISETP.GE.AND P6, PT, R4, RZ, PT ;  /* 0x000000ff0400720c */ /* 0x000fe20003fc6270 */
[----:B------:R-:W-:Y:S01]  /*8fc0*/  IMAD.HI.U32 R4, R2, R5, RZ ;  /* 0x0000000502047227 */ /* 0x000fe200078e00ff */
[----:B------:R-:W-:-:S02]  /*8fd0*/  ISETP.GE.AND P5, PT, R6, RZ, PT ;  /* 0x000000ff0600720c */ /* 0x000fc40003fa6270 */
[----:B------:R-:W-:Y:S01]  /*8fe0*/  ISETP.GT.U32.AND P3, PT, R54, R198, PT ;  /* 0x000000c63600720c */ /* 0x000fe20003f64070 */
[----:B------:R-:W-:Y:S01]  /*8ff0*/  VIADD R6, R152, 0xbd ;  /* 0x000000bd98067836 */ /* 0x000fe20000000000 */
[----:B------:R-:W-:Y:S02]  /*9000*/  IADD3 R4, -R4, RZ, RZ ;  /* 0x000000ff04047210 */ /* 0x000fe40007ffe1ff */
[----:B------:R-:W-:Y:S02]  /*9010*/  IABS R201, R3 ;  /* 0x0000000300c97213 */ /* 0x000fe40000000000 */
[----:B------:R-:W-:Y:S01]  /*9020*/  @!P1 IADD3 R199, R199, -R54, RZ ;  /* 0x80000036c7c79210 */ /* 0x000fe20007ffe0ff */
[----:B------:R-:W-:Y:S01]  /*9030*/  IMAD R200, R54, R4, R5 ;  /* 0x0000000436c87224 */ /* 0x000fe200078e0205 */
[----:B------:R-:W-:Y:S01]  /*9040*/  IABS R203, R6 ;  /* 0x0000000600cb7213 */ /* 0x000fe20000000000 */
[----:B------:R-:W-:Y:S01]  /*9050*/  @!P2 IMAD.IADD R197, R197, 0x1, -R54 ;  /* 0x00000001c5c5a824 */ /* 0x000fe200078e0a36 */
[----:B------:R-:W-:Y:S01]  /*9060*/  ISETP.GE.AND P2, PT, R3, RZ, PT ;  /* 0x000000ff0300720c */ /* 0x000fe20003f46270 */
[----:B------:R-:W-:Y:S01]  /*9070*/  VIADD R4, R152, 0xbc ;  /* 0x000000bc98047836 */ /* 0x000fe20000000000 */
[----:B------:R-:W-:Y:S01]  /*9080*/  ISETP.GT.U32.AND P1, PT, R54, R199, PT ;  /* 0x000000c73600720c */ /* 0x000fe20003f24070 */
[----:B------:R-:W-:Y:S01]  /*9090*/  IMAD.HI.U32 R3, R2, R201, RZ ;  /* 0x000000c902037227 */ /* 0x000fe200078e00ff */
[----:B------:R-:W-:-:S02]  /*90a0*/  ISETP.GE.AND P4, PT, R8, RZ, PT ;  /* 0x000000ff0800720c */ /* 0x000fc40003f86270 */
[----:B------:R-:W-:Y:S01]  /*90b0*/  IABS R7, R4 ;  /* 0x0000000400077213 */ /* 0x000fe20000000000 */
[----:B------:R-:W-:Y:S01]  /*90c0*/  IMAD.MOV R3, RZ, RZ, -R3 ;  /* 0x000000ffff037224 */ /* 0x000fe200078e0a03 */
[----:B------:R-:W-:Y:S01]  /*90d0*/  IABS R12, R23 ;  /* 0x00000017000c7213 */ /* 0x000fe20000000000 */
[----:B------:R-:W-:Y:S01]  /*90e0*/  @!P3 IMAD.IADD R198, R198, 0x1, -R54 ;  /* 0x00000001c6c6b824 */ /* 0x000fe200078e0a36 */
[----:B------:R-:W-:Y:S01]  /*90f0*/  ISETP.GT.U32.AND P3, PT, R54, R200, PT ;  /* 0x000000c83600720c */ /* 0x000fe20003f64070 */
[----:B------:R-:W-:Y:S01]  /*9100*/  @!P5 IMAD.MOV R197, RZ, RZ, -R197 ;  /* 0x000000ffffc5d224 */ /* 0x000fe200078e0ac5 */
[----:B------:R-:W-:Y:S01]  /*9110*/  ISETP.GE.AND P5, PT, R4, RZ, PT ;  /* 0x000000ff0400720c */ /* 0x000fe20003fa6270 */
[----:B------:R-:W-:Y:S01]  /*9120*/  IMAD R201, R54, R3, R201 ;  /* 0x0000000336c97224 */ /* 0x000fe200078e02c9 */
[----:B------:R-:W-:Y:S01]  /*9130*/  IABS R11, R22 ;  /* 0x00000016000b7213 */ /* 0x000fe20000000000 */
[----:B------:R-:W-:Y:S01]  /*9140*/  IMAD.HI.U32 R4, R2, R7, RZ ;  /* 0x0000000702047227 */ /* 0x000fe200078e00ff */
[----:B------:R-:W-:-:S02]  /*9150*/  @!P1 IADD3 R199, R199, -R54, RZ ;  /* 0x80000036c7c79210 */ /* 0x000fc40007ffe0ff */
[----:B------:R-:W-:Y:S01]  /*9160*/  ISETP.GT.U32.AND P1, PT, R54, R201, PT ;  /* 0x000000c93600720c */ /* 0x000fe20003f24070 */
[----:B------:R-:W-:Y:S01]  /*9170*/  IMAD.HI.U32 R5, R2, R203, RZ ;  /* 0x000000cb02057227 */ /* 0x000fe200078e00ff */
[----:B------:R-:W-:-:S03]  /*9180*/  IADD3 R4, -R4, RZ, RZ ;  /* 0x000000ff04047210 */ /* 0x000fc60007ffe1ff */
[----:B------:R-:W-:Y:S02]  /*9190*/  IMAD.MOV R5, RZ, RZ, -R5 ;  /* 0x000000ffff057224 */ /* 0x000fe400078e0a05 */
[----:B------:R-:W-:Y:S02]  /*91a0*/  IMAD R202, R54, R4, R7 ;  /* 0x0000000436ca7224 */ /* 0x000fe400078e0207 */
[----:B------:R-:W-:Y:S02]  /*91b0*/  VIADD R4, R152, 0xbe ;  /* 0x000000be98047836 */ /* 0x000fe40000000000 */
[--C-:B------:R-:W-:Y:S02]  /*91c0*/  @!P3 IMAD.IADD R200, R200, 0x1, -R54.reuse ;  /* 0x00000001c8c8b824 */ /* 0x100fe400078e0a36 */
[C---:B------:R-:W-:Y:S01]  /*91d0*/  IMAD R203, R54.reuse, R5, R203 ;  /* 0x0000000536cb7224 */ /* 0x040fe200078e02cb */
[----:B------:R-:W-:Y:S01]  /*91e0*/  IABS R5, R4 ;  /* 0x0000000400057213 */ /* 0x000fe20000000000 */
[----:B------:R-:W-:Y:S01]  /*91f0*/  @!P1 IMAD.IADD R201, R201, 0x1, -R54 ;  /* 0x00000001c9c99824 */ /* 0x000fe200078e0a36 */
[C---:B------:R-:W-:Y:S01]  /*9200*/  ISETP.GT.U32.AND P3, PT, R54.reuse, R200, PT ;  /* 0x000000c83600720c */ /* 0x040fe20003f64070 */
[----:B------:R-:W-:Y:S01]  /*9210*/  @!P6 IMAD.MOV R199, RZ, RZ, -R199 ;  /* 0x000000ffffc7e224 */ /* 0x000fe200078e0ac7 */
[----:B------:R-:W-:Y:S01]  /*9220*/  ISETP.GT.U32.AND P1, PT, R54, R203, PT ;  /* 0x000000cb3600720c */ /* 0x000fe20003f24070 */
[----:B------:R-:W-:Y:S01]  /*9230*/  IMAD.HI.U32 R3, R2, R5, RZ ;  /* 0x0000000502037227 */ /* 0x000fe200078e00ff */
[----:B------:R-:W-:-:S03]  /*9240*/  ISETP.GT.U32.AND P6, PT, R54, R201, PT ;  /* 0x000000c93600720c */ /* 0x000fc60003fc4070 */
[----:B------:R-:W-:Y:S01]  /*9250*/  @!P0 IMAD.MOV R198, RZ, RZ, -R198 ;  /* 0x000000ffffc68224 */ /* 0x000fe200078e0ac6 */
[----:B------:R-:W-:Y:S01]  /*9260*/  IADD3 R3, -R3, RZ, RZ ;  /* 0x000000ff03037210 */ /* 0x000fe20007ffe1ff */
[----:B------:R-:W-:Y:S01]  /*9270*/  VIADD R8, R152, 0xc0 ;  /* 0x000000c098087836 */ /* 0x000fe20000000000 */
[----:B------:R-:W-:Y:S01]  /*9280*/  ISETP.GE.AND P0, PT, R6, RZ, PT ;  /* 0x000000ff0600720c */ /* 0x000fe20003f06270 */
[----:B------:R-:W-:Y:S02]  /*9290*/  VIADD R6, R152, 0xbf ;  /* 0x000000bf98067836 */ /* 0x000fe40000000000 */
[--C-:B------:R-:W-:Y:S01]  /*92a0*/  @!P3 IMAD.IADD R200, R200, 0x1, -R54.reuse ;  /* 0x00000001c8c8b824 */ /* 0x100fe200078e0a36 */
[C---:B------:R-:W-:Y:S01]  /*92b0*/  ISETP.GT.U32.AND P3, PT, R54.reuse, R202, PT ;  /* 0x000000ca3600720c */ /* 0x040fe20003f64070 */
[C---:B------:R-:W-:Y:S01]  /*92c0*/  IMAD R204, R54.reuse, R3, R5 ;  /* 0x0000000336cc7224 */ /* 0x040fe200078e0205 */
[----:B------:R-:W-:Y:S01]  /*92d0*/  IABS R205, R6 ;  /* 0x0000000600cd7213 */ /* 0x000fe20000000000 */
[--C-:B------:R-:W-:Y:S01]  /*92e0*/  @!P6 IMAD.IADD R201, R201, 0x1, -R54.reuse ;  /* 0x00000001c9c9e824 */ /* 0x100fe200078e0a36 */
[----:B------:R-:W-:Y:S01]  /*92f0*/  IABS R7, R8 ;  /* 0x0000000800077213 */ /* 0x000fe20000000000 */
[----:B------:R-:W-:Y:S01]  /*9300*/  @!P1 IMAD.IADD R203, R203, 0x1, -R54 ;  /* 0x00000001cbcb9824 */ /* 0x000fe200078e0a36 */
[----:B------:R-:W-:Y:S01]  /*9310*/  ISETP.GT.U32.AND P6, PT, R54, R204, PT ;  /* 0x000000cc3600720c */ /* 0x000fe20003fc4070 */
[----:B------:R-:W-:-:S03]  /*9320*/  IMAD.HI.U32 R3, R2, R205, RZ ;  /* 0x000000cd02037227 */ /* 0x000fc600078e00ff */
[----:B------:R-:W-:Y:S01]  /*9330*/  ISETP.GT.U32.AND P1, PT, R54, R203, PT ;  /* 0x000000cb3600720c */ /* 0x000fe20003f24070 */
[----:B------:R-:W-:Y:S01]  /*9340*/  @!P4 IMAD.MOV R200, RZ, RZ, -R200 ;  /* 0x000000ffffc8c224 */ /* 0x000fe200078e0ac8 */
[----:B------:R-:W-:Y:S01]  /*9350*/  ISETP.GE.AND P4, PT, R4, RZ, PT ;  /* 0x000000ff0400720c */ /* 0x000fe20003f86270 */
[----:B------:R-:W-:Y:S01]  /*9360*/  IMAD.HI.U32 R4, R2, R7, RZ ;  /* 0x0000000702047227 */ /* 0x000fe200078e00ff */
[----:B------:R-:W-:-:S03]  /*9370*/  IADD3 R3, -R3, RZ, RZ ;  /* 0x000000ff03037210 */ /* 0x000fc60007ffe1ff */
[----:B------:R-:W-:Y:S02]  /*9380*/  @!P3 IMAD.IADD R202, R202, 0x1, -R54 ;  /* 0x00000001cacab824 */ /* 0x000fe400078e0a36 */
[----:B------:R-:W-:Y:S02]  /*9390*/  IMAD.MOV R4, RZ, RZ, -R4 ;  /* 0x000000ffff047224 */ /* 0x000fe400078e0a04 */
[C---:B------:R-:W-:Y:S01]  /*93a0*/  IMAD R205, R54.reuse, R3, R205 ;  /* 0x0000000336cd7224 */ /* 0x040fe200078e02cd */
[----:B------:R-:W-:Y:S01]  /*93b0*/  ISETP.GT.U32.AND P3, PT, R54, R202, PT ;  /* 0x000000ca3600720c */ /* 0x000fe20003f64070 */
[----:B------:R-:W-:Y:S02]  /*93c0*/  @!P6 IMAD.IADD R204, R204, 0x1, -R54 ;  /* 0x00000001cccce824 */ /* 0x000fe400078e0a36 */
[C---:B------:R-:W-:Y:S01]  /*93d0*/  IMAD R206, R54.reuse, R4, R7 ;  /* 0x0000000436ce7224 */ /* 0x040fe200078e0207 */
[----:B------:R-:W-:Y:S01]  /*93e0*/  ISETP.GT.U32.AND P6, PT, R54, R205, PT ;  /* 0x000000cd3600720c */ /* 0x000fe20003fc4070 */
[----:B------:R-:W-:Y:S01]  /*93f0*/  IMAD.HI.U32 R5, R2, R207, RZ ;  /* 0x000000cf02057227 */ /* 0x000fe200078e00ff */
[----:B------:R-:W-:-:S03]  /*9400*/  IADD3 R4, R152, 0xc2, RZ ;  /* 0x000000c298047810 */ /* 0x000fc60007ffe0ff */
[----:B------:R-:W-:Y:S01]  /*9410*/  @!P2 IMAD.MOV R201, RZ, RZ, -R201 ;  /* 0x000000ffffc9a224 */ /* 0x000fe200078e0ac9 */
[C---:B------:R-:W-:Y:S01]  /*9420*/  ISETP.GT.U32.AND P2, PT, R54.reuse, R204, PT ;  /* 0x000000cc3600720c */ /* 0x040fe20003f44070 */
[--C-:B------:R-:W-:Y:S01]  /*9430*/  @!P1 IMAD.IADD R203, R203, 0x1, -R54.reuse ;  /* 0x00000001cbcb9824 */ /* 0x100fe200078e0a36 */
[----:B------:R-:W-:Y:S01]  /*9440*/  ISETP.GT.U32.AND P1, PT, R54, R206, PT ;  /* 0x000000ce3600720c */ /* 0x000fe20003f24070 */
[----:B------:R-:W-:Y:S02]  /*9450*/  IMAD.MOV R5, RZ, RZ, -R5 ;  /* 0x000000ffff057224 */ /* 0x000fe400078e0a05 */
[----:B------:R-:W-:Y:S01]  /*9460*/  @!P3 IMAD.IADD R202, R202, 0x1, -R54 ;  /* 0x00000001cacab824 */ /* 0x000fe200078e0a36 */
[----:B------:R-:W-:Y:S01]  /*9470*/  ISETP.GE.AND P3, PT, R6, RZ, PT ;  /* 0x000000ff0600720c */ /* 0x000fe20003f66270 */
[----:B------:R-:W-:Y:S01]  /*9480*/  IMAD R207, R54, R5, R207 ;  /* 0x0000000536cf7224 */ /* 0x000fe200078e02cf */
[----:B------:R-:W-:Y:S01]  /*9490*/  IABS R5, R4 ;  /* 0x0000000400057213 */ /* 0x000fe20000000000 */
[----:B------:R-:W-:Y:S01]  /*94a0*/  @!P0 IMAD.MOV R203, RZ, RZ, -R203 ;  /* 0x000000ffffcb8224 */ /* 0x000fe200078e0acb */
[----:B------:R-:W-:Y:S01]  /*94b0*/  @!P6 IADD3 R205, R205, -R54, RZ ;  /* 0x80000036cdcde210 */ /* 0x000fe20007ffe0ff */
[----:B------:R-:W-:Y:S01]  /*94c0*/  VIADD R6, R152, 0xc3 ;  /* 0x000000c398067836 */ /* 0x000fe20000000000 */
[----:B------:R-:W-:Y:S01]  /*94d0*/  ISETP.GT.U32.AND P0, PT, R54, R207, PT ;  /* 0x000000cf3600720c */ /* 0x000fe20003f04070 */
[----:B------:R-:W-:Y:S01]  /*94e0*/  IMAD.HI.U32 R3, R2, R5, RZ ;  /* 0x0000000502037227 */ /* 0x000fe200078e00ff */
[----:B------:R-:W-:-:S02]  /*94f0*/  @!P5 IADD3 R202, -R202, RZ, RZ ;  /* 0x000000ffcacad210 */ /* 0x000fc40007ffe1ff */
[----:B------:R-:W-:Y:S01]  /*9500*/  IABS R209, R6 ;  /* 0x0000000600d17213 */ /* 0x000fe20000000000 */
[--C-:B------:R-:W-:Y:S01]  /*9510*/  @!P2 IMAD.IADD R204, R204, 0x1, -R54.reuse ;  /* 0x00000001cccca824 */ /* 0x100fe200078e0a36 */
[----:B------:R-:W-:Y:S01]  /*9520*/  ISETP.GE.AND P5, PT, R8, RZ, PT ;  /* 0x000000ff0800720c */ /* 0x000fe20003fa6270 */
[----:B------:R-:W-:Y:S01]  /*9530*/  @!P1 IMAD.IADD R206, R206, 0x1, -R54 ;  /* 0x00000001cece9824 */ /* 0x000fe200078e0a36 */
[----:B------:R-:W-:Y:S01]  /*9540*/  ISETP.GT.U32.AND P1, PT, R54, R205, PT ;  /* 0x000000cd3600720c */ /* 0x000fe20003f24070 */
[----:B------:R-:W-:Y:S01]  /*9550*/  IMAD.MOV R3, RZ, RZ, -R3 ;  /* 0x000000ffff037224 */ /* 0x000fe200078e0a03 */
[----:B------:R-:W-:Y:S01]  /*9560*/  @!P4 IADD3 R204, -R204, RZ, RZ ;  /* 0x000000ffccccc210 */ /* 0x000fe20007ffe1ff */
[----:B------:R-:W-:Y:S01]  /*9570*/  VIADD R8, R152, 0xc5 ;  /* 0x000000c598087836 */ /* 0x000fe20000000000 */
[C---:B------:R-:W-:Y:S01]  /*9580*/  ISETP.GT.U32.AND P4, PT, R54.reuse, R206, PT ;  /* 0x000000ce3600720c */ /* 0x040fe20003f84070 */
[----:B------:R-:W-:Y:S01]  /*9590*/  IMAD R208, R54, R3, R5 ;  /* 0x0000000336d07224 */ /* 0x000fe200078e0205 */
[----:B------:R-:W-:Y:S01]  /*95a0*/  ISETP.GE.AND P2, PT, R9, RZ, PT ;  /* 0x000000ff0900720c */ /* 0x000fe20003f46270 */
[----:B------:R-:W-:Y:S01]  /*95b0*/  IMAD.HI.U32 R3, R2, R209, RZ ;  /* 0x000000d102037227 */ /* 0x000fe200078e00ff */
[----:B------:R-:W-:-:S02]  /*95c0*/  IABS R211, R8 ;  /* 0x0000000800d37213 */ /* 0x000fc40000000000 */
[----:B------:R-:W-:Y:S01]  /*95d0*/  ISETP.GE.AND P6, PT, R4, RZ, PT ;  /* 0x000000ff0400720c */ /* 0x000fe20003fc6270 */
[--C-:B------:R-:W-:Y:S01]  /*95e0*/  @!P0 IMAD.IADD R207, R207, 0x1, -R54.reuse ;  /* 0x00000001cfcf8824 */ /* 0x100fe200078e0a36 */
[----:B------:R-:W-:Y:S01]  /*95f0*/  IABS R9, R10 ;  /* 0x0000000a00097213 */ /* 0x000fe20000000000 */
[----:B------:R-:W-:Y:S02]  /*9600*/  IMAD.MOV R3, RZ, RZ, -R3 ;  /* 0x000000ffff037224 */ /* 0x000fe400078e0a03 */
[--C-:B------:R-:W-:Y:S01]  /*9610*/  @!P1 IMAD.IADD R205, R205, 0x1, -R54.reuse ;  /* 0x00000001cdcd9824 */ /* 0x100fe200078e0a36 */
[C---:B------:R-:W-:Y:S01]  /*9620*/  ISETP.GT.U32.AND P0, PT, R54.reuse, R207, PT ;  /* 0x000000cf3600720c */ /* 0x040fe20003f04070 */
[C---:B------:R-:W-:Y:S01]  /*9630*/  IMAD R209, R54.reuse, R3, R209 ;  /* 0x0000000336d17224 */ /* 0x040fe200078e02d1 */
[----:B------:R-:W-:Y:S01]  /*9640*/  ISETP.GT.U32.AND P1, PT, R54, R208, PT ;  /* 0x000000d03600720c */ /* 0x000fe20003f24070 */
[----:B------:R-:W-:Y:S01]  /*9650*/  @!P4 IMAD.IADD R206, R206, 0x1, -R54 ;  /* 0x00000001cecec824 */ /* 0x000fe200078e0a36 */
[----:B------:R-:W-:Y:S01]  /*9660*/  @!P3 IADD3 R205, -R205, RZ, RZ ;  /* 0x000000ffcdcdb210 */ /* 0x000fe20007ffe1ff */
[----:B------:R-:W-:Y:S01]  /*9670*/  IMAD.HI.U32 R4, R2, R211, RZ ;  /* 0x000000d302047227 */ /* 0x000fe200078e00ff */
[----:B------:R-:W-:-:S03]  /*9680*/  ISETP.GT.U32.AND P4, PT, R54, R209, PT ;  /* 0x000000d13600720c */ /* 0x000fc60003f84070 */
[----:B------:R-:W-:Y:S02]  /*9690*/  VIADD R5, R152, 0xc4 ;  /* 0x000000c498057836 */ /* 0x000fe40000000000 */
[----:B------:R-:W-:Y:S02]  /*96a0*/  IMAD.MOV R4, RZ, RZ, -R4 ;  /* 0x000000ffff047224 */ /* 0x000fe400078e0a04 */
[----:B------:R-:W-:Y:S01]  /*96b0*/  @!P0 IMAD.IADD R207, R207, 0x1, -R54 ;  /* 0x00000001cfcf8824 */ /* 0x000fe200078e0a36 */
[----:B------:R-:W-:Y:S01]  /*96c0*/  IABS R7, R5 ;  /* 0x0000000500077213 */ /* 0x000fe20000000000 */
[----:B------:R-:W-:Y:S01]  /*96d0*/  IMAD R211, R54, R4, R211 ;  /* 0x0000000436d37224 */ /* 0x000fe200078e02d3 */
[----:B------:R-:W-:Y:S01]  /*96e0*/  @!P1 IADD3 R208, R208, -R54, RZ ;  /* 0x80000036d0d09210 */ /* 0x000fe20007ffe0ff */
[----:B------:R-:W-:Y:S01]  /*96f0*/  @!P5 IMAD.MOV R206, RZ, RZ, -R206 ;  /* 0x000000ffffced224 */ /* 0x000fe200078e0ace */
[----:B------:R-:W-:Y:S01]  /*9700*/  @!P2 IADD3 R207, -R207, RZ, RZ ;  /* 0x000000ffcfcfa210 */ /* 0x000fe20007ffe1ff */
[----:B------:R-:W-:Y:S01]  /*9710*/  @!P4 IMAD.IADD R209, R209, 0x1, -R54 ;  /* 0x00000001d1d1c824 */ /* 0x000fe200078e0a36 */
[----:B------:R-:W-:Y:S01]  /*9720*/  ISETP.GT.U32.AND P4, PT, R54, R208, PT ;  /* 0x000000d03600720c */ /* 0x000fe20003f84070 */
[----:B------:R-:W-:Y:S01]  /*9730*/  IMAD.HI.U32 R3, R2, R7, RZ ;  /* 0x0000000702037227 */ /* 0x000fe200078e00ff */
[----:B------:R-:W-:-:S02]  /*9740*/  ISETP.GT.U32.AND P2, PT, R54, R211, PT ;  /* 0x000000d33600720c */ /* 0x000fc40003f44070 */
[----:B------:R-:W-:Y:S01]  /*9750*/  ISETP.GE.AND P0, PT, R6, RZ, PT ;  /* 0x000000ff0600720c */ /* 0x000fe20003f06270 */
[----:B------:R-:W-:Y:S01]  /*9760*/  IMAD.MOV R3, RZ, RZ, -R3 ;  /* 0x000000ffff037224 */ /* 0x000fe200078e0a03 */
[----:B------:R-:W-:Y:S01]  /*9770*/  ISETP.GE.AND P1, PT, R5, RZ, PT ;  /* 0x000000ff0500720c */ /* 0x000fe20003f26270 */
[----:B------:R-:W-:Y:S01]  /*9780*/  VIADD R6, R152, 0xc7 ;  /* 0x000000c798067836 */ /* 0x000fe20000000000 */
[----:B------:R-:W-:Y:S01]  /*9790*/  ISETP.GT.U32.AND P3, PT, R54, R209, PT ;  /* 0x000000d13600720c */ /* 0x000fe20003f64070 */
[----:B------:R-:W-:-:S03]  /*97a0*/  IMAD.HI.U32 R5, R2, R9, RZ ;  /* 0x0000000902057227 */ /* 0x000fc600078e00ff */
[----:B------:R-:W-:Y:S01]  /*97b0*/  IABS R213, R6 ;  /* 0x0000000600d57213 */ /* 0x000fe20000000000 */
[----:B------:R-:W-:Y:S02]  /*97c0*/  IMAD R210, R54, R3, R7 ;  /* 0x0000000336d27224 */ /* 0x000fe400078e0207 */
[----:B------:R-:W-:Y:S02]  /*97d0*/  IMAD.MOV R5, RZ, RZ, -R5 ;  /* 0x000000ffff057224 */ /* 0x000fe400078e0a05 */
[----:B------:R-:W-:Y:S01]  /*97e0*/  VIADD R7, R152, 0xc8 ;  /* 0x000000c898077836 */ /* 0x000fe20000000000 */
[C---:B------:R-:W-:Y:S01]  /*97f0*/  ISETP.GT.U32.AND P5, PT, R54.reuse, R210, PT ;  /* 0x000000d23600720c */ /* 0x040fe20003fa4070 */
[----:B------:R-:W-:Y:S02]  /*9800*/  IMAD R212, R54, R5, R9 ;  /* 0x0000000536d47224 */ /* 0x000fe400078e0209 */
[--C-:B------:R-:W-:Y:S01]  /*9810*/  @!P4 IMAD.IADD R208, R208, 0x1, -R54.reuse ;  /* 0x00000001d0d0c824 */ /* 0x100fe200078e0a36 */
[----:B------:R-:W-:Y:S01]  /*9820*/  IABS R5, R7 ;  /* 0x0000000700057213 */ /* 0x000fe20000000000 */
[----:B------:R-:W-:Y:S01]  /*9830*/  @!P2 IMAD.IADD R211, R211, 0x1, -R54 ;  /* 0x00000001d3d3a824 */ /* 0x000fe200078e0a36 */
[----:B------:R-:W-:Y:S01]  /*9840*/  ISETP.GE.AND P4, PT, R8, RZ, PT ;  /* 0x000000ff0800720c */ /* 0x000fe20003f86270 */
[----:B------:R-:W-:-:S04]  /*9850*/  IMAD.HI.U32 R3, R2, R213, RZ ;  /* 0x000000d502037227 */ /* 0x000fc800078e00ff */
[----:B------:R-:W-:Y:S01]  /*9860*/  @!P6 IMAD.MOV R208, RZ, RZ, -R208 ;  /* 0x000000ffffd0e224 */ /* 0x000fe200078e0ad0 */
[----:B------:R-:W-:Y:S01]  /*9870*/  ISETP.GT.U32.AND P6, PT, R54, R211, PT ;  /* 0x000000d33600720c */ /* 0x000fe20003fc4070 */
[----:B------:R-:W-:Y:S01]  /*9880*/  IMAD.MOV R4, RZ, RZ, -R3 ;  /* 0x000000ffff047224 */ /* 0x000fe200078e0a03 */
[----:B------:R-:W-:Y:S01]  /*9890*/  @!P5 IADD3 R210, R210, -R54, RZ ;  /* 0x80000036d2d2d210 */ /* 0x000fe20007ffe0ff */
[----:B------:R-:W-:Y:S01]  /*98a0*/  IMAD.HI.U32 R3, R2, R5, RZ ;  /* 0x0000000502037227 */ /* 0x000fe200078e00ff */
[----:B------:R-:W-:Y:S02]  /*98b0*/  ISETP.GE.AND P5, PT, R10, RZ, PT ;  /* 0x000000ff0a00720c */ /* 0x000fe40003fa6270 */
[----:B------:R-:W-:Y:S01]  /*98c0*/  ISETP.GT.U32.AND P2, PT, R54, R210, PT ;  /* 0x000000d23600720c */ /* 0x000fe20003f44070 */
[----:B------:R-:W-:Y:S02]  /*98d0*/  IMAD.MOV R3, RZ, RZ, -R3 ;  /* 0x000000ffff037224 */ /* 0x000fe400078e0a03 */
[----:B------:R-:W-:-:S02]  /*98e0*/  VIADD R8, R152, 0xc9 ;  /* 0x000000c998087836 */ /* 0x000fc40000000000 */
[C---:B------:R-:W-:Y:S02]  /*98f0*/  IMAD R214, R54.reuse, R3, R5 ;  /* 0x0000000336d67224 */ /* 0x040fe400078e0205 */
[--C-:B------:R-:W-:Y:S01]  /*9900*/  @!P6 IMAD.IADD R211, R211, 0x1, -R54.reuse ;  /* 0x00000001d3d3e824 */ /* 0x100fe200078e0a36 */
[----:B------:R-:W-:Y:S01]  /*9910*/  IABS R215, R8 ;  /* 0x0000000800d77213 */ /* 0x000fe20000000000 */
[----:B------:R-:W-:Y:S01]  /*9920*/  @!P3 IMAD.IADD R209, R209, 0x1, -R54 ;  /* 0x00000001d1d1b824 */ /* 0x000fe200078e0a36 */
[C---:B------:R-:W-:Y:S01]  /*9930*/  ISETP.GT.U32.AND P6, PT, R54.reuse, R214, PT ;  /* 0x000000d63600720c */ /* 0x040fe20003fc4070 */
[C---:B------:R-:W-:Y:S01]  /*9940*/  IMAD R213, R54.reuse, R4, R213 ;  /* 0x0000000436d57224 */ /* 0x040fe200078e02d5 */
[----:B------:R-:W-:Y:S01]  /*9950*/  ISETP.GT.U32.AND P3, PT, R54, R212, PT ;  /* 0x000000d43600720c */ /* 0x000fe20003f64070 */
[----:B------:R-:W-:Y:S01]  /*9960*/  VIADD R9, R152, 0xca ;  /* 0x000000ca98097836 */ /* 0x000fe20000000000 */
[----:B------:R-:W-:Y:S01]  /*9970*/  @!P2 IADD3 R210, R210, -R54, RZ ;  /* 0x80000036d2d2a210 */ /* 0x000fe20007ffe0ff */
[----:B------:R-:W-:Y:S01]  /*9980*/  IMAD.HI.U32 R3, R2, R215, RZ ;  /* 0x000000d702037227 */ /* 0x000fe200078e00ff */
[----:B------:R-:W-:-:S02]  /*9990*/  ISETP.GT.U32.AND P2, PT, R54, R213, PT ;  /* 0x000000d53600720c */ /* 0x000fc40003f44070 */
[----:B------:R-:W-:Y:S01]  /*99a0*/  IABS R5, R9 ;  /* 0x0000000900057213 */ /* 0x000fe20000000000 */
[----:B------:R-:W-:Y:S01]  /*99b0*/  VIADD R10, R152, 0xcb ;  /* 0x000000cb980a7836 */ /* 0x000fe20000000000 */
[----:B------:R-:W-:Y:S01]  /*99c0*/  IADD3 R4, -R3, RZ, RZ ;  /* 0x000000ff03047210 */ /* 0x000fe20007ffe1ff */
[----:B------:R-:W-:Y:S01]  /*99d0*/  @!P1 IMAD.MOV R210, RZ, RZ, -R210 ;  /* 0x000000ffffd29224 */ /* 0x000fe200078e0ad2 */
[----:B------:R-:W-:Y:S01]  /*99e0*/  @!P0 IADD3 R209, -R209, RZ, RZ ;  /* 0x000000ffd1d18210 */ /* 0x000fe20007ffe1ff */
[--C-:B------:R-:W-:Y:S01]  /*99f0*/  @!P6 IMAD.IADD R214, R214, 0x1, -R54.reuse ;  /* 0x00000001d6d6e824 */ /* 0x100fe200078e0a36 */
[----:B------:R-:W-:Y:S01]  /*9a00*/  IABS R217, R10 ;  /* 0x0000000a00d97213 */ /* 0x000fe20000000000 */
[----:B------:R-:W-:Y:S01]  /*9a10*/  IMAD.HI.U32 R3, R2, R5, RZ ;  /* 0x0000000502037227 */ /* 0x000fe200078e00ff */
[----:B------:R-:W-:Y:S02]  /*9a20*/  @!P3 IADD3 R212, R212, -R54, RZ ;  /* 0x80000036d4d4b210 */ /* 0x000fe40007ffe0ff */
[C---:B------:R-:W-:Y:S01]  /*9a30*/  ISETP.GT.U32.AND P0, PT, R54.reuse, R214, PT ;  /* 0x000000d63600720c */ /* 0x040fe20003f04070 */
[C---:B------:R-:W-:Y:S01]  /*9a40*/  IMAD R215, R54.reuse, R4, R215 ;  /* 0x0000000436d77224 */ /* 0x040fe200078e02d7 */
[----:B------:R-:W-:Y:S01]  /*9a50*/  ISETP.GT.U32.AND P3, PT, R54, R212, PT ;  /* 0x000000d43600720c */ /* 0x000fe20003f64070 */
[----:B------:R-:W-:Y:S01]  /*9a60*/  IMAD.MOV R216, RZ, RZ, -R3 ;  /* 0x000000ffffd87224 */ /* 0x000fe200078e0a03 */
[----:B------:R-:W-:Y:S01]  /*9a70*/  IADD3 R4, R152, 0xcc, RZ ;  /* 0x000000cc98047810 */ /* 0x000fe20007ffe0ff */
[----:B------:R-:W-:Y:S01]  /*9a80*/  @!P2 IMAD.IADD R213, R213, 0x1, -R54 ;  /* 0x00000001d5d5a824 */ /* 0x000fe200078e0a36 */
[C---:B------:R-:W-:Y:S01]  /*9a90*/  ISETP.GT.U32.AND P1, PT, R54.reuse, R215, PT ;  /* 0x000000d73600720c */ /* 0x040fe20003f24070 */
[----:B------:R-:W-:Y:S01]  /*9aa0*/  IMAD R216, R54, R216, R5 ;  /* 0x000000d836d87224 */ /* 0x000fe200078e0205 */
[----:B------:R-:W-:Y:S01]  /*9ab0*/  ISETP.GE.AND P2, PT, R7, RZ, PT ;  /* 0x000000ff0700720c */ /* 0x000fe20003f46270 */
[----:B------:R-:W-:Y:S01]  /*9ac0*/  IMAD.HI.U32 R3, R2, R217, RZ ;  /* 0x000000d902037227 */ /* 0x000fe200078e00ff */
[----:B------:R-:W-:-:S02]  /*9ad0*/  ISETP.GT.U32.AND P6, PT, R54, R213, PT ;  /* 0x000000d53600720c */ /* 0x000fc40003fc4070 */
[----:B------:R-:W-:Y:S01]  /*9ae0*/  IABS R5, R4 ;  /* 0x0000000400057213 */ /* 0x000fe20000000000 */
[--C-:B------:R-:W-:Y:S01]  /*9af0*/  @!P0 IMAD.IADD R214, R214, 0x1, -R54.reuse ;  /* 0x00000001d6d68824 */ /* 0x100fe200078e0a36 */
[----:B------:R-:W-:Y:S01]  /*9b00*/  ISETP.GT.U32.AND P0, PT, R54, R216, PT ;  /* 0x000000d83600720c */ /* 0x000fe20003f04070 */
[----:B------:R-:W-:Y:S01]  /*9b10*/  IMAD.MOV R3, RZ, RZ, -R3 ;  /* 0x000000ffff037224 */ /* 0x000fe200078e0a03 */
[----:B------:R-:W-:Y:S01]  /*9b20*/  IADD3 R7, R152, 0xcf, RZ ;  /* 0x000000cf98077810 */ /* 0x000fe20007ffe0ff */
[----:B------:R-:W-:Y:S01]  /*9b30*/  @!P3 IMAD.IADD R212, R212, 0x1, -R54 ;  /* 0x00000001d4d4b824 */ /* 0x000fe200078e0a36 */
[----:B------:R-:W-:Y:S01]  /*9b40*/  ISETP.GE.AND P3, PT, R6, RZ, PT ;  /* 0x000000ff0600720c */ /* 0x000fe20003f66270 */
[C---:B------:R-:W-:Y:S01]  /*9b50*/  IMAD R217, R54.reuse, R3, R217 ;  /* 0x0000000336d97224 */ /* 0x040fe200078e02d9 */
[----:B------:R-:W-:Y:S01]  /*9b60*/  @!P1 IADD3 R215, R215, -R54, RZ ;  /* 0x80000036d7d79210 */ /* 0x000fe20007ffe0ff */
[----:B------:R-:W-:Y:S01]  /*9b70*/  @!P2 IMAD.MOV R214, RZ, RZ, -R214 ;  /* 0x000000ffffd6a224 */ /* 0x000fe200078e0ad6 */
[----:B------:R-:W-:Y:S01]  /*9b80*/  IABS R221, R7 ;  /* 0x0000000700dd7213 */ /* 0x000fe20000000000 */
[----:B------:R-:W-:Y:S01]  /*9b90*/  @!P6 IMAD.IADD R213, R213, 0x1, -R54 ;  /* 0x00000001d5d5e824 */ /* 0x000fe200078e0a36 */
[----:B------:R-:W-:Y:S01]  /*9ba0*/  ISETP.GT.U32.AND P1, PT, R54, R215, PT ;  /* 0x000000d73600720c */ /* 0x000fe20003f24070 */
[----:B------:R-:W-:Y:S01]  /*9bb0*/  IMAD.HI.U32 R3, R2, R5, RZ ;  /* 0x0000000502037227 */ /* 0x000fe200078e00ff */
[----:B------:R-:W-:-:S02]  /*9bc0*/  ISETP.GT.U32.AND P2, PT, R54, R217, PT ;  /* 0x000000d93600720c */ /* 0x000fc40003f44070 */
[----:B------:R-:W-:Y:S01]  /*9bd0*/  @!P0 IADD3 R216, R216, -R54, RZ ;  /* 0x80000036d8d88210 */ /* 0x000fe20007ffe0ff */
[----:B------:R-:W-:Y:S01]  /*9be0*/  VIADD R6, R152, 0xce ;  /* 0x000000ce98067836 */ /* 0x000fe20000000000 */
[----:B------:R-:W-:Y:S01]  /*9bf0*/  ISETP.GE.AND P6, PT, R10, RZ, PT ;  /* 0x000000ff0a00720c */ /* 0x000fe20003fc6270 */
[----:B------:R-:W-:Y:S01]  /*9c00*/  @!P3 IMAD.MOV R213, RZ, RZ, -R213 ;  /* 0x000000ffffd5b224 */ /* 0x000fe200078e0ad5 */
[----:B------:R-:W-:Y:S01]  /*9c10*/  ISETP.GE.AND P3, PT, R4, RZ, PT ;  /* 0x000000ff0400720c */ /* 0x000fe20003f66270 */
[----:B------:R-:W-:Y:S01]  /*9c20*/  VIADD R4, R152, 0xcd ;  /* 0x000000cd98047836 */ /* 0x000fe20000000000 */
[----:B------:R-:W-:Y:S01]  /*9c30*/  ISETP.GT.U32.AND P0, PT, R54, R216, PT ;  /* 0x000000d83600720c */ /* 0x000fe20003f04070 */
[----:B------:R-:W-:Y:S01]  /*9c40*/  IMAD.MOV R3, RZ, RZ, -R3 ;  /* 0x000000ffff037224 */ /* 0x000fe200078e0a03 */
[----:B------:R-:W-:Y:S01]  /*9c50*/  IABS R10, R21 ;  /* 0x00000015000a7213 */ /* 0x000fe20000000000 */
[--C-:B------:R-:W-:Y:S01]  /*9c60*/  @!P1 IMAD.IADD R215, R215, 0x1, -R54.reuse ;  /* 0x00000001d7d79824 */ /* 0x100fe200078e0a36 */
[----:B------:R-:W-:Y:S01]  /*9c70*/  IABS R219, R4 ;  /* 0x0000000400db7213 */ /* 0x000fe20000000000 */
[----:B------:R-:W-:Y:S01]  /*9c80*/  @!P2 IMAD.IADD R217, R217, 0x1, -R54 ;  /* 0x00000001d9d9a824 */ /* 0x000fe200078e0a36 */
[----:B------:R-:W-:Y:S01]  /*9c90*/  ISETP.GE.AND P1, PT, R4, RZ, PT ;  /* 0x000000ff0400720c */ /* 0x000fe20003f26270 */
[----:B------:R-:W-:Y:S01]  /*9ca0*/  IMAD R218, R54, R3, R5 ;  /* 0x0000000336da7224 */ /* 0x000fe200078e0205 */
[----:B------:R-:W-:Y:S01]  /*9cb0*/  IABS R4, R6 ;  /* 0x0000000600047213 */ /* 0x000fe20000000000 */
[----:B------:R-:W-:Y:S01]  /*9cc0*/  IMAD.HI.U32 R3, R2, R219, RZ ;  /* 0x000000db02037227 */ /* 0x000fe200078e00ff */
[----:B------:R-:W-:-:S03]  /*9cd0*/  ISETP.GT.U32.AND P2, PT, R54, R217, PT ;  /* 0x000000d93600720c */ /* 0x000fc60003f44070 */
[----:B------:R-:W-:Y:S02]  /*9ce0*/  IMAD.MOV.U32 R5, RZ, RZ, R4 ;  /* 0x000000ffff057224 */ /* 0x000fe400078e0004 */
[----:B------:R-:W-:Y:S01]  /*9cf0*/  @!P0 IMAD.IADD R216, R216, 0x1, -R54 ;  /* 0x00000001d8d88824 */ /* 0x000fe200078e0a36 */
[----:B------:R-:W-:Y:S01]  /*9d00*/  ISETP.GT.U32.AND P0, PT, R54, R218, PT ;  /* 0x000000da3600720c */ /* 0x000fe20003f04070 */
[----:B------:R-:W-:-:S04]  /*9d10*/  IMAD.HI.U32 R4, R2, R5, RZ ;  /* 0x0000000502047227 */ /* 0x000fc800078e00ff */
[----:B------:R-:W-:Y:S02]  /*9d20*/  IMAD.MOV R3, RZ, RZ, -R3 ;  /* 0x000000ffff037224 */ /* 0x000fe400078e0a03 */
[----:B------:R-:W-:Y:S01]  /*9d30*/  IMAD.MOV R4, RZ, RZ, -R4 ;  /* 0x000000ffff047224 */ /* 0x000fe200078e0a04 */
[----:B------:R-:W-:Y:S01]  /*9d40*/  @!P2 IADD3 R217, R217, -R54, RZ ;  /* 0x80000036d9d9a210 */ /* 0x000fe20007ffe0ff */
[----:B------:R-:W-:Y:S02]  /*9d50*/  IMAD R219, R54, R3, R219 ;  /* 0x0000000336db7224 */ /* 0x000fe400078e02db */
[----:B------:R-:W-:Y:S01]  /*9d60*/  @!P4 IMAD.MOV R211, RZ, RZ, -R211 ;  /* 0x000000ffffd3c224 */ /* 0x000fe200078e0ad3 */
[----:B------:R-:W-:Y:S01]  /*9d70*/  ISETP.GE.AND P4, PT, R8, RZ, PT ;  /* 0x000000ff0800720c */ /* 0x000fe20003f86270 */
[C---:B------:R-:W-:Y:S01]  /*9d80*/  IMAD R220, R54.reuse, R4, R5 ;  /* 0x0000000436dc7224 */ /* 0x040fe200078e0205 */
[----:B------:R-:W-:Y:S01]  /*9d90*/  ISETP.GT.U32.AND P2, PT, R54, R219, PT ;  /* 0x000000db3600720c */ /* 0x000fe20003f44070 */
[----:B------:R-:W-:Y:S01]  /*9da0*/  @!P5 IMAD.MOV R212, RZ, RZ, -R212 ;  /* 0x000000ffffd4d224 */ /* 0x000fe200078e0ad4 */
[----:B------:R-:W-:Y:S01]  /*9db0*/  ISETP.GE.AND P5, PT, R9, RZ, PT ;  /* 0x000000ff0900720c */ /* 0x000fe20003fa6270 */
[----:B------:R-:W-:Y:S01]  /*9dc0*/  @!P0 IMAD.IADD R218, R218, 0x1, -R54 ;  /* 0x00000001dada8824 */ /* 0x000fe200078e0a36 */
[----:B------:R-:W-:Y:S01]  /*9dd0*/  IADD3 R8, R152, 0xd2, RZ ;  /* 0x000000d298087810 */ /* 0x000fe20007ffe0ff */
[----:B------:R-:W-:Y:S01]  /*9de0*/  @!P6 IMAD.MOV R217, RZ, RZ, -R217 ;  /* 0x000000ffffd9e224 */ /* 0x000fe200078e0ad9 */
[----:B------:R-:W-:Y:S01]  /*9df0*/  ISETP.GT.U32.AND P6, PT, R54, R220, PT ;  /* 0x000000dc3600720c */ /* 0x000fe20003fc4070 */
[----:B------:R-:W-:Y:S01]  /*9e00*/  IMAD.HI.U32 R3, R2, R221, RZ ;  /* 0x000000dd02037227 */ /* 0x000fe200078e00ff */
[----:B------:R-:W-:-:S02]  /*9e10*/  ISETP.GT.U32.AND P0, PT, R54, R218, PT ;  /* 0x000000da3600720c */ /* 0x000fc40003f04070 */
[----:B------:R-:W-:Y:S01]  /*9e20*/  IABS R9, R8 ;  /* 0x0000000800097213 */ /* 0x000fe20000000000 */
[----:B------:R-:W-:Y:S01]  /*9e30*/  VIADD R5, R152, 0xd0 ;  /* 0x000000d098057836 */ /* 0x000fe20000000000 */
[----:B------:R-:W-:Y:S01]  /*9e40*/  IADD3 R3, -R3, RZ, RZ ;  /* 0x000000ff03037210 */ /* 0x000fe20007ffe1ff */
[----:B------:R-:W-:Y:S01]  /*9e50*/  @!P2 IMAD.IADD R219, R219, 0x1, -R54 ;  /* 0x00000001dbdba824 */ /* 0x000fe200078e0a36 */
[----:B------:R-:W-:Y:S01]  /*9e60*/  @!P4 IADD3 R215, -R215, RZ, RZ ;  /* 0x000000ffd7d7c210 */ /* 0x000fe20007ffe1ff */
[----:B------:R-:W-:Y:S01]  /*9e70*/  @!P5 IMAD.MOV R216, RZ, RZ, -R216 ;  /* 0x000000ffffd8d224 */ /* 0x000fe200078e0ad8 */
[----:B------:R-:W-:Y:S01]  /*9e80*/  ISETP.GE.AND P4, PT, R6, RZ, PT ;  /* 0x000000ff0600720c */ /* 0x000fe20003f86270 */
[----:B------:R-:W-:Y:S01]  /*9e90*/  VIADD R6, R152, 0xd1 ;  /* 0x000000d198067836 */ /* 0x000fe20000000000 */
[----:B------:R-:W-:Y:S01]  /*9ea0*/  ISETP.GE.AND P5, PT, R7, RZ, PT ;  /* 0x000000ff0700720c */ /* 0x000fe20003fa6270 */
[----:B------:R-:W-:Y:S01]  /*9eb0*/  IMAD R221, R54, R3, R221 ;  /* 0x0000000336dd7224 */ /* 0x000fe200078e02dd */
[----:B------:R-:W-:Y:S01]  /*9ec0*/  IABS R7, R5 ;  /* 0x0000000500077213 */ /* 0x000fe20000000000 */
[----:B------:R-:W-:Y:S01]  /*9ed0*/  @!P0 IMAD.IADD R218, R218, 0x1, -R54 ;  /* 0x00000001dada8824 */ /* 0x000fe200078e0a36 */
[----:B------:R-:W-:-:S02]  /*9ee0*/  @!P6 IADD3 R220, R220, -R54, RZ ;  /* 0x80000036dcdce210 */ /* 0x000fc40007ffe0ff */
[----:B------:R-:W-:Y:S01]  /*9ef0*/  IABS R223, R6 ;  /* 0x0000000600df7213 */ /* 0x000fe20000000000 */
[----:B------:R-:W-:Y:S01]  /*9f00*/  IMAD.HI.U32 R3, R2, R7, RZ ;  /* 0x0000000702037227 */ /* 0x000fe200078e00ff */
[C---:B------:R-:W-:Y:S02]  /*9f10*/  ISETP.GT.U32.AND P2, PT, R54.reuse, R219, PT ;  /* 0x000000db3600720c */ /* 0x040fe40003f44070 */
[----:B------:R-:W-:Y:S01]  /*9f20*/  ISETP.GT.U32.AND P0, PT, R54, R221, PT ;  /* 0x000000dd3600720c */ /* 0x000fe20003f04070 */
[----:B------:R-:W-:Y:S01]  /*9f30*/  IMAD.HI.U32 R4, R2, R223, RZ ;  /* 0x000000df02047227 */ /* 0x000fe200078e00ff */
[----:B------:R-:W-:-:S03]  /*9f40*/  ISETP.GT.U32.AND P6, PT, R54, R220, PT ;  /* 0x000000dc3600720c */ /* 0x000fc60003fc4070 */
[----:B------:R-:W-:Y:S01]  /*9f50*/  IMAD.MOV R3, RZ, RZ, -R3 ;  /* 0x000000ffff037224 */ /* 0x000fe200078e0a03 */
[----:B------:R-:W-:Y:S01]  /*9f60*/  IADD3 R4, -R4, RZ, RZ ;  /* 0x000000ff04047210 */ /* 0x000fe20007ffe1ff */
[----:B------:R-:W-:Y:S01]  /*9f70*/  @!P3 IMAD.MOV R218, RZ, RZ, -R218 ;  /* 0x000000ffffdab224 */ /* 0x000fe200078e0ada */
[----:B------:R-:W-:Y:S01]  /*9f80*/  ISETP.GE.AND P3, PT, R5, RZ, PT ;  /* 0x000000ff0500720c */ /* 0x000fe20003f66270 */
[----:B------:R-:W-:Y:S02]  /*9f90*/  IMAD R222, R54, R3, R7 ;  /* 0x0000000336de7224 */ /* 0x000fe400078e0207 */
[--C-:B------:R-:W-:Y:S01]  /*9fa0*/  @!P2 IMAD.IADD R219, R219, 0x1, -R54.reuse ;  /* 0x00000001dbdba824 */ /* 0x100fe200078e0a36 */
[----:B------:R-:W-:Y:S01]  /*9fb0*/  ISETP.GE.AND P2, PT, R6, RZ, PT ;  /* 0x000000ff0600720c */ /* 0x000fe20003f46270 */
[--C-:B------:R-:W-:Y:S02]  /*9fc0*/  @!P0 IMAD.IADD R221, R221, 0x1, -R54.reuse ;  /* 0x00000001dddd8824 */ /* 0x100fe400078e0a36 */
[----:B------:R-:W-:Y:S01]  /*9fd0*/  IMAD R223, R54, R4, R223 ;  /* 0x0000000436df7224 */ /* 0x000fe200078e02df */
[----:B------:R-:W-:Y:S01]  /*9fe0*/  @!P1 IADD3 R219, -R219, RZ, RZ ;  /* 0x000000ffdbdb9210 */ /* 0x000fe20007ffe1ff */
[----:B------:R-:W-:Y:S01]  /*9ff0*/  @!P6 IMAD.IADD R220, R220, 0x1, -R54 ;  /* 0x00000001dcdce824 */ /* 0x000fe200078e0a36 */
[----:B------:R-:W-:Y:S01]  /*a000*/  ISETP.GT.U32.AND P6, PT, R54, R222, PT ;  /* 0x000000de3600720c */ /* 0x000fe20003fc4070 */
[----:B------:R-:W-:Y:S01]  /*a010*/  IMAD.HI.U32 R5, R2, R9, RZ ;  /* 0x0000000902057227 */ /* 0x000fe200078e00ff */
[----:B------:R-:W-:-:S02]  /*a020*/  ISETP.GT.U32.AND P0, PT, R54, R221, PT ;  /* 0x000000dd3600720c */ /* 0x000fc40003f04070 */
[----:B------:R-:W-:Y:S01]  /*a030*/  ISETP.GT.U32.AND P1, PT, R54, R223, PT ;  /* 0x000000df3600720c */ /* 0x000fe20003f24070 */
[C---:B------:R-:W-:Y:S01]  /*a040*/  VIADD R3, R152.reuse, 0xd3 ;  /* 0x000000d398037836 */ /* 0x040fe20000000000 */
[----:B------:R-:W-:Y:S01]  /*a050*/  IADD3 R5, -R5, RZ, RZ ;  /* 0x000000ff05057210 */ /* 0x000fe20007ffe1ff */
[C---:B------:R-:W-:Y:S02]  /*a060*/  VIADD R6, R152.reuse, 0xd4 ;  /* 0x000000d498067836 */ /* 0x040fe40000000000 */
[----:B------:R-:W-:Y:S01]  /*a070*/  VIADD R7, R152, 0xd5 ;  /* 0x000000d598077836 */ /* 0x000fe20000000000 */
[----:B------:R-:W-:Y:S01]  /*a080*/  IABS R225, R3 ;  /* 0x0000000300e17213 */ /* 0x000fe20000000000 */
[----:B------:R-:W-:Y:S01]  /*a090*/  IMAD R224, R54, R5, R9 ;  /* 0x0000000536e07224 */ /* 0x000fe200078e0209 */
[----:B------:R-:W-:Y:S01]  /*a0a0*/  IABS R5, R6 ;  /* 0x0000000600057213 */ /* 0x000fe20000000000 */
[----:B------:R-:W-:Y:S01]  /*a0b0*/  @!P6 IMAD.IADD R222, R222, 0x1, -R54 ;  /* 0x00000001dedee824 */ /* 0x000fe200078e0a36 */
[----:B------:R-:W-:Y:S01]  /*a0c0*/  ISETP.GE.AND P6, PT, R3, RZ, PT ;  /* 0x000000ff0300720c */ /* 0x000fe20003fc6270 */
[----:B------:R-:W-:Y:S01]  /*a0d0*/  IMAD.HI.U32 R3, R2, R225, RZ ;  /* 0x000000e102037227 */ /* 0x000fe200078e00ff */
[----:B------:R-:W-:-:S02]  /*a0e0*/  @!P0 IADD3 R221, R221, -R54, RZ ;  /* 0x80000036dddd8210 */ /* 0x000fc40007ffe0ff */
[----:B------:R-:W-:Y:S01]  /*a0f0*/  @!P1 IADD3 R223, R223, -R54, RZ ;  /* 0x80000036dfdf9210 */ /* 0x000fe20007ffe0ff */
[----:B------:R-:W-:Y:S01]  /*a100*/  IMAD.HI.U32 R4, R2, R5, RZ ;  /* 0x0000000502047227 */ /* 0x000fe200078e00ff */
[C---:B------:R-:W-:Y:S02]  /*a110*/  ISETP.GT.U32.AND P1, PT, R54.reuse, R222, PT ;  /* 0x000000de3600720c */ /* 0x040fe40003f24070 */
[----:B------:R-:W-:Y:S01]  /*a120*/  @!P5 IADD3 R221, -R221, RZ, RZ ;  /* 0x000000ffddddd210 */ /* 0x000fe20007ffe1ff */
[----:B------:R-:W-:Y:S01]  /*a130*/  IMAD.MOV R3, RZ, RZ, -R3 ;  /* 0x000000ffff037224 */ /* 0x000fe200078e0a03 */
[C---:B------:R-:W-:Y:S01]  /*a140*/  ISETP.GT.U32.AND P5, PT, R54.reuse, R223, PT ;  /* 0x000000df3600720c */ /* 0x040fe20003fa4070 */
[----:B------:R-:W-:Y:S01]  /*a150*/  IMAD.MOV R4, RZ, RZ, -R4 ;  /* 0x000000ffff047224 */ /* 0x000fe200078e0a04 */
[C---:B------:R-:W-:Y:S01]  /*a160*/  ISETP.GT.U32.AND P0, PT, R54.reuse, R224, PT ;  /* 0x000000e03600720c */ /* 0x040fe20003f04070 */
[C---:B------:R-:W-:Y:S01]  /*a170*/  IMAD R225, R54.reuse, R3, R225 ;  /* 0x0000000336e17224 */ /* 0x040fe200078e02e1 */
[----:B------:R-:W-:Y:S01]  /*a180*/  IABS R227, R7 ;  /* 0x0000000700e37213 */ /* 0x000fe20000000000 */
[----:B------:R-:W-:-:S02]  /*a190*/  IMAD R226, R54, R4, R5 ;  /* 0x0000000436e27224 */ /* 0x000fc400078e0205 */
[----:B------:R-:W-:Y:S01]  /*a1a0*/  @!P4 IMAD.MOV R220, RZ, RZ, -R220 ;  /* 0x000000ffffdcc224 */ /* 0x000fe200078e0adc */
[----:B------:R-:W-:Y:S01]  /*a1b0*/  ISETP.GE.AND P4, PT, R8, RZ, PT ;  /* 0x000000ff0800720c */ /* 0x000fe20003f86270 */
[----:B------:R-:W-:Y:S01]  /*a1c0*/  IMAD.HI.U32 R3, R2, R227, RZ ;  /* 0x000000e302037227 */ /* 0x000fe200078e00ff */
[----:B------:R-:W-:Y:S02]  /*a1d0*/  @!P1 IADD3 R222, R222, -R54, RZ ;  /* 0x80000036dede9210 */ /* 0x000fe40007ffe0ff */
[C---:B------:R-:W-:Y:S01]  /*a1e0*/  ISETP.GT.U32.AND P1, PT, R54.reuse, R225, PT ;  /* 0x000000e13600720c */ /* 0x040fe20003f24070 */
[--C-:B------:R-:W-:Y:S01]  /*a1f0*/  @!P5 IMAD.IADD R223, R223, 0x1, -R54.reuse ;  /* 0x00000001dfdfd824 */ /* 0x100fe200078e0a36 */
[----:B------:R-:W-:Y:S01]  /*a200*/  ISETP.GT.U32.AND P5, PT, R54, R226, PT ;  /* 0x000000e23600720c */ /* 0x000fe20003fa4070 */
[----:B------:R-:W-:Y:S01]  /*a210*/  VIADD R8, R152, 0xd6 ;  /* 0x000000d698087836 */ /* 0x000fe20000000000 */
[----:B------:R-:W-:Y:S01]  /*a220*/  @!P3 IADD3 R222, -R222, RZ, RZ ;  /* 0x000000ffdedeb210 */ /* 0x000fe20007ffe1ff */
[----:B------:R-:W-:Y:S01]  /*a230*/  IMAD.MOV R4, RZ, RZ, -R3 ;  /* 0x000000ffff047224 */ /* 0x000fe200078e0a03 */
[----:B------:R-:W-:Y:S01]  /*a240*/  @!P2 IADD3 R223, -R223, RZ, RZ ;  /* 0x000000ffdfdfa210 */ /* 0x000fe20007ffe1ff */
[--C-:B------:R-:W-:Y:S01]  /*a250*/  @!P0 IMAD.IADD R224, R224, 0x1, -R54.reuse ;  /* 0x00000001e0e08824 */ /* 0x100fe200078e0a36 */
[----:B------:R-:W-:Y:S01]  /*a260*/  IABS R5, R8 ;  /* 0x0000000800057213 */ /* 0x000fe20000000000 */
[----:B------:R-:W-:Y:S01]  /*a270*/  IMAD R227, R54, R4, R227 ;  /* 0x0000000436e37224 */ /* 0x000fe200078e02e3 */
[----:B------:R-:W-:Y:S01]  /*a280*/  ISETP.GE.AND P3, PT, R7, RZ, PT ;  /* 0x000000ff0700720c */ /* 0x000fe20003f66270 */
[----:B------:R-:W-:Y:S01]  /*a290*/  VIADD R9, R152, 0xd7 ;  /* 0x000000d798097836 */ /* 0x000fe20000000000 */
[C---:B------:R-:W-:Y:S01]  /*a2a0*/  ISETP.GT.U32.AND P0, PT, R54.reuse, R224, PT ;  /* 0x000000e03600720c */ /* 0x040fe20003f04070 */
[----:B------:R-:W-:Y:S01]  /*a2b0*/  @!P1 IMAD.IADD R225, R225, 0x1, -R54 ;  /* 0x00000001e1e19824 */ /* 0x000fe200078e0a36 */
[----:B------:R-:W-:Y:S01]  /*a2c0*/  ISETP.GT.U32.AND P2, PT, R54, R227, PT ;  /* 0x000000e33600720c */ /* 0x000fe20003f44070 */
[----:B------:R-:W-:Y:S01]  /*a2d0*/  IMAD.HI.U32 R3, R2, R5, RZ ;  /* 0x0000000502037227 */ /* 0x000fe200078e00ff */
[----:B------:R-:W-:-:S02]  /*a2e0*/  IABS R229, R9 ;  /* 0x0000000900e57213 */ /* 0x000fc40000000000 */
[----:B------:R-:W-:Y:S01]  /*a2f0*/  ISETP.GT.U32.AND P1, PT, R54, R225, PT ;  /* 0x000000e13600720c */ /* 0x000fe20003f24070 */
[----:B------:R-:W-:Y:S02]  /*a300*/  @!P5 IMAD.IADD R226, R226, 0x1, -R54 ;  /* 0x00000001e2e2d824 */ /* 0x000fe400078e0a36 */
[----:B------:R-:W-:Y:S02]  /*a310*/  IMAD.MOV R3, RZ, RZ, -R3 ;  /* 0x000000ffff037224 */ /* 0x000fe400078e0a03 */
[----:B------:R-:W-:Y:S01]  /*a320*/  IMAD.HI.U32 R4, R2, R229, RZ ;  /* 0x000000e502047227 */ /* 0x000fe200078e00ff */
[----:B------:R-:W-:Y:S02]  /*a330*/  ISETP.GT.U32.AND P5, PT, R54, R226, PT ;  /* 0x000000e23600720c */ /* 0x000fe40003fa4070 */
[-C--:B------:R-:W-:Y:S01]  /*a340*/  @!P0 IADD3 R224, R224, -R54.reuse, RZ ;  /* 0x80000036e0e08210 */ /* 0x080fe20007ffe0ff */
[----:B------:R-:W-:Y:S01]  /*a350*/  IMAD R228, R54, R3, R5 ;  /* 0x0000000336e47224 */ /* 0x000fe200078e0205 */
[----:B------:R-:W-:Y:S01]  /*a360*/  ISETP.GE.AND P0, PT, R6, RZ, PT ;  /* 0x000000ff0600720c */ /* 0x000fe20003f06270 */
[C---:B------:R-:W-:Y:S01]  /*a370*/  VIADD R3, R152.reuse, 0xd8 ;  /* 0x000000d898037836 */ /* 0x040fe20000000000 */
[----:B------:R-:W-:Y:S01]  /*a380*/  IADD3 R6, R152, 0xdb, RZ ;  /* 0x000000db98067810 */ /* 0x000fe20007ffe0ff */
[----:B------:R-:W-:Y:S01]  /*a390*/  IMAD.MOV R4, RZ, RZ, -R4 ;  /* 0x000000ffff047224 */ /* 0x000fe200078e0a04 */
[----:B------:R-:W-:Y:S01]  /*a3a0*/  @!P1 IADD3 R225, R225, -R54, RZ ;  /* 0x80000036e1e19210 */ /* 0x000fe20007ffe0ff */
[--C-:B------:R-:W-:Y:S01]  /*a3b0*/  @!P2 IMAD.IADD R227, R227, 0x1, -R54.reuse ;  /* 0x00000001e3e3a824 */ /* 0x100fe200078e0a36 */
[----:B------:R-:W-:Y:S01]  /*a3c0*/  IABS R7, R3 ;  /* 0x0000000300077213 */ /* 0x000fe20000000000 */
[----:B------:R-:W-:Y:S01]  /*a3d0*/  IMAD R229, R54, R4, R229 ;  /* 0x0000000436e57224 */ /* 0x000fe200078e02e5 */
[----:B------:R-:W-:Y:S01]  /*a3e0*/  ISETP.GE.AND P1, PT, R9, RZ, PT ;  /* 0x000000ff0900720c */ /* 0x000fe20003f26270 */
[----:B------:R-:W-:Y:S01]  /*a3f0*/  @!P5 IMAD.IADD R226, R226, 0x1, -R54 ;  /* 0x00000001e2e2d824 */ /* 0x000fe200078e0a36 */
[----:B------:R-:W-:Y:S01]  /*a400*/  ISETP.GT.U32.AND P5, PT, R54, R228, PT ;  /* 0x000000e43600720c */ /* 0x000fe20003fa4070 */
[----:B------:R-:W-:Y:S01]  /*a410*/  IMAD.HI.U32 R4, R2, R7, RZ ;  /* 0x0000000702047227 */ /* 0x000fe200078e00ff */
[----:B------:R-:W-:-:S02]  /*a420*/  IABS R233, R6 ;  /* 0x0000000600e97213 */ /* 0x000fc40000000000 */
[----:B------:R-:W-:Y:S01]  /*a430*/  ISETP.GE.AND P2, PT, R3, RZ, PT ;  /* 0x000000ff0300720c */ /* 0x000fe20003f46270 */
[----:B------:R-:W-:Y:S01]  /*a440*/  @!P6 IMAD.MOV R225, RZ, RZ, -R225 ;  /* 0x000000ffffe1e224 */ /* 0x000fe200078e0ae1 */
[----:B------:R-:W-:Y:S01]  /*a450*/  ISETP.GT.U32.AND P6, PT, R54, R227, PT ;  /* 0x000000e33600720c */ /* 0x000fe20003fc4070 */
[----:B------:R-:W-:Y:S01]  /*a460*/  VIADD R9, R152, 0xd9 ;  /* 0x000000d998097836 */ /* 0x000fe20000000000 */
[----:B------:R-:W-:Y:S01]  /*a470*/  IADD3 R4, -R4, RZ, RZ ;  /* 0x000000ff04047210 */ /* 0x000fe20007ffe1ff */
[----:B------:R-:W-:Y:S01]  /*a480*/  @!P0 IMAD.MOV R226, RZ, RZ, -R226 ;  /* 0x000000ffffe28224 */ /* 0x000fe200078e0ae2 */
[C---:B------:R-:W-:Y:S01]  /*a490*/  ISETP.GT.U32.AND P0, PT, R54.reuse, R229, PT ;  /* 0x000000e53600720c */ /* 0x040fe20003f04070 */
[----:B------:R-:W-:Y:S01]  /*a4a0*/  @!P4 IMAD.MOV R224, RZ, RZ, -R224 ;  /* 0x000000ffffe0c224 */ /* 0x000fe200078e0ae0 */
[----:B------:R-:W-:Y:S01]  /*a4b0*/  IABS R231, R9 ;  /* 0x0000000900e77213 */ /* 0x000fe20000000000 */
[----:B------:R-:W-:Y:S01]  /*a4c0*/  IMAD R230, R54, R4, R7 ;  /* 0x0000000436e67224 */ /* 0x000fe200078e0207 */
[----:B------:R-:W-:Y:S01]  /*a4d0*/  ISETP.GE.AND P4, PT, R8, RZ, PT ;  /* 0x000000ff0800720c */ /* 0x000fe20003f86270 */
[----:B------:R-:W-:Y:S01]  /*a4e0*/  @!P5 IMAD.IADD R228, R228, 0x1, -R54 ;  /* 0x00000001e4e4d824 */ /* 0x000fe200078e0a36 */
[----:B------:R-:W-:Y:S01]  /*a4f0*/  IADD3 R8, R152, 0xda, RZ ;  /* 0x000000da98087810 */ /* 0x000fe20007ffe0ff */
[----:B------:R-:W-:Y:S01]  /*a500*/  IMAD.HI.U32 R5, R2, R231, RZ ;  /* 0x000000e702057227 */ /* 0x000fe200078e00ff */
[----:B------:R-:W-:-:S02]  /*a510*/  IADD3 R7, R152, 0xdc, RZ ;  /* 0x000000dc98077810 */ /* 0x000fc40007ffe0ff */
[C---:B------:R-:W-:Y:S01]  /*a520*/  ISETP.GT.U32.AND P5, PT, R54.reuse, R228, PT ;  /* 0x000000e43600720c */ /* 0x040fe20003fa4070 */
[--C-:B------:R-:W-:Y:S01]  /*a530*/  @!P6 IMAD.IADD R227, R227, 0x1, -R54.reuse ;  /* 0x00000001e3e3e824 */ /* 0x100fe200078e0a36 */
[C---:B------:R-:W-:Y:S01]  /*a540*/  ISETP.GT.U32.AND P6, PT, R54.reuse, R230, PT ;  /* 0x000000e63600720c */ /* 0x040fe20003fc4070 */
[----:B------:R-:W-:Y:S01]  /*a550*/  IMAD.MOV R5, RZ, RZ, -R5 ;  /* 0x000000ffff057224 */ /* 0x000fe200078e0a05 */
[----:B------:R-:W-:Y:S01]  /*a560*/  IABS R3, R8 ;  /* 0x0000000800037213 */ /* 0x000fe20000000000 */
[----:B------:R-:W-:Y:S01]  /*a570*/  @!P0 IMAD.IADD R229, R229, 0x1, -R54 ;  /* 0x00000001e5e58824 */ /* 0x000fe200078e0a36 */
[----:B------:R-:W-:Y:S01]  /*a580*/  ISETP.GE.AND P0, PT, R9, RZ, PT ;  /* 0x000000ff0900720c */ /* 0x000fe20003f06270 */
[----:B------:R-:W-:Y:S01]  /*a590*/  IMAD R231, R54, R5, R231 ;  /* 0x0000000536e77224 */ /* 0x000fe200078e02e7 */
[----:B------:R-:W-:Y:S01]  /*a5a0*/  IABS R9, R7 ;  /* 0x0000000700097213 */ /* 0x000fe20000000000 */
[----:B------:R-:W-:-:S04]  /*a5b0*/  IMAD.HI.U32 R5, R2, R233, RZ ;  /* 0x000000e902057227 */ /* 0x000fc800078e00ff */
[----:B------:R-:W-:-:S04]  /*a5c0*/  IMAD.HI.U32 R4, R2, R3, RZ ;  /* 0x0000000302047227 */ /* 0x000fc800078e00ff */
[--C-:B------:R-:W-:Y:S01]  /*a5d0*/  @!P6 IMAD.IADD R230, R230, 0x1, -R54.reuse ;  /* 0x00000001e6e6e824 */ /* 0x100fe200078e0a36 */
[----:B------:R-:W-:Y:S01]  /*a5e0*/  ISETP.GT.U32.AND P6, PT, R54, R229, PT ;  /* 0x000000e53600720c */ /* 0x000fe20003fc4070 */
[----:B------:R-:W-:Y:S01]  /*a5f0*/  @!P5 IMAD.IADD R228, R228, 0x1, -R54 ;  /* 0x00000001e4e4d824 */ /* 0x000fe200078e0a36 */
[----:B------:R-:W-:Y:S01]  /*a600*/  ISETP.GT.U32.AND P5, PT, R54, R231, PT ;  /* 0x000000e73600720c */ /* 0x000fe20003fa4070 */
[----:B------:R-:W-:Y:S01]  /*a610*/  IMAD.MOV R5, RZ, RZ, -R5 ;  /* 0x000000ffff057224 */ /* 0x000fe200078e0a05 */
[----:B------:R-:W-:Y:S01]  /*a620*/  IADD3 R4, -R4, RZ, RZ ;  /* 0x000000ff04047210 */ /* 0x000fe20007ffe1ff */
[----:B------:R-:W-:Y:S02]  /*a630*/  @!P3 IMAD.MOV R227, RZ, RZ, -R227 ;  /* 0x000000ffffe3b224 */ /* 0x000fe400078e0ae3 */
[----:B------:R-:W-:Y:S02]  /*a640*/  IMAD R233, R54, R5, R233 ;  /* 0x0000000536e97224 */ /* 0x000fe400078e02e9 */
[----:B------:R-:W-:-:S02]  /*a650*/  IMAD.MOV.U32 R5, RZ, RZ, R9 ;  /* 0x000000ffff057224 */ /* 0x000fc400078e0009 */
[----:B------:R-:W-:Y:S01]  /*a660*/  IMAD R232, R54, R4, R3 ;  /* 0x0000000436e87224 */ /* 0x000fe200078e0203 */
[----:B------:R-:W-:Y:S01]  /*a670*/  IADD3 R4, R152, 0xdd, RZ ;  /* 0x000000dd98047810 */ /* 0x000fe20007ffe0ff */
[----:B------:R-:W-:Y:S02]  /*a680*/  IMAD.HI.U32 R3, R2, R5, RZ ;  /* 0x0000000502037227 */ /* 0x000fe400078e00ff */
[----:B------:R-:W-:Y:S02]  /*a690*/  @!P5 IADD3 R231, R231, -R54, RZ ;  /* 0x80000036e7e7d210 */ /* 0x000fe40007ffe0ff */
[----:B------:R-:W-:Y:S01]  /*a6a0*/  @!P6 IMAD.IADD R229, R229, 0x1, -R54 ;  /* 0x00000001e5e5e824 */ /* 0x000fe200078e0a36 */
[----:B------:R-:W-:Y:S01]  /*a6b0*/  ISETP.GT.U32.AND P6, PT, R54, R233, PT ;  /* 0x000000e93600720c */ /* 0x000fe20003fc4070 */
[----:B------:R-:W-:Y:S01]  /*a6c0*/  @!P4 IMAD.MOV R228, RZ, RZ, -R228 ;  /* 0x000000ffffe4c224 */ /* 0x000fe200078e0ae4 */
[----:B------:R-:W-:Y:S01]  /*a6d0*/  IADD3 R3, -R3, RZ, RZ ;  /* 0x000000ff03037210 */ /* 0x000fe20007ffe1ff */
[----:B------:R-:W-:Y:S01]  /*a6e0*/  VIADD R9, R152, 0xde ;  /* 0x000000de98097836 */ /* 0x000fe20000000000 */
[----:B------:R-:W-:Y:S01]  /*a6f0*/  IABS R235, R4 ;  /* 0x0000000400eb7213 */ /* 0x000fe20000000000 */
[----:B------:R-:W-:Y:S01]  /*a700*/  @!P1 IMAD.MOV R229, RZ, RZ, -R229 ;  /* 0x000000ffffe59224 */ /* 0x000fe200078e0ae5 */
[C---:B------:R-:W-:Y:S01]  /*a710*/  ISETP.GT.U32.AND P3, PT, R54.reuse, R231, PT ;  /* 0x000000e73600720c */ /* 0x040fe20003f64070 */
[C---:B------:R-:W-:Y:S01]  /*a720*/  IMAD R234, R54.reuse, R3, R5 ;  /* 0x0000000336ea7224 */ /* 0x040fe200078e0205 */
[----:B------:R-:W-:Y:S01]  /*a730*/  ISETP.GT.U32.AND P4, PT, R54, R232, PT ;  /* 0x000000e83600720c */ /* 0x000fe20003f84070 */
[----:B------:R-:W-:Y:S01]  /*a740*/  IMAD.HI.U32 R3, R2, R235, RZ ;  /* 0x000000eb02037227 */ /* 0x000fe200078e00ff */
[----:B------:R-:W-:-:S02]  /*a750*/  IABS R5, R9 ;  /* 0x0000000900057213 */ /* 0x000fc40000000000 */
[----:B------:R-:W-:Y:S01]  /*a760*/  ISETP.GT.U32.AND P5, PT, R54, R230, PT ;  /* 0x000000e63600720c */ /* 0x000fe20003fa4070 */
[----:B------:R-:W-:Y:S01]  /*a770*/  @!P6 IMAD.IADD R233, R233, 0x1, -R54 ;  /* 0x00000001e9e9e824 */ /* 0x000fe200078e0a36 */
[----:B------:R-:W-:-:S04]  /*a780*/  IADD3 R3, -R3, RZ, RZ ;  /* 0x000000ff03037210 */ /* 0x000fc80007ffe1ff */
[C---:B------:R-:W-:Y:S01]  /*a790*/  ISETP.GT.U32.AND P6, PT, R54.reuse, R233, PT ;  /* 0x000000e93600720c */ /* 0x040fe20003fc4070 */
[--C-:B------:R-:W-:Y:S01]  /*a7a0*/  @!P3 IMAD.IADD R231, R231, 0x1, -R54.reuse ;  /* 0x00000001e7e7b824 */ /* 0x100fe200078e0a36 */
[C---:B------:R-:W-:Y:S01]  /*a7b0*/  ISETP.GT.U32.AND P3, PT, R54.reuse, R234, PT ;  /* 0x000000ea3600720c */ /* 0x040fe20003f64070 */
[----:B------:R-:W-:Y:S02]  /*a7c0*/  IMAD R235, R54, R3, R235 ;  /* 0x0000000336eb7224 */ /* 0x000fe400078e02eb */
[--C-:B------:R-:W-:Y:S01]  /*a7d0*/  @!P4 IMAD.IADD R232, R232, 0x1, -R54.reuse ;  /* 0x00000001e8e8c824 */ /* 0x100fe200078e0a36 */
[----:B------:R-:W-:Y:S01]  /*a7e0*/  ISETP.GE.AND P4, PT, R6, RZ, PT ;  /* 0x000000ff0600720c */ /* 0x000fe20003f86270 */
[----:B------:R-:W-:Y:S01]  /*a7f0*/  IMAD.HI.U32 R3, R2, R5, RZ ;  /* 0x0000000502037227 */ /* 0x000fe200078e00ff */
[----:B------:R-:W-:Y:S02]  /*a800*/  @!P0 IADD3 R231, -R231, RZ, RZ ;  /* 0x000000ffe7e78210 */ /* 0x000fe40007ffe1ff */
[C---:B------:R-:W-:Y:S01]  /*a810*/  ISETP.GT.U32.AND P0, PT, R54.reuse, R235, PT ;  /* 0x000000eb3600720c */ /* 0x040fe20003f04070 */
[----:B------:R-:W-:Y:S01]  /*a820*/  IMAD.MOV R3, RZ, RZ, -R3 ;  /* 0x000000ffff037224 */ /* 0x000fe200078e0a03 */
[----:B------:R-:W-:Y:S01]  /*a830*/  ISETP.GT.U32.AND P1, PT, R54, R232, PT ;  /* 0x000000e83600720c */ /* 0x000fe20003f24070 */
[----:B------:R-:W-:Y:S01]  /*a840*/  @!P6 IMAD.IADD R233, R233, 0x1, -R54 ;  /* 0x00000001e9e9e824 */ /* 0x000fe200078e0a36 */
[-C--:B------:R-:W-:Y:S01]  /*a850*/  @!P5 IADD3 R230, R230, -R54.reuse, RZ ;  /* 0x80000036e6e6d210 */ /* 0x080fe20007ffe0ff */
[----:B------:R-:W-:Y:S01]  /*a860*/  IMAD R236, R54, R3, R5 ;  /* 0x0000000336ec7224 */ /* 0x000fe200078e0205 */
[----:B------:R-:W-:-:S02]  /*a870*/  @!P3 IADD3 R234, R234, -R54, RZ ;  /* 0x80000036eaeab210 */ /* 0x000fc40007ffe0ff */
[----:B------:R-:W-:Y:S01]  /*a880*/  IADD3 R3, R152, 0xdf, RZ ;  /* 0x000000df98037810 */ /* 0x000fe20007ffe0ff */
[----:B------:R-:W-:Y:S01]  /*a890*/  @!P4 IMAD.MOV R233, RZ, RZ, -R233 ;  /* 0x000000ffffe9c224 */ /* 0x000fe200078e0ae9 */
[C---:B------:R-:W-:Y:S01]  /*a8a0*/  ISETP.GT.U32.AND P4, PT, R54.reuse, R236, PT ;  /* 0x000000ec3600720c */ /* 0x040fe20003f84070 */
[----:B------:R-:W-:Y:S01]  /*a8b0*/  @!P2 IMAD.MOV R230, RZ, RZ, -R230 ;  /* 0x000000ffffe6a224 */ /* 0x000fe200078e0ae6 */
[----:B------:R-:W-:Y:S01]  /*a8c0*/  ISETP.GT.U32.AND P3, PT, R54, R234, PT ;  /* 0x000000ea3600720c */ /* 0x000fe20003f64070 */
[--C-:B------:R-:W-:Y:S01]  /*a8d0*/  @!P0 IMAD.IADD R235, R235, 0x1, -R54.reuse ;  /* 0x00000001ebeb8824 */ /* 0x100fe200078e0a36 */
[----:B------:R-:W-:Y:S01]  /*a8e0*/  ISETP.GE.AND P5, PT, R8, RZ, PT ;  /* 0x000000ff0800720c */ /* 0x000fe20003fa6270 */
[----:B------:R-:W-:Y:S01]  /*a8f0*/  @!P1 IMAD.IADD R232, R232, 0x1, -R54 ;  /* 0x00000001e8e89824 */ /* 0x000fe200078e0a36 */
[----:B------:R-:W-:Y:S01]  /*a900*/  ISETP.GE.AND P1, PT, R4, RZ, PT ;  /* 0x000000ff0400720c */ /* 0x000fe20003f26270 */
[----:B------:R-:W-:Y:S01]  /*a910*/  VIADD R4, R152, 0xe0 ;  /* 0x000000e098047836 */ /* 0x000fe20000000000 */
[----:B------:R-:W-:-:S02]  /*a920*/  ISETP.GT.U32.AND P0, PT, R54, R235, PT ;  /* 0x000000eb3600720c */ /* 0x000fc40003f04070 */
[----:B------:R-:W-:Y:S02]  /*a930*/  IADD3 R6, R152, 0xe2, RZ ;  /* 0x000000e298067810 */ /* 0x000fe40007ffe0ff */
[----:B------:R-:W-:Y:S01]  /*a940*/  IABS R5, R4 ;  /* 0x0000000400057213 */ /* 0x000fe20000000000 */
[--C-:B------:R-:W-:Y:S01]  /*a950*/  @!P4 IMAD.IADD R236, R236, 0x1, -R54.reuse ;  /* 0x00000001ececc824 */ /* 0x100fe200078e0a36 */
[----:B------:R-:W-:Y:S01]  /*a960*/  IABS R237, R3 ;  /* 0x0000000300ed7213 */ /* 0x000fe20000000000 */
[----:B------:R-:W-:Y:S01]  /*a970*/  @!P3 IMAD.IADD R234, R234, 0x1, -R54 ;  /* 0x00000001eaeab824 */ /* 0x000fe200078e0a36 */
[----:B------:R-:W-:Y:S02]  /*a980*/  ISETP.GE.AND P3, PT, R3, RZ, PT ;  /* 0x000000ff0300720c */ /* 0x000fe40003f66270 */
[----:B------:R-:W-:Y:S02]  /*a990*/  ISETP.GT.U32.AND P4, PT, R54, R236, PT ;  /* 0x000000ec3600720c */ /* 0x000fe40003f84070 */
[----:B------:R-:W-:-:S02]  /*a9a0*/  IABS R3, R6 ;  /* 0x0000000600037213 */ /* 0x000fc40000000000 */
[----:B------:R-:W-:Y:S02]  /*a9b0*/  @!P0 IADD3 R235, R235, -R54, RZ ;  /* 0x80000036ebeb8210 */ /* 0x000fe40007ffe0ff */
[----:B------:R-:W-:Y:S01]  /*a9c0*/  ISETP.GE.AND P0, PT, R6, RZ, PT ;  /* 0x000000ff0600720c */ /* 0x000fe20003f06270 */
[----:B------:R-:W-:Y:S01]  /*a9d0*/  IMAD.HI.U32 R6, R2, R5, RZ ;  /* 0x0000000502067227 */ /* 0x000fe200078e00ff */
[----:B------:R-:W-:Y:S02]  /*a9e0*/  ISETP.GE.AND P6, PT, R9, RZ, PT ;  /* 0x000000ff0900720c */ /* 0x000fe40003fc6270 */
[----:B------:R-:W-:Y:S01]  /*a9f0*/  @!P5 IADD3 R232, -R232, RZ, RZ ;  /* 0x000000ffe8e8d210 */ /* 0x000fe20007ffe1ff */
[----:B------:R-:W-:Y:S01]  /*aa00*/  @!P1 IMAD.MOV R235, RZ, RZ, -R235 ;  /* 0x000000ffffeb9224 */ /* 0x000fe200078e0aeb */
[----:B------:R-:W-:Y:S01]  /*aa10*/  IADD3 R6, -R6, RZ, RZ ;  /* 0x000000ff06067210 */ /* 0x000fe20007ffe1ff */
[----:B------:R-:W-:Y:S01]  /*aa20*/  IMAD.HI.U32 R8, R2, R3, RZ ;  /* 0x0000000302087227 */ /* 0x000fe200078e00ff */
[----:B------:R-:W-:-:S02]  /*aa30*/  ISETP.GE.AND P5, PT, R4, RZ, PT ;  /* 0x000000ff0400720c */ /* 0x000fc40003fa6270 */
[----:B------:R-:W-:Y:S01]  /*aa40*/  @!P4 IADD3 R236, R236, -R54, RZ ;  /* 0x80000036ececc210 */ /* 0x000fe20007ffe0ff */
[----:B------:R-:W-:Y:S01]  /*aa50*/  IMAD.HI.U32 R4, R2, R237, RZ ;  /* 0x000000ed02047227 */ /* 0x000fe200078e00ff */
[----:B------:R-:W-:-:S03]  /*aa60*/  ISETP.GE.AND P2, PT, R7, RZ, PT ;  /* 0x000000ff0700720c */ /* 0x000fc60003f46270 */
[----:B------:R-:W-:Y:S01]  /*aa70*/  IMAD R238, R54, R6, R5 ;  /* 0x0000000636ee7224 */ /* 0x000fe200078e0205 */
[----:B------:R-:W-:Y:S01]  /*aa80*/  IADD3 R5, R152, 0xe3, RZ ;  /* 0x000000e398057810 */ /* 0x000fe20007ffe0ff */
[----:B------:R-:W-:Y:S02]  /*aa90*/  IMAD.MOV R4, RZ, RZ, -R4 ;  /* 0x000000ffff047224 */ /* 0x000fe400078e0a04 */
[----:B------:R-:W-:Y:S01]  /*aaa0*/  @!P6 IMAD.MOV R236, RZ, RZ, -R236 ;  /* 0x000000ffffece224 */ /* 0x000fe200078e0aec */
[C---:B------:R-:W-:Y:S01]  /*aab0*/  ISETP.GT.U32.AND P6, PT, R54.reuse, R238, PT ;  /* 0x000000ee3600720c */ /* 0x040fe20003fc4070 */
[----:B------:R-:W-:Y:S01]  /*aac0*/  IMAD R237, R54, R4, R237 ;  /* 0x0000000436ed7224 */ /* 0x000fe200078e02ed */
[----:B------:R-:W-:Y:S01]  /*aad0*/  IABS R241, R5 ;  /* 0x0000000500f17213 */ /* 0x000fe20000000000 */
[----:B------:R-:W-:Y:S01]  /*aae0*/  IMAD.MOV R8, RZ, RZ, -R8 ;  /* 0x000000ffff087224 */ /* 0x000fe200078e0a08 */
[----:B------:R-:W-:Y:S01]  /*aaf0*/  ISETP.GE.AND P4, PT, R5, RZ, PT ;  /* 0x000000ff0500720c */ /* 0x000fe20003f86270 */
[----:B------:R-:W-:Y:S01]  /*ab00*/  IMAD.HI.U32 R6, R2, R244, RZ ;  /* 0x000000f402067227 */ /* 0x000fe200078e00ff */
[----:B------:R-:W-:-:S03]  /*ab10*/  ISETP.GT.U32.AND P1, PT, R54, R237, PT ;  /* 0x000000ed3600720c */ /* 0x000fc60003f24070 */
[----:B------:R-:W-:Y:S02]  /*ab20*/  IMAD R240, R54, R8, R3 ;  /* 0x0000000836f07224 */ /* 0x000fe400078e0203 */
[----:B------:R-:W-:Y:S02]  /*ab30*/  IMAD.HI.U32 R9, R2, R241, RZ ;  /* 0x000000f102097227 */ /* 0x000fe400078e00ff */
[----:B------:R-:W-:Y:S02]  /*ab40*/  @!P6 IADD3 R238, R238, -R54, RZ ;  /* 0x80000036eeeee210 */ /* 0x000fe40007ffe0ff */
[----:B------:R-:W-:Y:S02]  /*ab50*/  IMAD.MOV R9, RZ, RZ, -R9 ;  /* 0x000000ffff097224 */ /* 0x000fe400078e0a09 */
[----:B------:R-:W-:Y:S01]  /*ab60*/  ISETP.GT.U32.AND P6, PT, R54, R238, PT ;  /* 0x000000ee3600720c */ /* 0x000fe20003fc4070 */
[----:B------:R-:W-:Y:S02]  /*ab70*/  VIADD R7, R152, 0xe1 ;  /* 0x000000e198077836 */ /* 0x000fe40000000000 */
[----:B------:R-:W-:-:S02]  /*ab80*/  @!P1 IMAD.IADD R237, R237, 0x1, -R54 ;  /* 0x00000001eded9824 */ /* 0x000fc400078e0a36 */
[C---:B------:R-:W-:Y:S01]  /*ab90*/  IMAD R241, R54.reuse, R9, R241 ;  /* 0x0000000936f17224 */ /* 0x040fe200078e02f1 */
[----:B------:R-:W-:Y:S01]  /*aba0*/  IABS R239, R7 ;  /* 0x0000000700ef7213 */ /* 0x000fe20000000000 */
[----:B------:R-:W-:Y:S01]  /*abb0*/  IMAD.MOV R6, RZ, RZ, -R6 ;  /* 0x000000ffff067224 */ /* 0x000fe200078e0a06 */
[C---:B------:R-:W-:Y:S01]  /*abc0*/  ISETP.GT.U32.AND P1, PT, R54.reuse, R237, PT ;  /* 0x000000ed3600720c */ /* 0x040fe20003f24070 */
[----:B------:R-:W-:Y:S01]  /*abd0*/  @!P2 IMAD.MOV R234, RZ, RZ, -R234 ;  /* 0x000000ffffeaa224 */ /* 0x000fe200078e0aea */
[----:B------:R-:W-:Y:S01]  /*abe0*/  ISETP.GE.AND P2, PT, R7, RZ, PT ;  /* 0x000000ff0700720c */ /* 0x000fe20003f46270 */
[----:B------:R-:W-:Y:S01]  /*abf0*/  IMAD R244, R54, R6, R244 ;  /* 0x0000000636f47224 */ /* 0x000fe200078e02f4 */
[----:B------:R-:W-:Y:S01]  /*ac00*/  IABS R6, R58 ;  /* 0x0000003a00067213 */ /* 0x000fe20000000000 */
[----:B------:R-:W-:Y:S01]  /*ac10*/  @!P6 IMAD.IADD R238, R238, 0x1, -R54 ;  /* 0x00000001eeeee824 */ /* 0x000fe200078e0a36 */
[----:B------:R-:W-:Y:S01]  /*ac20*/  ISETP.GT.U32.AND P6, PT, R54, R240, PT ;  /* 0x000000f03600720c */ /* 0x000fe20003fc4070 */
[C---:B------:R-:W-:Y:S01]  /*ac30*/  VIADD R4, R152.reuse, 0xe5 ;  /* 0x000000e598047836 */ /* 0x040fe20000000000 */
[----:B------:R-:W-:Y:S01]  /*ac40*/  IADD3 R9, R152, 0xf0, RZ ;  /* 0x000000f098097810 */ /* 0x000fe20007ffe0ff */
[----:B------:R-:W-:-:S03]  /*ac50*/  IMAD.HI.U32 R7, R2, R239, RZ ;  /* 0x000000ef02077227 */ /* 0x000fc600078e00ff */
[----:B------:R-:W-:Y:S01]  /*ac60*/  IABS R243, R4 ;  /* 0x0000000400f37213 */ /* 0x000fe20000000000 */
[--C-:B------:R-:W-:Y:S01]  /*ac70*/  @!P1 IMAD.IADD R237, R237, 0x1, -R54.reuse ;  /* 0x00000001eded9824 */ /* 0x100fe200078e0a36 */
[----:B------:R-:W-:Y:S01]  /*ac80*/  IABS R17, R9 ;  /* 0x0000000900117213 */ /* 0x000fe20000000000 */
[----:B------:R-:W-:Y:S01]  /*ac90*/  IMAD.HI.U32 R5, R2, R245, RZ ;  /* 0x000000f502057227 */ /* 0x000fe200078e00ff */
[----:B------:R-:W-:Y:S02]  /*aca0*/  IABS R9, R20 ;  /* 0x0000001400097213 */ /* 0x000fe40000000000 */
[----:B------:R-:W-:Y:S01]  /*acb0*/  @!P3 IADD3 R237, -R237, RZ, RZ ;  /* 0x000000ffededb210 */ /* 0x000fe20007ffe1ff */
[----:B------:R-:W-:Y:S01]  /*acc0*/  @!P6 IMAD.IADD R240, R240, 0x1, -R54 ;  /* 0x00000001f0f0e824 */ /* 0x000fe200078e0a36 */
[----:B------:R-:W-:Y:S01]  /*acd0*/  ISETP.GT.U32.AND P3, PT, R54, R241, PT ;  /* 0x000000f13600720c */ /* 0x000fe20003f64070 */
[----:B------:R-:W-:Y:S01]  /*ace0*/  IMAD.MOV R7, RZ, RZ, -R7 ;  /* 0x000000ffff077224 */ /* 0x000fe200078e0a07 */
[----:B------:R-:W-:Y:S01]  /*acf0*/  IADD3 R5, -R5, RZ, RZ ;  /* 0x000000ff05057210 */ /* 0x000fe20007ffe1ff */
[----:B------:R-:W-:Y:S01]  /*ad00*/  VIADD R3, R152, 0xe4 ;  /* 0x000000e498037836 */ /* 0x000fe20000000000 */
[C---:B------:R-:W-:Y:S01]  /*ad10*/  ISETP.GT.U32.AND P6, PT, R54.reuse, R240, PT ;  /* 0x000000f03600720c */ /* 0x040fe20003fc4070 */
[----:B------:R-:W-:-:S02]  /*ad20*/  IMAD R239, R54, R7, R239 ;  /* 0x0000000736ef7224 */ /* 0x000fc400078e02ef */
[----:B------:R-:W-:Y:S01]  /*ad30*/  IMAD.HI.U32 R7, R2, R243, RZ ;  /* 0x000000f302077227 */ /* 0x000fe200078e00ff */
[----:B------:R-:W-:Y:S02]  /*ad40*/  IABS R242, R3 ;  /* 0x0000000300f27213 */ /* 0x000fe40000000000 */
[C---:B------:R-:W-:Y:S01]  /*ad50*/  ISETP.GT.U32.AND P1, PT, R54.reuse, R239, PT ;  /* 0x000000ef3600720c */ /* 0x040fe20003f24070 */
[----:B------:R-:W-:Y:S01]  /*ad60*/  IMAD R245, R54, R5, R245 ;  /* 0x0000000536f57224 */ /* 0x000fe200078e02f5 */
[----:B------:R-:W-:Y:S01]  /*ad70*/  IADD3 R7, -R7, RZ, RZ ;  /* 0x000000ff07077210 */ /* 0x000fe20007ffe1ff */
[----:B------:R-:W-:Y:S02]  /*ad80*/  @!P3 IMAD.IADD R241, R241, 0x1, -R54 ;  /* 0x00000001f1f1b824 */ /* 0x000fe400078e0a36 */
[----:B------:R-:W-:Y:S02]  /*ad90*/  IMAD.HI.U32 R5, R2, R247, RZ ;  /* 0x000000f702057227 */ /* 0x000fe400078e00ff */
[----:B------:R-:W-:-:S02]  /*ada0*/  @!P6 IADD3 R240, R240, -R54, RZ ;  /* 0x80000036f0f0e210 */ /* 0x000fc40007ffe0ff */
[C---:B------:R-:W-:Y:S01]  /*adb0*/  ISETP.GT.U32.AND P3, PT, R54.reuse, R241, PT ;  /* 0x000000f13600720c */ /* 0x040fe20003f64070 */
[C---:B------:R-:W-:Y:S01]  /*adc0*/  IMAD R243, R54.reuse, R7, R243 ;  /* 0x0000000736f37224 */ /* 0x040fe200078e02f3 */
[----:B------:R-:W-:Y:S01]  /*add0*/  ISETP.GT.U32.AND P6, PT, R54, R244, PT ;  /* 0x000000f43600720c */ /* 0x000fe20003fc4070 */
[----:B------:R-:W-:Y:S01]  /*ade0*/  IMAD.HI.U32 R7, R2, R248, RZ ;  /* 0x000000f802077227 */ /* 0x000fe200078e00ff */
[----:B------:R-:W-:-:S03]  /*adf0*/  IADD3 R5, -R5, RZ, RZ ;  /* 0x000000ff05057210 */ /* 0x000fc60007ffe1ff */
[----:B------:R-:W-:Y:S02]  /*ae00*/  IMAD.MOV R7, RZ, RZ, -R7 ;  /* 0x000000ffff077224 */ /* 0x000fe400078e0a07 */
[C---:B------:R-:W-:Y:S02]  /*ae10*/  IMAD R247, R54.reuse, R5, R247 ;  /* 0x0000000536f77224 */ /* 0x040fe400078e02f7 */
[C---:B------:R-:W-:Y:S02]  /*ae20*/  IMAD R248, R54.reuse, R7, R248 ;  /* 0x0000000736f87224 */ /* 0x040fe400078e02f8 */
[--C-:B------:R-:W-:Y:S01]  /*ae30*/  @!P3 IMAD.IADD R241, R241, 0x1, -R54.reuse ;  /* 0x00000001f1f1b824 */ /* 0x100fe200078e0a36 */
[----:B------:R-:W-:Y:S01]  /*ae40*/  ISETP.GT.U32.AND P3, PT, R54, R245, PT ;  /* 0x000000f53600720c */ /* 0x000fe20003f64070 */
[----:B------:R-:W-:Y:S02]  /*ae50*/  @!P6 IMAD.IADD R244, R244, 0x1, -R54 ;  /* 0x00000001f4f4e824 */ /* 0x000fe400078e0a36 */
[----:B------:R-:W-:-:S03]  /*ae60*/  IMAD.HI.U32 R5, R2, R249, RZ ;  /* 0x000000f902057227 */ /* 0x000fc600078e00ff */
[----:B------:R-:W-:Y:S01]  /*ae70*/  ISETP.GT.U32.AND P6, PT, R54, R244, PT ;  /* 0x000000f43600720c */ /* 0x000fe20003fc4070 */
[----:B------:R-:W-:Y:S02]  /*ae80*/  IMAD.MOV R5, RZ, RZ, -R5 ;  /* 0x000000ffff057224 */ /* 0x000fe400078e0a05 */
[----:B------:R-:W-:-:S04]  /*ae90*/  IMAD.HI.U32 R8, R2, R242, RZ ;  /* 0x000000f202087227 */ /* 0x000fc800078e00ff */
[----:B------:R-:W-:Y:S01]  /*aea0*/  @!P3 IADD3 R245, R245, -R54, RZ ;  /* 0x80000036f5f5b210 */ /* 0x000fe20007ffe0ff */
[C---:B------:R-:W-:Y:S02]  /*aeb0*/  IMAD R249, R54.reuse, R5, R249 ;  /* 0x0000000536f97224 */ /* 0x040fe400078e02f9 */
[----:B------:R-:W-:Y:S01]  /*aec0*/  IMAD.MOV R8, RZ, RZ, -R8 ;  /* 0x000000ffff087224 */ /* 0x000fe200078e0a08 */
[----:B------:R-:W-:Y:S01]  /*aed0*/  ISETP.GT.U32.AND P3, PT, R54, R245, PT ;  /* 0x000000f53600720c */ /* 0x000fe20003f64070 */
[----:B------:R-:W-:-:S04]  /*aee0*/  IMAD.HI.U32 R7, R2, R251, RZ ;  /* 0x000000fb02077227 */ /* 0x000fc800078e00ff */
[----:B------:R-:W-:Y:S01]  /*aef0*/  @!P6 IMAD.IADD R244, R244, 0x1, -R54 ;  /* 0x00000001f4f4e824 */ /* 0x000fe200078e0a36 */
[C---:B------:R-:W-:Y:S01]  /*af00*/  ISETP.GT.U32.AND P6, PT, R54.reuse, R248, PT ;  /* 0x000000f83600720c */ /* 0x040fe20003fc4070 */
[----:B------:R-:W-:Y:S01]  /*af10*/  IMAD R242, R54, R8, R242 ;  /* 0x0000000836f27224 */ /* 0x000fe200078e02f2 */
[----:B------:R-:W-:Y:S01]  /*af20*/  IADD3 R5, -R7, RZ, RZ ;  /* 0x000000ff07057210 */ /* 0x000fe20007ffe1ff */
[----:B------:R-:W-:Y:S01]  /*af30*/  VIADD R8, R152, 0xee ;  /* 0x000000ee98087836 */ /* 0x000fe20000000000 */
[----:B------:R-:W-:Y:S01]  /*af40*/  IABS R7, R152 ;  /* 0x0000009800077213 */ /* 0x000fe20000000000 */
[----:B------:R-:W-:-:S03]  /*af50*/  IMAD.HI.U32 R246, R2, R6, RZ ;  /* 0x0000000602f67227 */ /* 0x000fc600078e00ff */
[----:B------:R-:W-:Y:S01]  /*af60*/  IABS R19, R8 ;  /* 0x0000000800137213 */ /* 0x000fe20000000000 */
[--C-:B------:R-:W-:Y:S01]  /*af70*/  @!P3 IMAD.IADD R245, R245, 0x1, -R54.reuse ;  /* 0x00000001f5f5b824 */ /* 0x100fe200078e0a36 */
[C---:B------:R-:W-:Y:S01]  /*af80*/  ISETP.GT.U32.AND P3, PT, R54.reuse, R249, PT ;  /* 0x000000f93600720c */ /* 0x040fe20003f64070 */
[----:B------:R-:W-:Y:S02]  /*af90*/  IMAD R251, R54, R5, R251 ;  /* 0x0000000536fb7224 */ /* 0x000fe400078e02fb */
[----:B------:R-:W-:Y:S02]  /*afa0*/  @!P6 IMAD.IADD R248, R248, 0x1, -R54 ;  /* 0x00000001f8f8e824 */ /* 0x000fe400078e0a36 */
[----:B------:R-:W-:-:S03]  /*afb0*/  IMAD.HI.U32 R5, R2, R19, RZ ;  /* 0x0000001302057227 */ /* 0x000fc600078e00ff */
[----:B------:R-:W-:Y:S01]  /*afc0*/  ISETP.GT.U32.AND P6, PT, R54, R248, PT ;  /* 0x000000f83600720c */ /* 0x000fe20003fc4070 */
[----:B------:R-:W-:Y:S02]  /*afd0*/  IMAD.MOV R246, RZ, RZ, -R246 ;  /* 0x000000fffff67224 */ /* 0x000fe400078e0af6 */
[----:B------:R-:W-:-:S04]  /*afe0*/  IMAD.HI.U32 R8, R2, R18, RZ ;  /* 0x0000001202087227 */ /* 0x000fc800078e00ff */
[----:B------:R-:W-:Y:S02]  /*aff0*/  @!P3 IMAD.IADD R249, R249, 0x1, -R54 ;  /* 0x00000001f9f9b824 */ /* 0x000fe400078e0a36 */
[----:B------:R-:W-:Y:S02]  /*b000*/  IMAD R246, R54, R246, R6 ;  /* 0x000000f636f67224 */ /* 0x000fe400078e0206 */
[----:B------:R-:W-:Y:S01]  /*b010*/  IMAD.HI.U32 R6, R2, R250, RZ ;  /* 0x000000fa02067227 */ /* 0x000fe200078e00ff */
[----:B------:R-:W-:Y:S02]  /*b020*/  ISETP.GT.U32.AND P3, PT, R54, R249, PT ;  /* 0x000000f93600720c */ /* 0x000fe40003f64070 */
[----:B------:R-:W-:Y:S01]  /*b030*/  @!P6 IADD3 R248, R248, -R54, RZ ;  /* 0x80000036f8f8e210 */ /* 0x000fe20007ffe0ff */
[----:B------:R-:W-:Y:S01]  /*b040*/  IMAD.HI.U32 R125, R2, R9, RZ ;  /* 0x00000009027d7227 */ /* 0x000fe200078e00ff */
[----:B------:R-:W-:Y:S02]  /*b050*/  ISETP.GE.AND P6, PT, R3, RZ, PT ;  /* 0x000000ff0300720c */ /* 0x000fe40003fc6270 */
[----:B------:R-:W-:Y:S01]  /*b060*/  IADD3 R3, -R5, RZ, RZ ;  /* 0x000000ff05037210 */ /* 0x000fe20007ffe1ff */
[----:B------:R-:W-:Y:S01]  /*b070*/  IMAD.MOV R5, RZ, RZ, -R8 ;  /* 0x000000ffff057224 */ /* 0x000fe200078e0a08 */
[----:B------:R-:W-:Y:S01]  /*b080*/  IADD3 R6, -R6, RZ, RZ ;  /* 0x000000ff06067210 */ /* 0x000fe20007ffe1ff */
[----:B------:R-:W-:Y:S01]  /*b090*/  @!P1 IMAD.IADD R239, R239, 0x1, -R54 ;  /* 0x00000001efef9824 */ /* 0x000fe200078e0a36 */
[----:B------:R-:W-:Y:S01]  /*b0a0*/  IABS R8, R252 ;  /* 0x000000fc00087213 */ /* 0x000fe20000000000 */
[----:B------:R-:W-:-:S02]  /*b0b0*/  IMAD R19, R54, R3, R19 ;  /* 0x0000000336137224 */ /* 0x000fc400078e0213 */
[----:B------:R-:W-:Y:S01]  /*b0c0*/  IMAD.HI.U32 R3, R2, R17, RZ ;  /* 0x0000001102037227 */ /* 0x000fe200078e00ff */
[----:B------:R-:W-:-:S03]  /*b0d0*/  ISETP.GT.U32.AND P1, PT, R54, R239, PT ;  /* 0x000000ef3600720c */ /* 0x000fc60003f24070 */
[----:B------:R-:W-:Y:S01]  /*b0e0*/  @!P3 IMAD.IADD R249, R249, 0x1, -R54 ;  /* 0x00000001f9f9b824 */ /* 0x000fe200078e0a36 */
[----:B------:R-:W-:Y:S01]  /*b0f0*/  IADD3 R3, -R3, RZ, RZ ;  /* 0x000000ff03037210 */ /* 0x000fe20007ffe1ff */
[----:B------:R-:W-:Y:S01]  /*b100*/  IMAD R18, R54, R5, R18 ;  /* 0x0000000536127224 */ /* 0x000fe200078e0212 */
[----:B------:R-:W-:Y:S01]  /*b110*/  ISETP.GE.AND P3, PT, R4, RZ, PT ;  /* 0x000000ff0400720c */ /* 0x000fe20003f66270 */
[----:B------:R-:W-:-:S04]  /*b120*/  IMAD.HI.U32 R4, R2, R16, RZ ;  /* 0x0000001002047227 */ /* 0x000fc800078e00ff */
[----:B------:R-:W-:Y:S02]  /*b130*/  IMAD R17, R54, R3, R17 ;  /* 0x0000000336117224 */ /* 0x000fe400078e0211 */
[----:B------:R-:W-:Y:S01]  /*b140*/  IMAD.MOV R3, RZ, RZ, -R4 ;  /* 0x000000ffff037224 */ /* 0x000fe200078e0a04 */
[----:B------:R-:W-:Y:S01]  /*b150*/  @!P1 IADD3 R239, R239, -R54, RZ ;  /* 0x80000036efef9210 */ /* 0x000fe20007ffe0ff */
[----:B------:R-:W-:Y:S01]  /*b160*/  IMAD.HI.U32 R5, R2, R14, RZ ;  /* 0x0000000e02057227 */ /* 0x000fe200078e00ff */
[----:B------:R-:W-:-:S03]  /*b170*/  ISETP.GT.U32.AND P1, PT, R54, R243, PT ;  /* 0x000000f33600720c */ /* 0x000fc60003f24070 */
[----:B------:R-:W-:Y:S02]  /*b180*/  IMAD R250, R54, R6, R250 ;  /* 0x0000000636fa7224 */ /* 0x000fe400078e02fa */
[----:B------:R-:W-:-:S04]  /*b190*/  IMAD.HI.U32 R6, R2, R7, RZ ;  /* 0x0000000702067227 */ /* 0x000fc800078e00ff */
[----:B------:R-:W-:Y:S02]  /*b1a0*/  IMAD R16, R54, R3, R16 ;  /* 0x0000000336107224 */ /* 0x000fe400078e0210 */
[----:B------:R-:W-:Y:S02]  /*b1b0*/  IMAD.MOV R3, RZ, RZ, -R5 ;  /* 0x000000ffff037224 */ /* 0x000fe400078e0a05 */
[----:B------:R-:W-:Y:S02]  /*b1c0*/  IMAD.MOV R6, RZ, RZ, -R6 ;  /* 0x000000ffff067224 */ /* 0x000fe400078e0a06 */
[----:B------:R-:W-:-:S04]  /*b1d0*/  IMAD.HI.U32 R4, R2, R13, RZ ;  /* 0x0000000d02047227 */ /* 0x000fc800078e00ff */
[----:B------:R-:W-:Y:S02]  /*b1e0*/  IMAD R14, R54, R3, R14 ;  /* 0x00000003360e7224 */ /* 0x000fe400078e020e */
[----:B------:R-:W-:-:S04]  /*b1f0*/  IMAD.HI.U32 R3, R2, R12, RZ ;  /* 0x0000000c02037227 */ /* 0x000fc800078e00ff */
[----:B------:R-:W-:Y:S01]  /*b200*/  IMAD R7, R54, R6, R7 ;  /* 0x0000000636077224 */ /* 0x000fe200078e0207 */
[----:B------:R-:W-:Y:S01]  /*b210*/  IADD3 R3, -R3, RZ, RZ ;  /* 0x000000ff03037210 */ /* 0x000fe20007ffe1ff */
[----:B------:R-:W-:-:S04]  /*b220*/  IMAD.HI.U32 R6, R2, R15, RZ ;  /* 0x0000000f02067227 */ /* 0x000fc800078e00ff */
[----:B------:R-:W-:Y:S02]  /*b230*/  IMAD.MOV R4, RZ, RZ, -R4 ;  /* 0x000000ffff047224 */ /* 0x000fe400078e0a04 */
[----:B------:R-:W-:-:S04]  /*b240*/  IMAD.HI.U32 R5, R2, R10, RZ ;  /* 0x0000000a02057227 */ /* 0x000fc800078e00ff */
[----:B------:R-:W-:Y:S02]  /*b250*/  IMAD.MOV R6, RZ, RZ, -R6 ;  /* 0x000000ffff067224 */ /* 0x000fe400078e0a06 */
[----:B------:R-:W-:Y:S02]  /*b260*/  IMAD R13, R54, R4, R13 ;  /* 0x00000004360d7224 */ /* 0x000fe400078e020d */
[----:B------:R-:W-:-:S04]  /*b270*/  IMAD.HI.U32 R4, R2, R11, RZ ;  /* 0x0000000b02047227 */ /* 0x000fc800078e00ff */
[----:B------:R-:W-:-:S04]  /*b280*/  IMAD.HI.U32 R52, R2, R8, RZ ;  /* 0x0000000802347227 */ /* 0x000fc800078e00ff */
[C---:B------:R-:W-:Y:S01]  /*b290*/  IMAD R12, R54.reuse, R3, R12 ;  /* 0x00000003360c7224 */ /* 0x040fe200078e020c */
[----:B------:R-:W-:Y:S01]  /*b2a0*/  IADD3 R3, -R5, RZ, RZ ;  /* 0x000000ff05037210 */ /* 0x000fe20007ffe1ff */
[C---:B------:R-:W-:Y:S02]  /*b2b0*/  IMAD R15, R54.reuse, R6, R15 ;  /* 0x00000006360f7224 */ /* 0x040fe400078e020f */
[----:B------:R-:W-:Y:S02]  /*b2c0*/  IMAD.MOV R6, RZ, RZ, -R4 ;  /* 0x000000ffff067224 */ /* 0x000fe400078e0a04 */
[----:B------:R-:W-:Y:S01]  /*b2d0*/  IMAD.MOV R5, RZ, RZ, -R52 ;  /* 0x000000ffff057224 */ /* 0x000fe200078e0a34 */
[----:B------:R-:W-:Y:S01]  /*b2e0*/  IABS R52, R29 ;  /* 0x0000001d00347213 */ /* 0x000fe20000000000 */
[----:B------:R-:W-:Y:S02]  /*b2f0*/  IMAD.MOV R4, RZ, RZ, -R125 ;  /* 0x000000ffff047224 */ /* 0x000fe400078e0a7d */
[C---:B------:R-:W-:Y:S01]  /*b300*/  IMAD R11, R54.reuse, R6, R11 ;  /* 0x00000006360b7224 */ /* 0x040fe200078e020b */
[----:B------:R-:W-:Y:S01]  /*b310*/  IABS R6, R153 ;  /* 0x0000009900067213 */ /* 0x000fe20000000000 */
[C---:B------:R-:W-:Y:S01]  /*b320*/  IMAD R8, R54.reuse, R5, R8 ;  /* 0x0000000536087224 */ /* 0x040fe200078e0208 */
[----:B------:R-:W-:Y:S01]  /*b330*/  IABS R5, R155 ;  /* 0x0000009b00057213 */ /* 0x000fe20000000000 */
[C---:B------:R-:W-:Y:S01]  /*b340*/  IMAD R10, R54.reuse, R3, R10 ;  /* 0x00000003360a7224 */ /* 0x040fe200078e020a */
[----:B------:R-:W-:Y:S01]  /*b350*/  IABS R3, R158 ;  /* 0x0000009e00037213 */ /* 0x000fe20000000000 */
[----:B------:R-:W-:Y:S01]  /*b360*/  IMAD R9, R54, R4, R9 ;  /* 0x0000000436097224 */ /* 0x000fe200078e0209 */
[----:B------:R-:W-:Y:S01]  /*b370*/  IABS R4, R157 ;  /* 0x0000009d00047213 */ /* 0x000fe20000000000 */
[----:B------:R-:W-:-:S04]  /*b380*/  IMAD.HI.U32 R125, R2, R6, RZ ;  /* 0x00000006027d7227 */ /* 0x000fc800078e00ff */
[----:B------:R-:W-:-:S04]  /*b390*/  IMAD.HI.U32 R53, R2, R5, RZ ;  /* 0x0000000502357227 */ /* 0x000fc800078e00ff */
[----:B------:R-:W-:-:S04]  /*b3a0*/  IMAD.HI.U32 R28, R2, R4, RZ ;  /* 0x00000004021c7227 */ /* 0x000fc800078e00ff */
[----:B------:R-:W-:-:S04]  /*b3b0*/  IMAD.HI.U32 R26, R2, R3, RZ ;  /* 0x00000003021a7227 */ /* 0x000fc800078e00ff */
[----:B------:R-:W-:-:S04]  /*b3c0*/  IMAD.HI.U32 R0, R2, R52, RZ ;  /* 0x0000003402007227 */ /* 0x000fc800078e00ff */
[----:B------:R-:W-:Y:S01]  /*b3d0*/  IMAD.MOV R2, RZ, RZ, -R125 ;  /* 0x000000ffff027224 */ /* 0x000fe200078e0a7d */
[----:B------:R-:W-:Y:S01]  /*b3e0*/  IADD3 R125, -R53, RZ, RZ ;  /* 0x000000ff357d7210 */ /* 0x000fe20007ffe1ff */
[----:B------:R-:W-:Y:S01]  /*b3f0*/  @!P1 IMAD.IADD R243, R243, 0x1, -R54 ;  /* 0x00000001f3f39824 */ /* 0x000fe200078e0a36 */
[----:B------:R-:W2:Y:S01]  /*b400*/  LDL.LU R53, [R1+0x2c34] ;  /* 0x002c340001357983 */ /* 0x000ea20000300800 */
[----:B------:R-:W-:Y:S01]  /*b410*/  @!P5 IMAD.MOV R238, RZ, RZ, -R238 ;  /* 0x000000ffffeed224 */ /* 0x000fe200078e0aee */
[C---:B------:R-:W-:Y:S02]  /*b420*/  ISETP.GT.U32.AND P5, PT, R54.reuse, R242, PT ;  /* 0x000000f23600720c */ /* 0x040fe40003fa4070 */
[----:B------:R-:W-:-:S11]  /*b430*/  ISETP.GT.U32.AND P1, PT, R54, R243, PT ;  /* 0x000000f33600720c */ /* 0x000fd60003f24070 */
[--C-:B------:R-:W-:Y:S02]  /*b440*/  @!P5 IMAD.IADD R242, R242, 0x1, -R54.reuse ;  /* 0x00000001f2f2d824 */ /* 0x100fe400078e0a36 */
[----:B------:R-:W-:Y:S01]  /*b450*/  @!P1 IMAD.IADD R243, R243, 0x1, -R54 ;  /* 0x00000001f3f39824 */ /* 0x000fe200078e0a36 */
[C---:B------:R-:W-:Y:S02]  /*b460*/  ISETP.GT.U32.AND P1, PT, R54.reuse, R247, PT ;  /* 0x000000f73600720c */ /* 0x040fe40003f24070 */
[----:B------:R-:W-:-:S11]  /*b470*/  ISETP.GT.U32.AND P5, PT, R54, R242, PT ;  /* 0x000000f23600720c */ /* 0x000fd60003fa4070 */
[----:B------:R-:W-:Y:S02]  /*b480*/  @!P1 IMAD.IADD R247, R247, 0x1, -R54 ;  /* 0x00000001f7f79824 */ /* 0x000fe400078e0a36 */
[----:B------:R-:W-:Y:S02]  /*b490*/  @!P5 IADD3 R242, R242, -R54, RZ ;  /* 0x80000036f2f2d210 */ /* 0x000fe40007ffe0ff */
[C---:B------:R-:W-:Y:S02]  /*b4a0*/  ISETP.GT.U32.AND P5, PT, R54.reuse, R246, PT ;  /* 0x000000f63600720c */ /* 0x040fe40003fa4070 */
[----:B------:R-:W-:-:S11]  /*b4b0*/  ISETP.GT.U32.AND P1, PT, R54, R247, PT ;  /* 0x000000f73600720c */ /* 0x000fd60003f24070 */
[----:B------:R-:W-:Y:S02]  /*b4c0*/  @!P5 IMAD.IADD R246, R246, 0x1, -R54 ;  /* 0x00000001f6f6d824 */ /* 0x000fe400078e0a36 */
[----:B------:R-:W-:Y:S02]  /*b4d0*/  @!P1 IADD3 R247, R247, -R54, RZ ;  /* 0x80000036f7f79210 */ /* 0x000fe40007ffe0ff */
[C---:B------:R-:W-:Y:S02]  /*b4e0*/  ISETP.GT.U32.AND P1, PT, R54.reuse, R251, PT ;  /* 0x000000fb3600720c */ /* 0x040fe40003f24070 */
[----:B------:R-:W-:-:S11]  /*b4f0*/  ISETP.GT.U32.AND P5, PT, R54, R246, PT ;  /* 0x000000f63600720c */ /* 0x000fd60003fa4070 */
[--C-:B------:R-:W-:Y:S02]  /*b500*/  @!P1 IMAD.IADD R251, R251, 0x1, -R54.reuse ;  /* 0x00000001fbfb9824 */ /* 0x100fe400078e0a36 */
[----:B------:R-:W-:Y:S01]  /*b510*/  @!P5 IMAD.IADD R246, R246, 0x1, -R54 ;  /* 0x00000001f6f6d824 */ /* 0x000fe200078e0a36 */
        /* <DEDUP_REMOVED lines=22> */
[----:B------:R-:W-:Y:S01]  /*b680*/  @!P1 IMAD.IADD R15, R15, 0x1, -R54 ;  /* 0x000000010f0f9824 */ /* 0x000fe200078e0a36 */
[C---:B------:R-:W-:Y:S01]  /*b690*/  ISETP.GT.U32.AND P1, PT, R54.reuse, R14, PT ;  /* 0x0000000e3600720c */ /* 0x040fe20003f24070 */
[----:B------:R-:W-:Y:S02]  /*b6a0*/  IMAD.MOV R26, RZ, RZ, -R26 ;  /* 0x000000ffff1a7224 */ /* 0x000fe400078e0a1a */
[----:B------:R-:W-:Y:S01]  /*b6b0*/  @!P5 IMAD.IADD R17, R17, 0x1, -R54 ;  /* 0x000000011111d824 */ /* 0x000fe200078e0a36 */
[----:B------:R-:W-:-:S09]  /*b6c0*/  ISETP.GT.U32.AND P5, PT, R54, R7, PT ;  /* 0x000000073600720c */ /* 0x000fd20003fa4070 */
[----:B------:R-:W-:Y:S01]  /*b6d0*/  @!P1 IMAD.IADD R14, R14, 0x1, -R54 ;  /* 0x000000010e0e9824 */ /* 0x000fe200078e0a36 */
[C---:B------:R-:W-:Y:S01]  /*b6e0*/  ISETP.GT.U32.AND P1, PT, R54.reuse, R12, PT ;  /* 0x0000000c3600720c */ /* 0x040fe20003f24070 */
[----:B------:R-:W-:Y:S02]  /*b6f0*/  IMAD R3, R54, R26, R3 ;  /* 0x0000001a36037224 */ /* 0x000fe400078e0203 */
[----:B------:R-:W-:Y:S01]  /*b700*/  @!P3 IMAD.MOV R243, RZ, RZ, -R243 ;  /* 0x000000fffff3b224 */ /* 0x000fe200078e0af3 */
[----:B------:R-:W-:-:S09]  /*b710*/  @!P5 IADD3 R7, R7, -R54, RZ ;  /* 0x800000360707d210 */ /* 0x000fd20007ffe0ff */
[----:B------:R-:W-:Y:S01]  /*b720*/  @!P1 IMAD.IADD R12, R12, 0x1, -R54 ;  /* 0x000000010c0c9824 */ /* 0x000fe200078e0a36 */
[C---:B------:R-:W-:Y:S01]  /*b730*/  ISETP.GT.U32.AND P1, PT, R54.reuse, R10, PT ;  /* 0x0000000a3600720c */ /* 0x040fe20003f24070 */
[----:B------:R-:W1:Y:S01]  /*b740*/  S2R R26, SR_TID.X ;  /* 0x00000000001a7919 */ /* 0x000e620000002100 */
[----:B------:R-:W-:-:S11]  /*b750*/  ISETP.GT.U32.AND P5, PT, R54, R7, PT ;  /* 0x000000073600720c */ /* 0x000fd60003fa4070 */
[----:B------:R-:W-:Y:S01]  /*b760*/  @!P1 IMAD.IADD R10, R10, 0x1, -R54 ;  /* 0x000000010a0a9824 */ /* 0x000fe200078e0a36 */
[C---:B------:R-:W-:Y:S01]  /*b770*/  ISETP.GT.U32.AND P1, PT, R54.reuse, R15, PT ;  /* 0x0000000f3600720c */ /* 0x040fe20003f24070 */
[----:B------:R-:W-:Y:S01]  /*b780*/  IMAD R5, R54, R125, R5 ;  /* 0x0000007d36057224 */ /* 0x000fe200078e0205 */
[----:B------:R-:W-:Y:S01]  /*b790*/  IADD3 R0, -R0, RZ, RZ ;  /* 0x000000ff00007210 */ /* 0x000fe20007ffe1ff */
[----:B------:R-:W-:Y:S01]  /*b7a0*/  IMAD.MOV R28, RZ, RZ, -R28 ;  /* 0x000000ffff1c7224 */ /* 0x000fe200078e0a1c */
[C---:B------:R-:W-:Y:S01]  /*b7b0*/  ISETP.GT.U32.AND P3, PT, R54.reuse, R10, PT ;  /* 0x0000000a3600720c */ /* 0x040fe20003f64070 */
[----:B------:R-:W-:Y:S01]  /*b7c0*/  @!P5 IMAD.IADD R7, R7, 0x1, -R54 ;  /* 0x000000010707d824 */ /* 0x000fe200078e0a36 */
[----:B------:R-:W-:-:S07]  /*b7d0*/  ISETP.GT.U32.AND P5, PT, R54, R13, PT ;  /* 0x0000000d3600720c */ /* 0x000fce0003fa4070 */
[-C--:B------:R-:W-:Y:S02]  /*b7e0*/  @!P1 IADD3 R15, R15, -R54.reuse, RZ ;  /* 0x800000360f0f9210 */ /* 0x080fe40007ffe0ff */
[----:B------:R-:W-:Y:S02]  /*b7f0*/  ISETP.GT.U32.AND P1, PT, R54, R9, PT ;  /* 0x000000093600720c */ /* 0x000fe40003f24070 */
[----:B------:R-:W-:Y:S02]  /*b800*/  @!P3 IADD3 R10, R10, -R54, RZ ;  /* 0x800000360a0ab210 */ /* 0x000fe40007ffe0ff */
[----:B------:R-:W-:Y:S02]  /*b810*/  ISETP.GE.AND P3, PT, R124, RZ, PT ;  /* 0x000000ff7c00720c */ /* 0x000fe40003f66270 */
[----:B------:R-:W2:Y:S01]  /*b820*/  LDC.64 R124, c[0x0][0x230] ;  /* 0x00008c00ff7c7b82 */ /* 0x000ea20000000a00 */
[C---:B------:R-:W-:Y:S01]  /*b830*/  IMAD R6, R54.reuse, R2, R6 ;  /* 0x0000000236067224 */ /* 0x040fe200078e0206 */
[----:B------:R-:W-:Y:S01]  /*b840*/  @!P5 IADD3 R13, R13, -R54, RZ ;  /* 0x800000360d0dd210 */ /* 0x000fe20007ffe0ff */
[C---:B------:R-:W-:Y:S01]  /*b850*/  IMAD R4, R54.reuse, R28, R4 ;  /* 0x0000001c36047224 */ /* 0x040fe200078e0204 */
[----:B------:R-:W-:-:S03]  /*b860*/  ISETP.GT.U32.AND P5, PT, R54, R11, PT ;  /* 0x0000000b3600720c */ /* 0x000fc60003fa4070 */
[----:B------:R-:W-:Y:S01]  /*b870*/  @!P1 IMAD.IADD R9, R9, 0x1, -R54 ;  /* 0x0000000109099824 */ /* 0x000fe200078e0a36 */
[----:B------:R-:W-:Y:S01]  /*b880*/  ISETP.GE.AND P1, PT, R59, RZ, PT ;  /* 0x000000ff3b00720c */ /* 0x000fe20003f26270 */
[----:B------:R-:W-:Y:S01]  /*b890*/  IMAD R2, R54, R0, R52 ;  /* 0x0000000036027224 */ /* 0x000fe200078e0234 */
[----:B------:R-:W3:Y:S01]  /*b8a0*/  LDL.LU R59, [R1+0x7c] ;  /* 0x00007c00013b7983 */ /* 0x000ee20000300800 */
[----:B------:R-:W-:-:S03]  /*b8b0*/  IMAD.MOV.U32 R0, RZ, RZ, R7 ;  /* 0x000000ffff007224 */ /* 0x000fc600078e0007 */
[----:B------:R-:W4:Y:S01]  /*b8c0*/  LDL.LU R28, [R1+0x80] ;  /* 0x00008000011c7983 */ /* 0x000f220000300800 */
[C---:B-1----:R-:W-:Y:S01]  /*b8d0*/  IMAD.SHL.U32 R7, R26.reuse, 0x4, RZ ;  /* 0x000000041a077824 */ /* 0x042fe200078e00ff */
[----:B------:R-:W-:Y:S02]  /*b8e0*/  LOP3.LUT R52, R26, 0x60, RZ, 0xc0, !PT ;  /* 0x000000601a347812 */ /* 0x000fe400078ec0ff */
[----:B------:R-:W4:Y:S02]  /*b8f0*/  LDL.LU R26, [R1+0x84] ;  /* 0x00008400011a7983 */ /* 0x000f240000300800 */
[----:B------:R-:W-:-:S04]  /*b900*/  LOP3.LUT R7, R7, 0x7c, RZ, 0xc0, !PT ;  /* 0x0000007c07077812 */ /* 0x000fc800078ec0ff */
[----:B------:R-:W-:Y:S01]  /*b910*/  LEA R7, R52, R7, 0xa ;  /* 0x0000000734077211 */ /* 0x000fe200078e50ff */
[----:B--2---:R-:W-:Y:S02]  /*b920*/  IMAD R52, R53, R125, RZ ;  /* 0x0000007d35347224 */ /* 0x004fe400078e02ff */
[----:B------:R-:W2:Y:S01]  /*b930*/  LDL.LU R53, [R1+0x2c30] ;  /* 0x002c300001357983 */ /* 0x000ea20000300800 */
[----:B------:R-:W-:Y:S01]  /*b940*/  @!P0 IMAD.MOV R240, RZ, RZ, -R240 ;  /* 0x000000fffff08224 */ /* 0x000fe200078e0af0 */
[----:B------:R-:W-:Y:S02]  /*b950*/  @!P2 IADD3 R239, -R239, RZ, RZ ;  /* 0x000000ffefefa210 */ /* 0x000fe40007ffe1ff */
[C---:B------:R-:W-:Y:S01]  /*b960*/  ISETP.GT.U32.AND P0, PT, R54.reuse, R14, PT ;  /* 0x0000000e3600720c */ /* 0x040fe20003f04070 */
[----:B------:R-:W-:Y:S01]  /*b970*/  @!P5 IMAD.IADD R11, R11, 0x1, -R54 ;  /* 0x000000010b0bd824 */ /* 0x000fe200078e0a36 */
[----:B------:R-:W-:Y:S02]  /*b980*/  ISETP.GT.U32.AND P2, PT, R54, R13, PT ;  /* 0x0000000d3600720c */ /* 0x000fe40003f44070 */
[----:B------:R-:W-:-:S02]  /*b990*/  ISETP.GE.AND P5, PT, R152, RZ, PT ;  /* 0x000000ff9800720c */ /* 0x000fc40003fa6270 */
[----:B------:R-:W-:Y:S02]  /*b9a0*/  @!P6 IADD3 R242, -R242, RZ, RZ ;  /* 0x000000fff2f2e210 */ /* 0x000fe40007ffe1ff */
[C---:B------:R-:W-:Y:S01]  /*b9b0*/  ISETP.GT.U32.AND P6, PT, R54.reuse, R11, PT ;  /* 0x0000000b3600720c */ /* 0x040fe20003fc4070 */
[----:B------:R-:W-:Y:S01]  /*b9c0*/  @!P4 IMAD.MOV R241, RZ, RZ, -R241 ;  /* 0x000000fffff1c224 */ /* 0x000fe200078e0af1 */
[----:B------:R-:W-:-:S03]  /*b9d0*/  ISETP.GT.U32.AND P4, PT, R54, R12, PT ;  /* 0x0000000c3600720c */ /* 0x000fc60003f84070 */
[----:B------:R-:W-:Y:S01]  /*b9e0*/  @!P0 IMAD.IADD R14, R14, 0x1, -R54 ;  /* 0x000000010e0e8824 */ /* 0x000fe200078e0a36 */
[C---:B------:R-:W-:Y:S02]  /*b9f0*/  ISETP.GT.U32.AND P0, PT, R54.reuse, R6, PT ;  /* 0x000000063600720c */ /* 0x040fe40003f04070 */
[----:B------:R-:W-:Y:S02]  /*ba00*/  @!P2 IADD3 R13, R13, -R54, RZ ;  /* 0x800000360d0da210 */ /* 0x000fe40007ffe0ff */
[C---:B------:R-:W-:Y:S01]  /*ba10*/  ISETP.GT.U32.AND P2, PT, R54.reuse, R5, PT ;  /* 0x000000053600720c */ /* 0x040fe20003f44070 */
[----:B------:R-:W-:Y:S01]  /*ba20*/  @!P5 IMAD.MOV R0, RZ, RZ, -R0 ;  /* 0x000000ffff00d224 */ /* 0x000fe200078e0a00 */
[C---:B------:R-:W-:Y:S01]  /*ba30*/  ISETP.GT.U32.AND P5, PT, R54.reuse, R8, PT ;  /* 0x000000083600720c */ /* 0x040fe20003fa4070 */
[--C-:B------:R-:W-:Y:S01]  /*ba40*/  @!P6 IMAD.IADD R11, R11, 0x1, -R54.reuse ;  /* 0x000000010b0be824 */ /* 0x100fe200078e0a36 */
[----:B------:R-:W-:Y:S01]  /*ba50*/  ISETP.GT.U32.AND P6, PT, R54, R3, PT ;  /* 0x000000033600720c */ /* 0x000fe20003fc4070 */
[----:B------:R-:W-:Y:S01]  /*ba60*/  @!P4 IMAD.IADD R12, R12, 0x1, -R54 ;  /* 0x000000010c0cc824 */ /* 0x000fe200078e0a36 */
[----:B------:R-:W-:-:S03]  /*ba70*/  ISETP.GT.U32.AND P4, PT, R54, R4, PT ;  /* 0x000000043600720c */ /* 0x000fc60003f84070 */
[-C--:B------:R-:W-:Y:S02]  /*ba80*/  @!P0 IADD3 R6, R6, -R54.reuse, RZ ;  /* 0x8000003606068210 */ /* 0x080fe40007ffe0ff */
[----:B------:R-:W-:Y:S02]  /*ba90*/  ISETP.GE.AND P0, PT, R58, RZ, PT ;  /* 0x000000ff3a00720c */ /* 0x000fe40003f06270 */
[--C-:B------:R-:W-:Y:S01]  /*baa0*/  @!P2 IMAD.IADD R5, R5, 0x1, -R54.reuse ;  /* 0x000000010505a824 */ /* 0x100fe200078e0a36 */
[----:B------:R-:W-:Y:S01]  /*bab0*/  ISETP.GE.AND P2, PT, R57, RZ, PT ;  /* 0x000000ff3900720c */ /* 0x000fe20003f46270 */
[--C-:B------:R-:W-:Y:S01]  /*bac0*/  @!P5 IMAD.IADD R8, R8, 0x1, -R54.reuse ;  /* 0x000000010808d824 */ /* 0x100fe200078e0a36 */
[----:B------:R-:W-:Y:S02]  /*bad0*/  @!P3 IADD3 R244, -R244, RZ, RZ ;  /* 0x000000fff4f4b210 */ /* 0x000fe40007ffe1ff */
[----:B------:R-:W-:Y:S01]  /*bae0*/  @!P6 IADD3 R3, R3, -R54, RZ ;  /* 0x800000360303e210 */ /* 0x000fe20007ffe0ff */
[----:B------:R-:W-:Y:S01]  /*baf0*/  @!P1 IMAD.MOV R245, RZ, RZ, -R245 ;  /* 0x000000fffff59224 */ /* 0x000fe200078e0af5 */
[----:B------:R-:W-:Y:S01]  /*bb00*/  ISETP.GE.AND P6, PT, R55, RZ, PT ;  /* 0x000000ff3700720c */ /* 0x000fe20003fc6270 */
[----:B------:R-:W-:Y:S01]  /*bb10*/  @!P4 IMAD.IADD R4, R4, 0x1, -R54 ;  /* 0x000000010404c824 */ /* 0x000fe200078e0a36 */
[----:B------:R-:W-:-:S02]  /*bb20*/  ISETP.GT.U32.AND P3, PT, R54, R9, PT ;  /* 0x000000093600720c */ /* 0x000fc40003f64070 */
[----:B------:R-:W-:Y:S02]  /*bb30*/  ISETP.GT.U32.AND P1, PT, R54, R8, PT ;  /* 0x000000083600720c */ /* 0x000fe40003f24070 */
[----:B------:R-:W-:Y:S01]  /*bb40*/  ISETP.GE.AND P4, PT, R56, RZ, PT ;  /* 0x000000ff3800720c */ /* 0x000fe20003f86270 */
[----:B------:R-:W-:Y:S01]  /*bb50*/  @!P0 IMAD.MOV R246, RZ, RZ, -R246 ;  /* 0x000000fffff68224 */ /* 0x000fe200078e0af6 */
[C---:B------:R-:W-:Y:S02]  /*bb60*/  ISETP.GT.U32.AND P5, PT, R54.reuse, R2, PT ;  /* 0x000000023600720c */ /* 0x040fe40003fa4070 */
[C---:B------:R-:W-:Y:S02]  /*bb70*/  ISETP.GT.U32.AND P0, PT, R54.reuse, R6, PT ;  /* 0x000000063600720c */ /* 0x040fe40003f04070 */
[----:B------:R-:W-:Y:S02]  /*bb80*/  @!P2 IADD3 R247, -R247, RZ, RZ ;  /* 0x000000fff7f7a210 */ /* 0x000fe40007ffe1ff */
[----:B------:R-:W-:Y:S01]  /*bb90*/  ISETP.GT.U32.AND P2, PT, R54, R5, PT ;  /* 0x000000053600720c */ /* 0x000fe20003f44070 */
[C---:B------:R-:W-:Y:S01]  /*bba0*/  VIADD R57, R152.reuse, 0xec ;  /* 0x000000ec98397836 */ /* 0x040fe20000000000 */
[----:B------:R-:W-:Y:S01]  /*bbb0*/  IADD3 R58, R152, 0xed, RZ ;  /* 0x000000ed983a7810 */ /* 0x000fe20007ffe0ff */
[----:B------:R-:W-:Y:S01]  /*bbc0*/  @!P6 IMAD.MOV R249, RZ, RZ, -R249 ;  /* 0x000000fffff9e224 */ /* 0x000fe200078e0af9 */
[----:B------:R-:W-:Y:S01]  /*bbd0*/  ISETP.GT.U32.AND P6, PT, R54, R3, PT ;  /* 0x000000033600720c */ /* 0x000fe20003fc4070 */
[--C-:B------:R-:W-:Y:S01]  /*bbe0*/  @!P3 IMAD.IADD R9, R9, 0x1, -R54.reuse ;  /* 0x000000010909b824 */ /* 0x100fe200078e0a36 */
[----:B------:R-:W-:Y:S01]  /*bbf0*/  ISETP.GE.AND P3, PT, R57, RZ, PT ;  /* 0x000000ff3900720c */ /* 0x000fe20003f66270 */
[----:B------:R-:W-:Y:S01]  /*bc00*/  @!P1 IMAD.IADD R8, R8, 0x1, -R54 ;  /* 0x0000000108089824 */ /* 0x000fe200078e0a36 */
[----:B------:R-:W-:Y:S01]  /*bc10*/  ISETP.GE.AND P1, PT, R58, RZ, PT ;  /* 0x000000ff3a00720c */ /* 0x000fe20003f26270 */
[----:B------:R-:W-:Y:S01]  /*bc20*/  @!P4 IMAD.MOV R248, RZ, RZ, -R248 ;  /* 0x000000fffff8c224 */ /* 0x000fe200078e0af8 */
[----:B------:R-:W-:Y:S01]  /*bc30*/  ISETP.GT.U32.AND P4, PT, R54, R4, PT ;  /* 0x000000043600720c */ /* 0x000fe20003f84070 */
[----:B------:R-:W-:-:S02]  /*bc40*/  VIADD R57, R152, 0xee ;  /* 0x000000ee98397836 */ /* 0x000fc40000000000 */
[----:B------:R-:W-:Y:S02]  /*bc50*/  VIADD R58, R152, 0xef ;  /* 0x000000ef983a7836 */ /* 0x000fe40000000000 */
[--C-:B------:R-:W-:Y:S01]  /*bc60*/  @!P5 IMAD.IADD R2, R2, 0x1, -R54.reuse ;  /* 0x000000010202d824 */ /* 0x100fe200078e0a36 */
[----:B------:R-:W-:Y:S01]  /*bc70*/  @!P0 IADD3 R6, R6, -R54, RZ ;  /* 0x8000003606068210 */ /* 0x000fe20007ffe0ff */
[----:B------:R-:W-:Y:S01]  /*bc80*/  @!P2 IMAD.IADD R5, R5, 0x1, -R54 ;  /* 0x000000010505a824 */ /* 0x000fe200078e0a36 */
[----:B------:R-:W-:Y:S02]  /*bc90*/  ISETP.GE.AND P0, PT, R57, RZ, PT ;  /* 0x000000ff3900720c */ /* 0x000fe40003f06270 */
[----:B------:R-:W-:Y:S01]  /*bca0*/  ISETP.GE.AND P2, PT, R58, RZ, PT ;  /* 0x000000ff3a00720c */ /* 0x000fe20003f46270 */
[----:B------:R-:W-:Y:S01]  /*bcb0*/  VIADD R58, R152, 0xf1 ;  /* 0x000000f1983a7836 */ /* 0x000fe20000000000 */
[----:B------:R-:W-:Y:S01]  /*bcc0*/  ISETP.GT.U32.AND P5, PT, R54, R2, PT ;  /* 0x000000023600720c */ /* 0x000fe20003fa4070 */
[----:B------:R-:W-:Y:S01]  /*bcd0*/  @!P3 IMAD.MOV R250, RZ, RZ, -R250 ;  /* 0x000000fffffab224 */ /* 0x000fe200078e0afa */
[----:B------:R-:W-:-:S02]  /*bce0*/  IADD3 R57, R152, 0xf0, RZ ;  /* 0x000000f098397810 */ /* 0x000fc40007ffe0ff */
[----:B------:R-:W-:Y:S02]  /*bcf0*/  @!P6 IADD3 R3, R3, -R54, RZ ;  /* 0x800000360303e210 */ /* 0x000fe40007ffe0ff */
[----:B------:R-:W-:Y:S01]  /*bd00*/  ISETP.GE.AND P6, PT, R58, RZ, PT ;  /* 0x000000ff3a00720c */ /* 0x000fe20003fc6270 */
[--C-:B------:R-:W-:Y:S01]  /*bd10*/  @!P4 IMAD.IADD R4, R4, 0x1, -R54.reuse ;  /* 0x000000010404c824 */ /* 0x100fe200078e0a36 */
[----:B------:R-:W-:Y:S02]  /*bd20*/  LEA R58, P3, R52, UR4, 0x2 ;  /* 0x00000004343a7c11 */ /* 0x000fe4000f8610ff */
[----:B------:R-:W-:Y:S01]  /*bd30*/  ISETP.GE.AND P4, PT, R57, RZ, PT ;  /* 0x000000ff3900720c */ /* 0x000fe20003f86270 */
[----:B------:R-:W-:Y:S01]  /*bd40*/  @!P0 IMAD.MOV R19, RZ, RZ, -R19 ;  /* 0x000000ffff138224 */ /* 0x000fe200078e0a13 */
[----:B------:R-:W-:Y:S01]  /*bd50*/  ISETP.GE.AND P0, PT, R25, RZ, PT ;  /* 0x000000ff1900720c */ /* 0x000fe20003f06270 */
[----:B------:R-:W-:Y:S01]  /*bd60*/  @!P5 IMAD.IADD R2, R2, 0x1, -R54 ;  /* 0x000000010202d824 */ /* 0x000fe200078e0a36 */
[----:B------:R-:W-:-:S02]  /*bd70*/  @!P2 IADD3 R18, -R18, RZ, RZ ;  /* 0x000000ff1212a210 */ /* 0x000fc40007ffe1ff */
[----:B------:R-:W-:Y:S02]  /*bd80*/  ISETP.GE.AND P2, PT, R24, RZ, PT ;  /* 0x000000ff1800720c */ /* 0x000fe40003f46270 */
[----:B------:R-:W-:-:S05]  /*bd90*/  @!P1 IADD3 R251, -R251, RZ, RZ ;  /* 0x000000fffbfb9210 */ /* 0x000fca0007ffe1ff */
[----:B------:R-:W-:Y:S01]  /*bda0*/  @!P4 IMAD.MOV R17, RZ, RZ, -R17 ;  /* 0x000000ffff11c224 */ /* 0x000fe200078e0a11 */
[----:B------:R-:W-:Y:S01]  /*bdb0*/  ISETP.GE.AND P4, PT, R23, RZ, PT ;  /* 0x000000ff1700720c */ /* 0x000fe20003f86270 */
[----:B------:R-:W-:Y:S01]  /*bdc0*/  @!P0 IMAD.MOV R14, RZ, RZ, -R14 ;  /* 0x000000ffff0e8224 */ /* 0x000fe200078e0a0e */
[----:B------:R-:W-:-:S03]  /*bdd0*/  ISETP.GE.AND P0, PT, R20, RZ, PT ;  /* 0x000000ff1400720c */ /* 0x000fc60003f06270 */
[----:B------:R-:W-:Y:S01]  /*bde0*/  @!P2 IMAD.MOV R13, RZ, RZ, -R13 ;  /* 0x000000ffff0da224 */ /* 0x000fe200078e0a0d */
[----:B------:R-:W-:-:S07]  /*bdf0*/  ISETP.GE.AND P2, PT, R252, RZ, PT ;  /* 0x000000fffc00720c */ /* 0x000fce0003f46270 */
[----:B------:R-:W-:Y:S02]  /*be00*/  @!P4 IADD3 R12, -R12, RZ, RZ ;  /* 0x000000ff0c0cc210 */ /* 0x000fe40007ffe1ff */
[----:B------:R-:W-:Y:S02]  /*be10*/  ISETP.GE.AND P4, PT, R153, RZ, PT ;  /* 0x000000ff9900720c */ /* 0x000fe40003f86270 */
[----:B------:R-:W-:Y:S02]  /*be20*/  @!P0 IADD3 R9, -R9, RZ, RZ ;  /* 0x000000ff09098210 */ /* 0x000fe40007ffe1ff */
[----:B------:R-:W-:Y:S01]  /*be30*/  ISETP.GE.AND P0, PT, R158, RZ, PT ;  /* 0x000000ff9e00720c */ /* 0x000fe20003f06270 */
[----:B------:R-:W-:Y:S01]  /*be40*/  @!P2 IMAD.MOV R8, RZ, RZ, -R8 ;  /* 0x000000ffff08a224 */ /* 0x000fe200078e0a08 */
[----:B------:R-:W-:Y:S01]  /*be50*/  ISETP.GE.AND P2, PT, R29, RZ, PT ;  /* 0x000000ff1d00720c */ /* 0x000fe20003f46270 */
[-C--:B---3--:R-:W-:Y:S01]  /*be60*/  IMAD R57, R59, R125.reuse, RZ ;  /* 0x0000007d3b397224 */ /* 0x088fe200078e02ff */
[----:B------:R-:W-:Y:S01]  /*be70*/  LEA.HI.X.SX32 R59, R52, UR5, 0x2, P3 ;  /* 0x00000005343b7c11 */ /* 0x000fe200098f16ff */
[-C--:B----4-:R-:W-:Y:S01]  /*be80*/  IMAD R55, R28, R125.reuse, RZ ;  /* 0x0000007d1c377224 */ /* 0x090fe200078e02ff */
[----:B------:R-:W-:Y:S01]  /*be90*/  ISETP.GE.AND P3, PT, R27, RZ, PT ;  /* 0x000000ff1b00720c */ /* 0x000fe20003f66270 */
[----:B------:R-:W3:Y:S01]  /*bea0*/  LDL.LU R28, [R1+0x4c] ;  /* 0x00004c00011c7983 */ /* 0x000ee20000300800 */
[----:B------:R-:W-:-:S02]  /*beb0*/  IMAD R26, R26, R125, RZ ;  /* 0x0000007d1a1a7224 */ /* 0x000fc400078e02ff */
[----:B------:R-:W-:Y:S01]  /*bec0*/  LEA R54, P5, R55, UR4, 0x2 ;  /* 0x0000000437367c11 */ /* 0x000fe2000f8a10ff */
[----:B------:R-:W4:Y:S01]  /*bed0*/  LDL.LU R27, [R1+0x48] ;  /* 0x00004800011b7983 */ /* 0x000f220000300800 */
[----:B------:R-:W-:Y:S02]  /*bee0*/  LEA R56, P1, R57, UR4, 0x2 ;  /* 0x0000000439387c11 */ /* 0x000fe4000f8210ff */
[----:B------:R-:W-:Y:S02]  /*bef0*/  LEA.HI.X.SX32 R55, R55, UR5, 0x2, P5 ;  /* 0x0000000537377c11 */ /* 0x000fe4000a8f16ff */
[----:B------:R-:W-:Y:S02]  /*bf00*/  LEA R52, P5, R26, UR4, 0x2 ;  /* 0x000000041a347c11 */ /* 0x000fe4000f8a10ff */
[----:B------:R-:W-:Y:S02]  /*bf10*/  LEA.HI.X.SX32 R57, R57, UR5, 0x2, P1 ;  /* 0x0000000539397c11 */ /* 0x000fe400088f16ff */
[----:B------:R-:W-:-:S02]  /*bf20*/  @!P3 IADD3 R15, -R15, RZ, RZ ;  /* 0x000000ff0f0fb210 */ /* 0x000fc40007ffe1ff */
[----:B------:R-:W-:-:S13]  /*bf30*/  ISETP.GE.AND P3, PT, R21, RZ, PT ;  /* 0x000000ff1500720c */ /* 0x000fda0003f66270 */
[----:B------:R-:W-:Y:S01]  /*bf40*/  @!P3 IMAD.MOV R10, RZ, RZ, -R10 ;  /* 0x000000ffff0ab224 */ /* 0x000fe200078e0a0a */
[----:B------:R-:W-:Y:S02]  /*bf50*/  ISETP.GE.AND P3, PT, R157, RZ, PT ;  /* 0x000000ff9d00720c */ /* 0x000fe40003f66270 */
[----:B--2---:R-:W-:Y:S02]  /*bf60*/  ISETP.NE.AND P1, PT, R53, RZ, PT ;  /* 0x000000ff3500720c */ /* 0x004fe40003f25270 */
[----:B------:R-:W-:Y:S02]  /*bf70*/  LOP3.LUT R125, RZ, R53, RZ, 0x33, !PT ;  /* 0x00000035ff7d7212 */ /* 0x000fe400078e33ff */
[----:B------:R-:W-:Y:S02]  /*bf80*/  LEA.HI.X.SX32 R53, R26, UR5, 0x2, P5 ;  /* 0x000000051a357c11 */ /* 0x000fe4000a8f16ff */
[----:B------:R-:W-:Y:S01]  /*bf90*/  ISETP.GE.AND P5, PT, R22, RZ, PT ;  /* 0x000000ff1600720c */ /* 0x000fe20003fa6270 */
[----:B------:R-:W2:Y:S04]  /*bfa0*/  LDL.LU R26, [R1+0x44] ;  /* 0x00004400011a7983 */ /* 0x000ea80000300800 */
[----:B------:R-:W2:Y:S04]  /*bfb0*/  LDL.LU R25, [R1+0x40] ;  /* 0x0000400001197983 */ /* 0x000ea80000300800 */
[----:B------:R-:W2:Y:S04]  /*bfc0*/  LDL.LU R24, [R1+0x3c] ;  /* 0x00003c0001187983 */ /* 0x000ea80000300800 */
[----:B------:R-:W2:Y:S01]  /*bfd0*/  LDL.LU R23, [R1+0x38] ;  /* 0x0000380001177983 */ /* 0x000ea20000300800 */
[----:B------:R-:W-:-:S03]  /*bfe0*/  @!P5 IMAD.MOV R11, RZ, RZ, -R11 ;  /* 0x000000ffff0bd224 */ /* 0x000fc600078e0a0b */
[----:B------:R-:W2:Y:S01]  /*bff0*/  LDL.LU R22, [R1+0x34] ;  /* 0x0000340001167983 */ /* 0x000ea20000300800 */
[----:B------:R-:W-:-:S03]  /*c000*/  ISETP.GE.AND P5, PT, R155, RZ, PT ;  /* 0x000000ff9b00720c */ /* 0x000fc60003fa6270 */
[----:B------:R-:W2:Y:S01]  /*c010*/  LDL.LU R21, [R1+0x30] ;  /* 0x0000300001157983 */ /* 0x000ea20000300800 */
[----:B------:R-:W-:-:S03]  /*c020*/  SEL R0, R125, R0, !P1 ;  /* 0x000000007d007207 */ /* 0x000fc60004800000 */
[----:B------:R-:W2:Y:S04]  /*c030*/  LDL.LU R20, [R1+0x2c] ;  /* 0x00002c0001147983 */ /* 0x000ea80000300800 */
[----:B------:R-:W2:Y:S04]  /*c040*/  LDL.LU R252, [R1+0x28] ;  /* 0x0000280001fc7983 */ /* 0x000ea80000300800 */
[----:B------:R-:W2:Y:S04]  /*c050*/  LDL.LU R153, [R1+0x24] ;  /* 0x0000240001997983 */ /* 0x000ea80000300800 */
[----:B------:R-:W2:Y:S04]  /*c060*/  LDL.LU R155, [R1+0x1c] ;  /* 0x00001c00019b7983 */ /* 0x000ea80000300800 */
[----:B------:R-:W2:Y:S04]  /*c070*/  LDL.LU R157, [R1+0x18] ;  /* 0x00001800019d7983 */ /* 0x000ea80000300800 */
[----:B------:R-:W2:Y:S04]  /*c080*/  LDL.LU R158, [R1+0x14] ;  /* 0x00001400019e7983 */ /* 0x000ea80000300800 */
[----:B------:R-:W2:Y:S04]  /*c090*/  LDL.LU R29, [R1+0x2c2c] ;  /* 0x002c2c00011d7983 */ /* 0x000ea80000300800 */
[----:B------:R1:W-:Y:S04]  /*c0a0*/  STL [R1+0x3b4], R0 ;  /* 0x0003b40001007387 */ /* 0x0003e80000100800 */
[----:B-1----:R-:W2:Y:S01]  /*c0b0*/  LDL.LU R0, [R1+0x2c28] ;  /* 0x002c280001007983 */ /* 0x002ea20000300800 */
[----:B---3--:R-:W-:-:S02]  /*c0c0*/  SEL R28, R125, R28, !P1 ;  /* 0x0000001c7d1c7207 */ /* 0x008fc40004800000 */
[C---:B----4-:R-:W-:Y:S02]  /*c0d0*/  SEL R27, R125.reuse, R27, !P1 ;  /* 0x0000001b7d1b7207 */ /* 0x050fe40004800000 */
[C---:B--2---:R-:W-:Y:S02]  /*c0e0*/  SEL R26, R125.reuse, R26, !P1 ;  /* 0x0000001a7d1a7207 */ /* 0x044fe40004800000 */
[C---:B------:R-:W-:Y:S02]  /*c0f0*/  SEL R25, R125.reuse, R25, !P1 ;  /* 0x000000197d197207 */ /* 0x040fe40004800000 */
[C---:B------:R-:W-:Y:S02]  /*c100*/  SEL R24, R125.reuse, R24, !P1 ;  /* 0x000000187d187207 */ /* 0x040fe40004800000 */
[C---:B------:R-:W-:Y:S02]  /*c110*/  SEL R23, R125.reuse, R23, !P1 ;  /* 0x000000177d177207 */ /* 0x040fe40004800000 */
[----:B------:R-:W-:-:S02]  /*c120*/  SEL R22, R125, R22, !P1 ;  /* 0x000000167d167207 */ /* 0x000fc40004800000 */
[C---:B------:R-:W-:Y:S02]  /*c130*/  SEL R21, R125.reuse, R21, !P1 ;  /* 0x000000157d157207 */ /* 0x040fe40004800000 */
[C---:B------:R-:W-:Y:S02]  /*c140*/  SEL R20, R125.reuse, R20, !P1 ;  /* 0x000000147d147207 */ /* 0x040fe40004800000 */
[C---:B------:R-:W-:Y:S02]  /*c150*/  SEL R252, R125.reuse, R252, !P1 ;  /* 0x000000fc7dfc7207 */ /* 0x040fe40004800000 */
[C---:B------:R-:W-:Y:S02]  /*c160*/  SEL R153, R125.reuse, R153, !P1 ;  /* 0x000000997d997207 */ /* 0x040fe40004800000 */
[C---:B------:R-:W-:Y:S02]  /*c170*/  SEL R155, R125.reuse, R155, !P1 ;  /* 0x0000009b7d9b7207 */ /* 0x040fe40004800000 */
[----:B------:R-:W-:-:S05]  /*c180*/  SEL R0, R125, R0, !P1 ;  /* 0x000000007d007207 */ /* 0x000fca0004800000 */
[----:B------:R1:W-:Y:S04]  /*c190*/  STL [R1+0x50], R0 ;  /* 0x0000500001007387 */ /* 0x0003e80000100800 */
[----:B-1----:R-:W2:Y:S04]  /*c1a0*/  LDL.LU R0, [R1+0x10] ;  /* 0x0000100001007983 */ /* 0x002ea80000300800 */
[----:B------:R1:W-:Y:S04]  /*c1b0*/  STL [R1+0x3b0], R28 ;  /* 0x0003b01c01007387 */ /* 0x0003e80000100800 */
[----:B-1----:R-:W3:Y:S04]  /*c1c0*/  LDL.LU R28, [R1+0x2c24] ;  /* 0x002c2400011c7983 */ /* 0x002ee80000300800 */
[----:B------:R1:W-:Y:S04]  /*c1d0*/  STL [R1+0x3ac], R27 ;  /* 0x0003ac1b01007387 */ /* 0x0003e80000100800 */
[----:B-1----:R-:W4:Y:S04]  /*c1e0*/  LDL.LU R27, [R1+0x2c20] ;  /* 0x002c2000011b7983 */ /* 0x002f280000300800 */
[----:B------:R1:W-:Y:S04]  /*c1f0*/  STL [R1+0x3a8], R26 ;  /* 0x0003a81a01007387 */ /* 0x0003e80000100800 */
[----:B-1----:R-:W3:Y:S04]  /*c200*/  LDL.LU R26, [R1+0x2c1c] ;  /* 0x002c1c00011a7983 */ /* 0x002ee80000300800 */
[----:B------:R1:W-:Y:S04]  /*c210*/  STL [R1+0x3a4], R25 ;  /* 0x0003a41901007387 */ /* 0x0003e80000100800 */
[----:B-1----:R-:W4:Y:S04]  /*c220*/  LDL.LU R25, [R1+0x2c18] ;  /* 0x002c180001197983 */ /* 0x002f280000300800 */
[----:B------:R1:W-:Y:S04]  /*c230*/  STL [R1+0x3a0], R24 ;  /* 0x0003a01801007387 */ /* 0x0003e80000100800 */
[----:B-1----:R-:W3:Y:S04]  /*c240*/  LDL.LU R24, [R1+0x2c14] ;  /* 0x002c140001187983 */ /* 0x002ee80000300800 */
[----:B------:R1:W-:Y:S01]  /*c250*/  STL [R1+0x39c], R23 ;  /* 0x00039c1701007387 */ /* 0x0003e20000100800 */
[----:B------:R-:W-:-:S03]  /*c260*/  SEL R157, R125, R157, !P1 ;  /* 0x0000009d7d9d7207 */ /* 0x000fc60004800000 */
[----:B-1----:R-:W4:Y:S04]  /*c270*/  LDL.LU R23, [R1+0x2c10] ;  /* 0x002c100001177983 */ /* 0x002f280000300800 */
[----:B------:R1:W-:Y:S01]  /*c280*/  STL [R1+0x398], R22 ;  /* 0x0003981601007387 */ /* 0x0003e20000100800 */
[----:B------:R-:W-:-:S03]  /*c290*/  SEL R158, R125, R158, !P1 ;  /* 0x0000009e7d9e7207 */ /* 0x000fc60004800000 */
[----:B-1----:R-:W3:Y:S04]  /*c2a0*/  LDL.LU R22, [R1+0x2c0c] ;  /* 0x002c0c0001167983 */ /* 0x002ee80000300800 */
[----:B------:R1:W-:Y:S04]  /*c2b0*/  STL [R1+0x394], R21 ;  /* 0x0003941501007387 */ /* 0x0003e80000100800 */
[----:B-1----:R-:W4:Y:S04]  /*c2c0*/  LDL.LU R21, [R1+0x2c08] ;  /* 0x002c080001157983 */ /* 0x002f280000300800 */
[----:B------:R1:W-:Y:S04]  /*c2d0*/  STL [R1+0x390], R20 ;  /* 0x0003901401007387 */ /* 0x0003e80000100800 */
[----:B-1----:R-:W3:Y:S04]  /*c2e0*/  LDL.LU R20, [R1+0x2c04] ;  /* 0x002c040001147983 */ /* 0x002ee80000300800 */
        /* <DEDUP_REMOVED lines=9> */
[----:B-1----:R-:W3:Y:S01]  /*c380*/  LDL.LU R158, [R1+0x2bf0] ;  /* 0x002bf000019e7983 */ /* 0x002ee20000300800 */
[----:B--2---:R-:W-:-:S05]  /*c390*/  SEL R0, R125, R0, !P1 ;  /* 0x000000007d007207 */ /* 0x004fca0004800000 */
[----:B------:R1:W-:Y:S01]  /*c3a0*/  STL [R1+0x378], R0 ;  /* 0x0003780001007387 */ /* 0x0003e20000100800 */
[C---:B----4-:R-:W-:Y:S02]  /*c3b0*/  SEL R21, R125.reuse, R21, !P1 ;  /* 0x000000157d157207 */ /* 0x050fe40004800000 */
[C---:B---3--:R-:W-:Y:S02]  /*c3c0*/  SEL R252, R125.reuse, R252, !P1 ;  /* 0x000000fc7dfc7207 */ /* 0x048fe40004800000 */
[C---:B-1----:R-:W-:Y:S02]  /*c3d0*/  SEL R0, R125.reuse, R158, !P1 ;  /* 0x0000009e7d007207 */ /* 0x042fe40004800000 */
[----:B------:R-:W2:Y:S04]  /*c3e0*/  LDL.LU R158, [R1+0x2bec] ;  /* 0x002bec00019e7983 */ /* 0x000ea80000300800 */
[----:B------:R1:W-:Y:S02]  /*c3f0*/  STL [R1+0x374], R0 ;  /* 0x0003740001007387 */ /* 0x0003e40000100800 */
[----:B-1----:R-:W-:-:S02]  /*c400*/  SEL R0, R125, R157, !P1 ;  /* 0x0000009d7d007207 */ /* 0x002fc40004800000 */
[----:B------:R-:W3:Y:S04]  /*c410*/  LDL.LU R157, [R1+0x2be8] ;  /* 0x002be800019d7983 */ /* 0x000ee80000300800 */
[----:B------:R1:W-:Y:S02]  /*c420*/  STL [R1+0x370], R0 ;  /* 0x0003700001007387 */ /* 0x0003e40000100800 */
[C---:B-1----:R-:W-:Y:S02]  /*c430*/  SEL R0, R125.reuse, R155, !P1 ;  /* 0x0000009b7d007207 */ /* 0x042fe40004800000 */
[----:B------:R-:W4:Y:S04]  /*c440*/  LDL.LU R155, [R1+0x2be4] ;  /* 0x002be400019b7983 */ /* 0x000f280000300800 */
[----:B------:R1:W-:Y:S02]  /*c450*/  STL [R1+0x36c], R0 ;  /* 0x00036c0001007387 */ /* 0x0003e40000100800 */
[----:B-1----:R-:W-:-:S02]  /*c460*/  SEL R0, R125, R153, !P1 ;  /* 0x000000997d007207 */ /* 0x002fc40004800000 */
[----:B------:R-:W2:Y:S04]  /*c470*/  LDL.LU R153, [R1+0x2be0] ;  /* 0x002be00001997983 */ /* 0x000ea80000300800 */
[----:B------:R1:W-:Y:S04]  /*c480*/  STL [R1+0x368], R0 ;  /* 0x0003680001007387 */ /* 0x0003e80000100800 */
[----:B------:R-:W-:Y:S01]  /*c490*/  STL [R1+0x364], R252 ;  /* 0x000364fc01007387 */ /* 0x000fe20000100800 */
[C---:B-1----:R-:W-:Y:S02]  /*c4a0*/  SEL R0, R125.reuse, R20, !P1 ;  /* 0x000000147d007207 */ /* 0x042fe40004800000 */
[----:B------:R-:W-:-:S03]  /*c4b0*/  SEL R20, R125, R22, !P1 ;  /* 0x000000167d147207 */ /* 0x000fc60004800000 */
[----:B------:R1:W-:Y:S04]  /*c4c0*/  STL [R1+0x360], R0 ;  /* 0x0003600001007387 */ /* 0x0003e80000100800 */
[----:B------:R1:W-:Y:S02]  /*c4d0*/  STL [R1+0x35c], R21 ;  /* 0x00035c1501007387 */ /* 0x0003e40000100800 */
[C---:B-1----:R-:W-:Y:S02]  /*c4e0*/  SEL R0, R125.reuse, R23, !P1 ;  /* 0x000000177d007207 */ /* 0x042fe40004800000 */
[----:B------:R1:W-:Y:S01]  /*c4f0*/  STL [R1+0x358], R20 ;  /* 0x0003581401007387 */ /* 0x0003e20000100800 */
[----:B------:R-:W-:-:S03]  /*c500*/  SEL R21, R125, R24, !P1 ;  /* 0x000000187d157207 */ /* 0x000fc60004800000 */
[----:B------:R1:W-:Y:S02]  /*c510*/  STL [R1+0x354], R0 ;  /* 0x0003540001007387 */ /* 0x0003e40000100800 */
[C---:B-1----:R-:W-:Y:S02]  /*c520*/  SEL R20, R125.reuse, R25, !P1 ;  /* 0x000000197d147207 */ /* 0x042fe40004800000 */
[----:B------:R1:W-:Y:S01]  /*c530*/  STL [R1+0x350], R21 ;  /* 0x0003501501007387 */ /* 0x0003e20000100800 */
[----:B------:R-:W-:-:S03]  /*c540*/  SEL R0, R125, R26, !P1 ;  /* 0x0000001a7d007207 */ /* 0x000fc60004800000 */
[----:B------:R1:W-:Y:S04]  /*c550*/  STL [R1+0x34c], R20 ;  /* 0x00034c1401007387 */ /* 0x0003e80000100800 */
[----:B------:R1:W-:Y:S02]  /*c560*/  STL [R1+0x348], R0 ;  /* 0x0003480001007387 */ /* 0x0003e40000100800 */
[C---:B-1----:R-:W-:Y:S02]  /*c570*/  SEL R21, R125.reuse, R27, !P1 ;  /* 0x0000001b7d157207 */ /* 0x042fe40004800000 */
[----:B------:R-:W-:-:S03]  /*c580*/  SEL R20, R125, R28, !P1 ;  /* 0x0000001c7d147207 */ /* 0x000fc60004800000 */
        /* <DEDUP_REMOVED lines=69> */
[----:B------:R3:W-:Y:S01]  /*c9e0*/  STL [R1+0x2b8], R0 ;  /* 0x0002b80001007387 */ /* 0x0007e20000100800 */
[C---:B-1----:R-:W-:Y:S02]  /*c9f0*/  SEL R21, R125.reuse, R71, !P1 ;  /* 0x000000477d157207 */ /* 0x042fe40004800000 */
[----:B------:R-:W-:-:S03]  /*ca00*/  SEL R20, R125, R72, !P1 ;  /* 0x000000487d147207 */ /* 0x000fc60004800000 */
[----:B------:R1:W-:Y:S01]  /*ca10*/  STL [R1+0x2b4], R21 ;  /* 0x0002b41501007387 */ /* 0x0003e20000100800 */
[----:B---3--:R-:W-:-:S03]  /*ca20*/  SEL R0, R125, R73, !P1 ;  /* 0x000000497d007207 */ /* 0x008fc60004800000 */
[----:B------:R3:W-:Y:S04]  /*ca30*/  STL [R1+0x2b0], R20 ;  /* 0x0002b01401007387 */ /* 0x0007e80000100800 */
[----:B------:R4:W-:Y:S01]  /*ca40*/  STL [R1+0x2ac], R0 ;  /* 0x0002ac0001007387 */ /* 0x0009e20000100800 */
[C---:B-1----:R-:W-:Y:S02]  /*ca50*/  SEL R21, R125.reuse, R74, !P1 ;  /* 0x0000004a7d157207 */ /* 0x042fe40004800000 */
[----:B---3--:R-:W-:-:S03]  /*ca60*/  SEL R20, R125, R75, !P1 ;  /* 0x0000004b7d147207 */ /* 0x008fc60004800000 */
[----:B------:R1:W-:Y:S01]  /*ca70*/  STL [R1+0x2a8], R21 ;  /* 0x0002a81501007387 */ /* 0x0003e20000100800 */
[----:B----4-:R-:W-:-:S03]  /*ca80*/  SEL R0, R125, R76, !P1 ;  /* 0x0000004c7d007207 */ /* 0x010fc60004800000 */
        /* <DEDUP_REMOVED lines=292> */
[----:B------:R-:W-:Y:S01]  /*dcd0*/  STL [R1+0x5c], R21 ;  /* 0x00005c1501007387 */ /* 0x000fe20000100800 */
[----:B----4-:R-:W-:-:S03]  /*dce0*/  SEL R0, R125, R230, !P1 ;  /* 0x000000e67d007207 */ /* 0x010fc60004800000 */
[----:B------:R1:W-:Y:S04]  /*dcf0*/  STL [R1+0x58], R20 ;  /* 0x0000581401007387 */ /* 0x0003e80000100800 */
[----:B------:R3:W-:Y:S01]  /*dd00*/  STL [R1+0x54], R0 ;  /* 0x0000540001007387 */ /* 0x0007e20000100800 */
[C---:B-1----:R-:W-:Y:S02]  /*dd10*/  SEL R20, R125.reuse, R232, !P1 ;  /* 0x000000e87d147207 */ /* 0x042fe40004800000 */
[----:B---3--:R-:W-:-:S03]  /*dd20*/  SEL R0, R125, R233, !P1 ;  /* 0x000000e97d007207 */ /* 0x008fc60004800000 */
[----:B------:R1:W-:Y:S01]  /*dd30*/  STL [R1+0x4c], R20 ;  /* 0x00004c1401007387 */ /* 0x0003e20000100800 */
[----:B------:R-:W-:-:S03]  /*dd40*/  SEL R21, R125, R234, !P1 ;  /* 0x000000ea7d157207 */ /* 0x000fc60004800000 */
[----:B------:R3:W-:Y:S01]  /*dd50*/  STL [R1+0x48], R0 ;  /* 0x0000480001007387 */ /* 0x0007e20000100800 */
[----:B-1----:R-:W-:-:S03]  /*dd60*/  SEL R20, R125, R235, !P1 ;  /* 0x000000eb7d147207 */ /* 0x002fc60004800000 */
        /* <DEDUP_REMOVED lines=32> */
[----:B------:R-:W-:Y:S04]  /*df70*/  STL [R1+0x4], R20 ;  /* 0x0000041401007387 */ /* 0x000fe80000100800 */
[----:B------:R3:W-:Y:S01]  /*df80*/  STL [R1], R0 ;  /* 0x0000000001007387 */ /* 0x0007e20000100800 */
[----:B------:R-:W-:Y:S01]  /*df90*/  @!P6 IMAD.MOV R16, RZ, RZ, -R16 ;  /* 0x000000ffff10e224 */ /* 0x000fe200078e0a10 */
[----:B------:R-:W-:Y:S01]  /*dfa0*/  @!P5 IADD3 R5, -R5, RZ, RZ ;  /* 0x000000ff0505d210 */ /* 0x000fe20007ffe1ff */
[----:B------:R-:W-:Y:S01]  /*dfb0*/  VIADD R124, R124, 0xfffffff5 ;  /* 0xfffffff57c7c7836 */ /* 0x000fe20000000000 */
[----:B------:R-:W-:Y:S01]  /*dfc0*/  @!P2 IADD3 R2, -R2, RZ, RZ ;  /* 0x000000ff0202a210 */ /* 0x000fe20007ffe1ff */
[----:B------:R-:W-:Y:S01]  /*dfd0*/  @!P4 IMAD.MOV R6, RZ, RZ, -R6 ;  /* 0x000000ffff06c224 */ /* 0x000fe200078e0a06 */
[C---:B------:R-:W-:Y:S01]  /*dfe0*/  SEL R252, R125.reuse, R231, !P1 ;  /* 0x000000e77dfc7207 */ /* 0x040fe20004800000 */
[----:B------:R-:W-:Y:S01]  /*dff0*/  @!P3 IMAD.MOV R4, RZ, RZ, -R4 ;  /* 0x000000ffff04b224 */ /* 0x000fe200078e0a04 */
[C---:B------:R-:W-:Y:S01]  /*e000*/  SEL R19, R125.reuse, R19, !P1 ;  /* 0x000000137d137207 */ /* 0x040fe20004800000 */
[----:B------:R-:W-:Y:S01]  /*e010*/  @!P0 IMAD.MOV R3, RZ, RZ, -R3 ;  /* 0x000000ffff038224 */ /* 0x000fe200078e0a03 */
[----:B------:R-:W-:-:S02]  /*e020*/  SEL R18, R125, R18, !P1 ;  /* 0x000000127d127207 */ /* 0x000fc40004800000 */
[C---:B------:R-:W-:Y:S02]  /*e030*/  SEL R17, R125.reuse, R17, !P1 ;  /* 0x000000117d117207 */ /* 0x040fe40004800000 */
[C---:B------:R-:W-:Y:S02]  /*e040*/  SEL R16, R125.reuse, R16, !P1 ;  /* 0x000000107d107207 */ /* 0x040fe40004800000 */
[C---:B------:R-:W-:Y:S02]  /*e050*/  SEL R15, R125.reuse, R15, !P1 ;  /* 0x0000000f7d0f7207 */ /* 0x040fe40004800000 */
[C---:B------:R-:W-:Y:S02]  /*e060*/  SEL R14, R125.reuse, R14, !P1 ;  /* 0x0000000e7d0e7207 */ /* 0x040fe40004800000 */
[C---:B------:R-:W-:Y:S02]  /*e070*/  SEL R13, R125.reuse, R13, !P1 ;  /* 0x0000000d7d0d7207 */ /* 0x040fe40004800000 */
[----:B------:R-:W-:-:S02]  /*e080*/  SEL R12, R125, R12, !P1 ;  /* 0x0000000c7d0c7207 */ /* 0x000fc40004800000 */
[C---:B------:R-:W-:Y:S02]  /*e090*/  SEL R11, R125.reuse, R11, !P1 ;  /* 0x0000000b7d0b7207 */ /* 0x040fe40004800000 */
[C---:B------:R-:W-:Y:S02]  /*e0a0*/  SEL R10, R125.reuse, R10, !P1 ;  /* 0x0000000a7d0a7207 */ /* 0x040fe40004800000 */
[C---:B------:R-:W-:Y:S01]  /*e0b0*/  SEL R9, R125.reuse, R9, !P1 ;  /* 0x000000097d097207 */ /* 0x040fe20004800000 */
[----:B------:R-:W-:Y:S01]  /*e0c0*/  STL.64 [R1+0x2cb8], R58 ;  /* 0x002cb83a01007387 */ /* 0x000fe20000100a00 */
[----:B------:R-:W-:Y:S01]  /*e0d0*/  ULDC UR48, c[0x0][0x240] ;  /* 0x0000900000307ab9 */ /* 0x000fe20000000800 */
[----:B------:R-:W-:Y:S01]  /*e0e0*/  ULDC UR49, c[0x0][0x240] ;  /* 0x0000900000317ab9 */ /* 0x000fe20000000800 */
[----:B------:R-:W-:Y:S01]  /*e0f0*/  ULDC UR50, c[0x0][0x240] ;  /* 0x0000900000327ab9 */ /* 0x000fe20000000800 */
[----:B------:R-:W-:Y:S01]  /*e100*/  STL.64 [R1+0x2cb0], R56 ;  /* 0x002cb03801007387 */ /* 0x000fe20000100a00 */
[----:B------:R-:W-:Y:S01]  /*e110*/  ULDC UR51, c[0x0][0x240] ;  /* 0x0000900000337ab9 */ /* 0x000fe20000000800 */
[----:B------:R-:W-:Y:S01]  /*e120*/  ULDC UR52, c[0x0][0x240] ;  /* 0x0000900000347ab9 */ /* 0x000fe20000000800 */
[----:B------:R-:W-:Y:S01]  /*e130*/  ULDC UR53, c[0x0][0x240] ;  /* 0x0000900000357ab9 */ /* 0x000fe20000000800 */
[----:B------:R4:W-:Y:S01]  /*e140*/  STL.64 [R1+0x2ca8], R54 ;  /* 0x002ca83601007387 */ /* 0x0009e20000100a00 */
[----:B------:R-:W-:Y:S01]  /*e150*/  ULDC UR54, c[0x0][0x240] ;  /* 0x0000900000367ab9 */ /* 0x000fe20000000800 */
[----:B------:R-:W-:Y:S01]  /*e160*/  ULDC UR55, c[0x0][0x240] ;  /* 0x0000900000377ab9 */ /* 0x000fe20000000800 */
[----:B------:R-:W-:Y:S01]  /*e170*/  ULDC UR56, c[0x0][0x240] ;  /* 0x0000900000387ab9 */ /* 0x000fe20000000800 */
[----:B------:R-:W-:Y:S01]  /*e180*/  STL.64 [R1+0x2ca0], R52 ;  /* 0x002ca03401007387 */ /* 0x000fe20000100a00 */
[----:B------:R-:W-:Y:S01]  /*e190*/  ULDC UR57, c[0x0][0x240] ;  /* 0x0000900000397ab9 */ /* 0x000fe20000000800 */
[----:B------:R-:W-:Y:S01]  /*e1a0*/  ULDC UR58, c[0x0][0x240] ;  /* 0x00009000003a7ab9 */ /* 0x000fe20000000800 */
[----:B------:R-:W-:Y:S01]  /*e1b0*/  ULDC UR59, c[0x0][0x240] ;  /* 0x00009000003b7ab9 */ /* 0x000fe20000000800 */
[----:B--2---:R-:W-:Y:S01]  /*e1c0*/  STL.64 [R1+0x2be0], R152 ;  /* 0x002be09801007387 */ /* 0x004fe20000100a00 */
[----:B------:R-:W-:Y:S01]  /*e1d0*/  ULDC UR4, c[0x0][0x23c] ;  /* 0x00008f0000047ab9 */ /* 0x000fe20000000800 */
[----:B------:R-:W-:Y:S01]  /*e1e0*/  ULDC UR60, c[0x0][0x240] ;  /* 0x00009000003c7ab9 */ /* 0x000fe20000000800 */
[----:B------:R-:W-:Y:S01]  /*e1f0*/  ULDC UR61, c[0x0][0x240] ;  /* 0x00009000003d7ab9 */ /* 0x000fe20000000800 */
[----:B-1----:R-:W2:Y:S01]  /*e200*/  LDL.LU R21, [R1+0x50] ;  /* 0x0000500001157983 */ /* 0x002ea20000300800 */
[----:B------:R-:W-:Y:S01]  /*e210*/  ULDC UR7, c[0x0][0x240] ;  /* 0x0000900000077ab9 */ /* 0x000fe20000000800 */
[----:B------:R-:W-:Y:S01]  /*e220*/  ULDC UR8, c[0x0][0x240] ;  /* 0x0000900000087ab9 */ /* 0x000fe20000000800 */
[----:B------:R-:W-:Y:S01]  /*e230*/  ULDC UR9, c[0x0][0x240] ;  /* 0x0000900000097ab9 */ /* 0x000fe20000000800 */
[----:B------:R-:W2:Y:S01]  /*e240*/  LDL.LU R22, [R1+0x3b4] ;  /* 0x0003b40001167983 */ /* 0x000ea20000300800 */
        /* <DEDUP_REMOVED lines=8> */
[----:B------:R-:W-:Y:S01]  /*e2d0*/  ISETP.GE.U32.AND P0, PT, R124, 0x7fffff76, PT ;  /* 0x7fffff767c00780c */ /* 0x000fe20003f06070 */
[----:B------:R-:W-:Y:S01]  /*e2e0*/  ULDC UR45, c[0x0][0x240] ;  /* 0x00009000002d7ab9 */ /* 0x000fe20000000800 */
[C---:B------:R-:W-:Y:S01]  /*e2f0*/  SEL R8, R125.reuse, R8, !P1 ;  /* 0x000000087d087207 */ /* 0x040fe20004800000 */
[----:B------:R-:W2:Y:S01]  /*e300*/  LDL.LU R25, [R1+0x3a8] ;  /* 0x0003a80001197983 */ /* 0x000ea20000300800 */
[C---:B------:R-:W-:Y:S01]  /*e310*/  SEL R6, R125.reuse, R6, !P1 ;  /* 0x000000067d067207 */ /* 0x040fe20004800000 */
[----:B------:R-:W-:Y:S01]  /*e320*/  ULDC UR32, c[0x0][0x240] ;  /* 0x0000900000207ab9 */ /* 0x000fe20000000800 */
[C---:B------:R-:W-:Y:S01]  /*e330*/  SEL R5, R125.reuse, R5, !P1 ;  /* 0x000000057d057207 */ /* 0x040fe20004800000 */
[----:B------:R-:W2:Y:S01]  /*e340*/  LDL.LU R26, [R1+0x3a4] ;  /* 0x0003a400011a7983 */ /* 0x000ea20000300800 */
[C---:B------:R-:W-:Y:S01]  /*e350*/  SEL R4, R125.reuse, R4, !P1 ;  /* 0x000000047d047207 */ /* 0x040fe20004800000 */
[----:B------:R-:W-:Y:S01]  /*e360*/  ULDC UR40, c[0x0][0x240] ;  /* 0x0000900000287ab9 */ /* 0x000fe20000000800 */
[C---:B------:R-:W-:Y:S01]  /*e370*/  SEL R3, R125.reuse, R3, !P1 ;  /* 0x000000037d037207 */ /* 0x040fe20004800000 */
[----:B------:R-:W2:Y:S01]  /*e380*/  LDL.LU R27, [R1+0x3a0] ;  /* 0x0003a000011b7983 */ /* 0x000ea20000300800 */
[----:B------:R-:W-:Y:S01]  /*e390*/  SEL R2, R125, R2, !P1 ;  /* 0x000000027d027207 */ /* 0x000fe20004800000 */
        /* <DEDUP_REMOVED lines=39> */
[----:B------:R-:W-:-:S03]  /*e610*/  ULDC UR29, c[0x0][0x240] ;  /* 0x00009000001d7ab9 */ /* 0x000fc60000000800 */
[----:B------:R-:W2:Y:S04]  /*e620*/  LDL.LU R38, [R1+0x374] ;  /* 0x0003740001267983 */ /* 0x000ea80000300800 */
[----:B------:R-:W2:Y:S04]  /*e630*/  LDL.LU R39, [R1+0x370] ;  /* 0x0003700001277983 */ /* 0x000ea80000300800 */
[----:B------:R-:W2:Y:S04]  /*e640*/  LDL.LU R40, [R1+0x36c] ;  /* 0x00036c0001287983 */ /* 0x000ea80000300800 */
[----:B------:R-:W2:Y:S01]  /*e650*/  LDL.LU R41, [R1+0x368] ;  /* 0x0003680001297983 */ /* 0x000ea20000300800 */
[----:B---3--:R-:W4:Y:S02]  /*e660*/  S2R R0, SR_TID.X ;  /* 0x0000000000007919 */ /* 0x008f240000002100 */
[----:B----4-:R-:W-:-:S05]  /*e670*/  LOP3.LUT R55, R0, 0x7f, RZ, 0xc0, !PT ;  /* 0x0000007f00377812 */ /* 0x010fca00078ec0ff */
[----:B------:R-:W-:Y:S01]  /*e680*/  IMAD R20, R55, UR4, RZ ;  /* 0x0000000437147c24 */ /* 0x000fe2000f8e02ff */
[----:B------:R-:W-:-:S04]  /*e690*/  ULDC.64 UR4, c[0x0][0x218] ;  /* 0x0000860000047ab9 */ /* 0x000fc80000000a00 */
[----:B------:R-:W-:-:S04]  /*e6a0*/  LEA R0, P2, R20, UR4, 0x2 ;  /* 0x0000000414007c11 */ /* 0x000fc8000f8410ff */
[----:B------:R-:W-:Y:S01]  /*e6b0*/  LEA.HI.X.SX32 R20, R20, UR5, 0x2, P2 ;  /* 0x0000000514147c11 */ /* 0x000fe200090f16ff */
[----:B------:R-:W-:Y:S01]  /*e6c0*/  ULDC UR5, c[0x0][0x240] ;  /* 0x0000900000057ab9 */ /* 0x000fe20000000800 */
[----:B--2---:R-:W-:Y:S01]  /*e6d0*/  IMAD R30, R30, UR48, RZ ;  /* 0x000000301e1e7c24 */ /* 0x004fe2000f8e02ff */
[----:B------:R-:W-:Y:S01]  /*e6e0*/  ULDC UR48, c[0x0][0x240] ;  /* 0x0000900000307ab9 */ /* 0x000fe20000000800 */
[----:B------:R-:W-:Y:S01]  /*e6f0*/  IMAD R31, R31, UR49, RZ ;  /* 0x000000311f1f7c24 */ /* 0x000fe2000f8e02ff */
[----:B------:R-:W-:Y:S01]  /*e700*/  ULDC UR49, c[0x0][0x240] ;  /* 0x0000900000317ab9 */ /* 0x000fe20000000800 */
[----:B------:R-:W-:-:S03]  /*e710*/  IMAD R32, R32, UR50, RZ ;  /* 0x0000003220207c24 */ /* 0x000fc6000f8e02ff */
[----:B------:R-:W-:Y:S01]  /*e720*/  STL.64 [R1+0x2d10], R30 ;  /* 0x002d101e01007387 */ /* 0x000fe20000100a00 */
[----:B------:R-:W-:Y:S01]  /*e730*/  IMAD R27, R27, UR45, RZ ;  /* 0x0000002d1b1b7c24 */ /* 0x000fe2000f8e02ff */
[----:B------:R-:W-:Y:S01]  /*e740*/  ULDC UR45, c[0x0][0x240] ;  /* 0x00009000002d7ab9 */ /* 0x000fe20000000800 */
[----:B------:R-:W-:Y:S01]  /*e750*/  IMAD R33, R33, UR51, RZ ;  /* 0x0000003321217c24 */ /* 0x000fe2000f8e02ff */
[----:B------:R-:W2:Y:S01]  /*e760*/  LDL.LU R42, [R1+0x364] ;  /* 0x00036400012a7983 */ /* 0x000ea20000300800 */
[----:B------:R-:W-:Y:S01]  /*e770*/  IMAD R22, R22, UR40, RZ ;  /* 0x0000002816167c24 */ /* 0x000fe2000f8e02ff */
[----:B------:R-:W-:Y:S01]  /*e780*/  ULDC UR40, c[0x0][0x240] ;  /* 0x0000900000287ab9 */ /* 0x000fe20000000800 */
[----:B------:R-:W-:Y:S01]  /*e790*/  IMAD R34, R34, UR52, RZ ;  /* 0x0000003422227c24 */ /* 0x000fe2000f8e02ff */
[----:B------:R-:W3:Y:S01]  /*e7a0*/  LDL.LU R43, [R1+0x360] ;  /* 0x00036000012b7983 */ /* 0x000ee20000300800 */
[----:B------:R-:W-:Y:S01]  /*e7b0*/  IMAD R28, R28, UR46, RZ ;  /* 0x0000002e1c1c7c24 */ /* 0x000fe2000f8e02ff */
[----:B------:R-:W-:Y:S01]  /*e7c0*/  ULDC UR46, c[0x0][0x240] ;  /* 0x00009000002e7ab9 */ /* 0x000fe20000000800 */
[----:B------:R-:W-:Y:S01]  /*e7d0*/  IMAD R35, R35, UR53, RZ ;  /* 0x0000003523237c24 */ /* 0x000fe2000f8e02ff */
[----:B------:R-:W-:Y:S01]  /*e7e0*/  STL.64 [R1+0x2d08], R32 ;  /* 0x002d082001007387 */ /* 0x000fe20000100a00 */
[----:B------:R-:W-:Y:S01]  /*e7f0*/  IMAD R26, R26, UR44, RZ ;  /* 0x0000002c1a1a7c24 */ /* 0x000fe2000f8e02ff */
[----:B------:R-:W-:Y:S01]  /*e800*/  ULDC UR44, c[0x0][0x240] ;  /* 0x00009000002c7ab9 */ /* 0x000fe20000000800 */
[----:B------:R-:W-:Y:S01]  /*e810*/  IMAD R36, R36, UR54, RZ ;  /* 0x0000003624247c24 */ /* 0x000fe2000f8e02ff */
[----:B------:R-:W4:Y:S01]  /*e820*/  LDL.LU R44, [R1+0x35c] ;  /* 0x00035c00012c7983 */ /* 0x000f220000300800 */
[----:B------:R-:W-:Y:S01]  /*e830*/  IMAD R29, R29, UR47, RZ ;  /* 0x0000002f1d1d7c24 */ /* 0x000fe2000f8e02ff */
[----:B------:R-:W-:Y:S01]  /*e840*/  ULDC UR47, c[0x0][0x240] ;  /* 0x00009000002f7ab9 */ /* 0x000fe20000000800 */
[----:B------:R-:W-:Y:S01]  /*e850*/  IMAD R37, R37, UR55, RZ ;  /* 0x0000003725257c24 */ /* 0x000fe2000f8e02ff */
[----:B------:R-:W4:Y:S01]  /*e860*/  LDL.LU R45, [R1+0x358] ;  /* 0x00035800012d7983 */ /* 0x000f220000300800 */
        /* <DEDUP_REMOVED lines=16> */
[----:B------:R-:W-:Y:S01]  /*e970*/  ULDC UR50, c[0x0][0x240] ;  /* 0x0000900000327ab9 */ /* 0x000fe20000000800 */
[----:B------:R-:W-:Y:S01]  /*e980*/  ULDC UR51, c[0x0][0x240] ;  /* 0x0000900000337ab9 */ /* 0x000fe20000000800 */
[----:B------:R-:W-:Y:S01]  /*e990*/  ULDC UR52, c[0x0][0x240] ;  /* 0x0000900000347ab9 */ /* 0x000fe20000000800 */
[----:B------:R-:W4:Y:S01]  /*e9a0*/  LDL.LU R48, [R1+0x34c] ;  /* 0x00034c0001307983 */ /* 0x000f220000300800 */
[----:B------:R-:W-:Y:S01]  /*e9b0*/  ULDC UR53, c[0x0][0x240] ;  /* 0x0000900000357ab9 */ /* 0x000fe20000000800 */
[----:B------:R-:W-:Y:S01]  /*e9c0*/  ULDC UR54, c[0x0][0x240] ;  /* 0x0000900000367ab9 */ /* 0x000fe20000000800 */
[----:B------:R-:W-:Y:S01]  /*e9d0*/  ULDC UR55, c[0x0][0x240] ;  /* 0x0000900000377ab9 */ /* 0x000fe20000000800 */
[----:B------:R-:W-:Y:S01]  /*e9e0*/  STL.64 [R1+0x2ce0], R38 ;  /* 0x002ce02601007387 */ /* 0x000fe20000100a00 */
[----:B------:R-:W-:Y:S01]  /*e9f0*/  ULDC UR56, c[0x0][0x240] ;  /* 0x0000900000387ab9 */ /* 0x000fe20000000800 */
[----:B------:R-:W-:Y:S01]  /*ea00*/  ULDC UR57, c[0x0][0x240] ;  /* 0x0000900000397ab9 */ /* 0x000fe20000000800 */
[----:B------:R-:W-:Y:S01]  /*ea10*/  ULDC UR58, c[0x0][0x240] ;  /* 0x00009000003a7ab9 */ /* 0x000fe20000000800 */
[----:B------:R-:W4:Y:S01]  /*ea20*/  LDL.LU R49, [R1+0x348] ;  /* 0x0003480001317983 */ /* 0x000f220000300800 */
[----:B------:R-:W-:-:S03]  /*ea30*/  ULDC UR59, c[0x0][0x240] ;  /* 0x00009000003b7ab9 */ /* 0x000fc60000000800 */
[----:B------:R-:W4:Y:S04]  /*ea40*/  LDL.LU R50, [R1+0x344] ;  /* 0x0003440001327983 */ /* 0x000f280000300800 */
[----:B------:R-:W-:Y:S04]  /*ea50*/  STL.64 [R1+0x2cf0], R40 ;  /* 0x002cf02801007387 */ /* 0x000fe80000100a00 */
[----:B------:R-:W4:Y:S04]  /*ea60*/  LDL.LU R51, [R1+0x340] ;  /* 0x0003400001337983 */ /* 0x000f280000300800 */
[----:B------:R-:W4:Y:S01]  /*ea70*/  LDL.LU R60, [R1+0x33c] ;  /* 0x00033c00013c7983 */ /* 0x000f220000300800 */
[----:B--2---:R-:W-:Y:S01]  /*ea80*/  IMAD R42, R42, UR60, RZ ;  /* 0x0000003c2a2a7c24 */ /* 0x004fe2000f8e02ff */
[----:B------:R-:W-:Y:S01]  /*ea90*/  ULDC UR60, c[0x0][0x240] ;  /* 0x00009000003c7ab9 */ /* 0x000fe20000000800 */
[----:B---3--:R-:W-:Y:S01]  /*eaa0*/  IMAD R43, R43, UR61, RZ ;  /* 0x0000003d2b2b7c24 */ /* 0x008fe2000f8e02ff */
[----:B------:R-:W-:-:S04]  /*eab0*/  ULDC UR61, c[0x0][0x240] ;  /* 0x00009000003d7ab9 */ /* 0x000fc80000000800 */
[----:B------:R1:W-:Y:S01]  /*eac0*/  STL.64 [R1+0x2d00], R42 ;  /* 0x002d002a01007387 */ /* 0x0003e20000100a00 */
[----:B----4-:R-:W-:-:S03]  /*ead0*/  IMAD R44, R44, UR7, RZ ;  /* 0x000000072c2c7c24 */ /* 0x010fc6000f8e02ff */
[----:B------:R-:W2:Y:S01]  /*eae0*/  LDL.LU R61, [R1+0x338] ;  /* 0x00033800013d7983 */ /* 0x000ea20000300800 */
[----:B------:R-:W-:Y:S01]  /*eaf0*/  ULDC UR7, c[0x0][0x240] ;  /* 0x0000900000077ab9 */ /* 0x000fe20000000800 */
[----:B------:R-:W-:Y:S02]  /*eb00*/  IMAD R45, R45, UR8, RZ ;  /* 0x000000082d2d7c24 */ /* 0x000fe4000f8e02ff */
[----:B------:R-:W3:Y:S01]  /*eb10*/  LDL.LU R62, [R1+0x334] ;  /* 0x00033400013e7983 */ /* 0x000ee20000300800 */
[----:B------:R-:W-:-:S03]  /*eb20*/  ULDC UR8, c[0x0][0x240] ;  /* 0x0000900000087ab9 */ /* 0x000fc60000000800 */
[----:B------:R-:W-:Y:S01]  /*eb30*/  STL.64 [R1+0x2cd0], R44 ;  /* 0x002cd02c01007387 */ /* 0x000fe20000100a00 */
[----:B------:R-:W-:-:S03]  /*eb40*/  IMAD R46, R46, UR9, RZ ;  /* 0x000000092e2e7c24 */ /* 0x000fc6000f8e02ff */
[----:B------:R-:W4:Y:S01]  /*eb50*/  LDL.LU R63, [R1+0x330] ;  /* 0x00033000013f7983 */ /* 0x000f220000300800 */
[----:B------:R-:W-:Y:S01]  /*eb60*/  ULDC UR9, c[0x0][0x240] ;  /* 0x0000900000097ab9 */ /* 0x000fe20000000800 */
[----:B------:R-:W-:Y:S02]  /*eb70*/  IMAD R47, R47, UR10, RZ ;  /* 0x0000000a2f2f7c24 */ /* 0x000fe4000f8e02ff */
[----:B------:R-:W4:Y:S01]  /*eb80*/  LDL.LU R64, [R1+0x32c] ;  /* 0x00032c0001407983 */ /* 0x000f220000300800 */
[----:B------:R-:W-:-:S03]  /*eb90*/  ULDC UR10, c[0x0][0x240] ;  /* 0x00009000000a7ab9 */ /* 0x000fc60000000800 */
[----:B------:R-:W4:Y:S01]  /*eba0*/  LDL.LU R65, [R1+0x328] ;  /* 0x0003280001417983 */ /* 0x000f220000300800 */
[----:B------:R-:W-:-:S03]  /*ebb0*/  IMAD R48, R48, UR11, RZ ;  /* 0x0000000b30307c24 */ /* 0x000fc6000f8e02ff */
[----:B------:R-:W-:Y:S01]  /*ebc0*/  STL.64 [R1+0x2cc0], R46 ;  /* 0x002cc02e01007387 */ /* 0x000fe20000100a00 */
[----:B------:R-:W-:-:S03]  /*ebd0*/  ULDC UR11, c[0x0][0x240] ;  /* 0x00009000000b7ab9 */ /* 0x000fc60000000800 */
[----:B------:R-:W4:Y:S01]  /*ebe0*/  LDL.LU R66, [R1+0x324] ;  /* 0x0003240001427983 */ /* 0x000f220000300800 */
[----:B------:R-:W-:-:S03]  /*ebf0*/  IMAD R49, R49, UR5, RZ ;  /* 0x0000000531317c24 */ /* 0x000fc6000f8e02ff */
[----:B------:R-:W2:Y:S01]  /*ec00*/  LDL.LU R67, [R1+0x320] ;  /* 0x0003200001437983 */ /* 0x000ea20000300800 */
[----:B------:R-:W-:-:S03]  /*ec10*/  IMAD R50, R50, UR12, RZ ;  /* 0x0000000c32327c24 */ /* 0x000fc6000f8e02ff */
[----:B------:R3:W-:Y:S01]  /*ec20*/  STL.64 [R1+0x2cc8], R48 ;  /* 0x002cc83001007387 */ /* 0x0007e20000100a00 */
[----:B------:R-:W-:Y:S01]  /*ec30*/  ULDC UR12, c[0x0][0x240] ;  /* 0x00009000000c7ab9 */ /* 0x000fe20000000800 */
[----:B------:R-:W-:Y:S02]  /*ec40*/  IMAD R51, R51, UR6, RZ ;  /* 0x0000000633337c24 */ /* 0x000fe4000f8e02ff */
[----:B------:R-:W3:Y:S01]  /*ec50*/  LDL.LU R68, [R1+0x31c] ;  /* 0x00031c0001447983 */ /* 0x000ee20000300800 */
[----:B-1----:R-:W-:Y:S01]  /*ec60*/  LEA R42, P3, R23, R0, 0x2 ;  /* 0x00000000172a7211 */ /* 0x002fe200078610ff */
[----:B------:R-:W-:Y:S01]  /*ec70*/  ULDC UR5, c[0x0][0x240] ;  /* 0x0000900000057ab9 */ /* 0x000fe20000000800 */
[----:B------:R-:W-:Y:S01]  /*ec80*/  IMAD R60, R60, UR13, RZ ;  /* 0x0000000d3c3c7c24 */ /* 0x000fe2000f8e02ff */
[----:B------:R-:W4:Y:S01]  /*ec90*/  LDL.LU R69, [R1+0x318] ;  /* 0x0003180001457983 */ /* 0x000f220000300800 */
[----:B------:R-:W-:Y:S01]  /*eca0*/  ULDC UR6, c[0x0][0x240] ;  /* 0x0000900000067ab9 */ /* 0x000fe20000000800 */
[----:B------:R-:W-:-:S02]  /*ecb0*/  ULDC UR13, c[0x0][0x240] ;  /* 0x00009000000d7ab9 */ /* 0x000fc40000000800 */
[----:B------:R-:W4:Y:S04]  /*ecc0*/  LDL.LU R70, [R1+0x314] ;  /* 0x0003140001467983 */ /* 0x000f280000300800 */
[----:B------:R1:W-:Y:S04]  /*ecd0*/  STL.64 [R1+0x2cd8], R50 ;  /* 0x002cd83201007387 */ /* 0x0003e80000100a00 */
[----:B------:R-:W4:Y:S04]  /*ece0*/  LDL.LU R71, [R1+0x310] ;  /* 0x0003100001477983 */ /* 0x000f280000300800 */
        /* <DEDUP_REMOVED lines=62> */
[----:B------:R-:W4:Y:S01]  /*f0d0*/  LDL.LU R134, [R1+0x214] ;  /* 0x0002140001867983 */ /* 0x000f220000300800 */
[----:B--2---:R-:W-:Y:S01]  /*f0e0*/  IMAD R67, R67, UR20, RZ ;  /* 0x0000001443437c24 */ /* 0x004fe2000f8e02ff */
[----:B------:R-:W-:Y:S01]  /*f0f0*/  ULDC UR20, c[0x0][0x240] ;  /* 0x0000900000147ab9 */ /* 0x000fe20000000800 */
[----:B---3--:R-:W-:Y:S01]  /*f100*/  IMAD R68, R68, UR21, RZ ;  /* 0x0000001544447c24 */ /* 0x008fe2000f8e02ff */
[----:B------:R-:W-:Y:S01]  /*f110*/  ULDC UR21, c[0x0][0x240] ;  /* 0x0000900000157ab9 */ /* 0x000fe20000000800 */
[----:B----4-:R-:W-:Y:S01]  /*f120*/  IMAD R124, R135, UR20, RZ ;  /* 0x00000014877c7c24 */ /* 0x010fe2000f8e02ff */
[----:B------:R-:W-:Y:S01]  /*f130*/  ULDC UR20, c[0x0][0x240] ;  /* 0x0000900000147ab9 */ /* 0x000fe20000000800 */
[----:B------:R-:W2:Y:S01]  /*f140*/  LDL.LU R135, [R1+0x210] ;  /* 0x0002100001877983 */ /* 0x000ea20000300800 */
[----:B------:R-:W-:Y:S01]  /*f150*/  IMAD R125, R136, UR21, RZ ;  /* 0x00000015887d7c24 */ /* 0x000fe2000f8e02ff */
[----:B------:R-:W-:-:S02]  /*f160*/  ULDC UR21, c[0x0][0x240] ;  /* 0x0000900000157ab9 */ /* 0x000fc40000000800 */
[----:B------:R-:W3:Y:S04]  /*f170*/  LDL.LU R136, [R1+0x20c] ;  /* 0x00020c0001887983 */ /* 0x000ee80000300800 */
[----:B------:R-:W4:Y:S04]  /*f180*/  LDL.LU R137, [R1+0x208] ;  /* 0x0002080001897983 */ /* 0x000f280000300800 */
[----:B------:R-:W2:Y:S04]  /*f190*/  LDL.LU R138, [R1+0x204] ;  /* 0x00020400018a7983 */ /* 0x000ea80000300800 */
[----:B------:R-:W4:Y:S04]  /*f1a0*/  LDL.LU R139, [R1+0x200] ;  /* 0x00020000018b7983 */ /* 0x000f280000300800 */
[----:B------:R-:W2:Y:S04]  /*f1b0*/  LDL.LU R140, [R1+0x1fc] ;  /* 0x0001fc00018c7983 */ /* 0x000ea80000300800 */
        /* <DEDUP_REMOVED lines=120> */
[----:B------:R-:W1:Y:S04]  /*f940*/  LDL.LU R32, [R1+0x14] ;  /* 0x0000140001207983 */ /* 0x000e680000300800 */
[----:B------:R-:W4:Y:S04]  /*f950*/  LDL.LU R33, [R1+0x10] ;  /* 0x0000100001217983 */ /* 0x000f280000300800 */
[----:B------:R-:W4:Y:S04]  /*f960*/  LDL.LU R152, [R1+0xc] ;  /* 0x00000c0001987983 */ /* 0x000f280000300800 */
[----:B------:R-:W4:Y:S04]  /*f970*/  LDL.LU R153, [R1+0x8] ;  /* 0x0000080001997983 */ /* 0x000f280000300800 */
[----:B------:R-:W4:Y:S04]  /*f980*/  LDL.LU R59, [R1+0x4] ;  /* 0x00000400013b7983 */ /* 0x000f280000300800 */
[----:B------:R-:W4:Y:S01]  /*f990*/  LDL.LU R54, [R1] ;  /* 0x0000000001367983 */ /* 0x000f220000300800 */
[----:B------:R-:W-:Y:S01]  /*f9a0*/  IMAD R79, R79, UR32, RZ ;  /* 0x000000204f4f7c24 */ /* 0x000fe2000f8e02ff */
[----:B------:R-:W-:Y:S01]  /*f9b0*/  ULDC UR32, c[0x0][0x240] ;  /* 0x0000900000207ab9 */ /* 0x000fe20000000800 */
        /* <DEDUP_REMOVED lines=10> */
[----:B---3--:R-:W-:Y:S01]  /*fa60*/  IMAD R136, R136, UR32, RZ ;  /* 0x0000002088887c24 */ /* 0x008fe2000f8e02ff */
        /* <DEDUP_REMOVED lines=11> */
[----:B--2---:R-:W-:Y:S01]  /*fb20*/  IMAD R171, R171, UR7, RZ ;  /* 0x00000007abab7c24 */ /* 0x004fe2000f8e02ff */
[----:B------:R-:W-:Y:S01]  /*fb30*/  ULDC UR7, c[0x0][0x240] ;  /* 0x0000900000077ab9 */ /* 0x000fe20000000800 */
[----:B------:R-:W-:Y:S01]  /*fb40*/  IMAD R113, R113, UR11, RZ ;  /* 0x0000000b71717c24 */ /* 0x000fe2000f8e02ff */
[----:B------:R-:W-:Y:S01]  /*fb50*/  ULDC UR11, c[0x0][0x240] ;  /* 0x00009000000b7ab9 */ /* 0x000fe20000000800 */
[----:B------:R-:W-:Y:S01]  /*fb60*/  IMAD R140, R140, UR36, RZ ;  /* 0x000000248c8c7c24 */ /* 0x000fe2000f8e02ff */
[----:B------:R-:W-:Y:S01]  /*fb70*/  ULDC UR36, c[0x0][0x240] ;  /* 0x0000900000247ab9 */ /* 0x000fe20000000800 */
[----:B----4-:R-:W-:Y:S01]  /*fb80*/  IMAD R149, R149, UR45, RZ ;  /* 0x0000002d95957c24 */ /* 0x010fe2000f8e02ff */
        /* <DEDUP_REMOVED lines=63> */
[----:B------:R-:W-:-:S02]  /*ff80*/  IMAD R49, R6, UR7, RZ ;  /* 0x0000000706317c24 */ /* 0x000fc4000f8e02ff */
[----:B------:R-:W-:Y:S01]  /*ff90*/  IMAD R230, R230, UR9, RZ ;  /* 0x00000009e6e67c24 */ /* 0x000fe2000f8e02ff */
[----:B------:R-:W-:Y:S01]  /*ffa0*/  ULDC UR9, c[0x0][0x240] ;  /* 0x0000900000097ab9 */ /* 0x000fe20000000800 */
[----:B------:R-:W-:Y:S02]  /*ffb0*/  IMAD R6, R5, UR8, RZ ;  /* 0x0000000805067c24 */ /* 0x000fe4000f8e02ff */
[----:B------:R-:W-:Y:S01]  /*ffc0*/  IMAD R231, R231, UR10, RZ ;  /* 0x0000000ae7e77c24 */ /* 0x000fe2000f8e02ff */
[----:B------:R-:W-:Y:S01]  /*ffd0*/  ULDC UR10, c[0x0][0x240] ;  /* 0x00009000000a7ab9 */ /* 0x000fe20000000800 */
[----:B------:R-:W-:Y:S02]  /*ffe0*/  IMAD R5, R4, UR9, RZ ;  /* 0x0000000904057c24 */ /* 0x000fe4000f8e02ff */
[----:B------:R-:W-:Y:S01]  /*fff0*/  IMAD R232, R232, UR11, RZ ;  /* 0x0000000be8e87c24 */ /* 0x000fe2000f8e02ff */
[----:B------:R-:W-:Y:S01]  /*10000*/  ULDC UR11, c[0x0][0x240] ;  /* 0x00009000000b7ab9 */ /* 0x000fe20000000800 */
[----:B------:R-:W-:-:S02]  /*10010*/  IMAD R4, R3, UR10, RZ ;  /* 0x0000000a03047c24 */ /* 0x000fc4000f8e02ff */
[----:B------:R-:W-:Y:S01]  /*10020*/  IMAD R234, R234, UR12, RZ ;  /* 0x0000000ceaea7c24 */ /* 0x000fe2000f8e02ff */
[----:B------:R-:W-:Y:S02]  /*10030*/  ULDC UR12, c[0x0][0x230] ;  /* 0x00008c00000c7ab9 */ /* 0x000fe40000000800 */
[----:B------:R-:W-:Y:S01]  /*10040*/  ISETP.GE.AND P1, PT, R55, UR12, PT ;  /* 0x0000000c37007c0c */ /* 0x000fe2000bf26270 */
[----:B------:R-:W-:Y:S02]  /*10050*/  IMAD R3, R2, UR11, RZ ;  /* 0x0000000b02037c24 */ /* 0x000fe4000f8e02ff */
[----:B------:R-:W-:-:S04]  /*10060*/  IMAD R30, R30, UR32, RZ ;  /* 0x000000201e1e7c24 */ /* 0x000fc8000f8e02ff */
[----:B------:R-:W-:Y:S01]  /*10070*/  IMAD.MOV.U32 R55, RZ, RZ, R30 ;  /* 0x000000ffff377224 */ /* 0x000fe200078e001e */
[----:B------:R-:W-:Y:S01]  /*10080*/  LEA R30, P5, R25, R0, 0x2 ;  /* 0x00000000191e7211 */ /* 0x000fe200078a10ff */
[----:B------:R-:W-:-:S04]  /*10090*/  IMAD R46, R40, UR36, RZ ;  /* 0x00000024282e7c24 */ /* 0x000fc8000f8e02ff */
[----:B------:R-:W-:Y:S01]  /*100a0*/  STL [R1+0x12d8], R30 ;  /* 0x0012d81e01007387 */ /* 0x000fe20000100800 */
[----:B------:R-:W-:Y:S01]  /*100b0*/  IMAD R48, R43, UR35, RZ ;  /* 0x000000232b307c24 */ /* 0x000fe2000f8e02ff */
[----:B------:R-:W-:Y:S01]  /*100c0*/  LEA.HI.X.SX32 R43, R23, R20, 0x2, P3 ;  /* 0x00000014172b7211 */ /* 0x000fe200018f16ff */
[----:B------:R-:W-:Y:S02]  /*100d0*/  IMAD R40, R41, UR40, RZ ;  /* 0x0000002829287c24 */ /* 0x000fe4000f8e02ff */
[----:B------:R-:W-:Y:S01]  /*100e0*/  IMAD R44, R34, UR42, RZ ;  /* 0x0000002a222c7c24 */ /* 0x000fe2000f8e02ff */
[-C--:B------:R-:W-:Y:S01]  /*100f0*/  LEA R34, P4, R24, R0.reuse, 0x2 ;  /* 0x0000000018227211 */ /* 0x080fe200078810ff */
[----:B------:R-:W-:Y:S02]  /*10100*/  IMAD R33, R33, UR45, RZ ;  /* 0x0000002d21217c24 */ /* 0x000fe4000f8e02ff */
[----:B------:R-:W-:Y:S01]  /*10110*/  IMAD R41, R152, UR46, RZ ;  /* 0x0000002e98297c24 */ /* 0x000fe2000f8e02ff */
[----:B------:R-:W-:Y:S01]  /*10120*/  LEA R152, P6, R21, R0, 0x2 ;  /* 0x0000000015987211 */ /* 0x000fe200078c10ff */
[----:B------:R-:W-:-:S02]  /*10130*/  IMAD.MOV.U32 R2, RZ, RZ, R33 ;  /* 0x000000ffff027224 */ /* 0x000fc400078e0021 */
[----:B-1----:R-:W-:Y:S02]  /*10140*/  IMAD R50, R32, UR44, RZ ;  /* 0x0000002c20327c24 */ /* 0x002fe4000f8e02ff */
[----:B------:R-:W-:Y:S02]  /*10150*/  IMAD.MOV.U32 R33, RZ, RZ, R55 ;  /* 0x000000ffff217224 */ /* 0x000fe400078e0037 */
[----:B------:R-:W-:Y:S01]  /*10160*/  IMAD R47, R54, UR49, RZ ;  /* 0x00000031362f7c24 */ /* 0x000fe2000f8e02ff */
[C---:B------:R-:W-:Y:S01]  /*10170*/  LEA R54, P2, R22.reuse, R0, 0x2 ;  /* 0x0000000016367211 */ /* 0x040fe200078410ff */
[----:B------:R-:W-:Y:S01]  /*10180*/  IMAD R32, R153, UR47, RZ ;  /* 0x0000002f99207c24 */ /* 0x000fe2000f8e02ff */
[-C--:B------:R-:W-:Y:S02]  /*10190*/  LEA.HI.X.SX32 R153, R21, R20.reuse, 0x2, P6 ;  /* 0x0000001415997211 */ /* 0x080fe400030f16ff */
[----:B------:R-:W-:Y:S01]  /*101a0*/  LEA.HI.X.SX32 R55, R22, R20, 0x2, P2 ;  /* 0x0000001416377211 */ /* 0x000fe200010f16ff */
[----:B------:R-:W-:Y:S01]  /*101b0*/  IMAD R45, R35, UR43, RZ ;  /* 0x0000002b232d7c24 */ /* 0x000fe2000f8e02ff */
[----:B------:R-:W-:-:S03]  /*101c0*/  MOV R21, R32 ;  /* 0x0000002000157202 */ /* 0x000fc60000000f00 */
[----:B------:R1:W-:Y:S01]  /*101d0*/  STL.64 [R1+0xf28], R54 ;  /* 0x000f283601007387 */ /* 0x0003e20000100a00 */
[----:B------:R-:W-:-:S03]  /*101e0*/  LEA.HI.X.SX32 R35, R24, R20, 0x2, P4 ;  /* 0x0000001418237211 */ /* 0x000fc600020f16ff */
[----:B------:R-:W-:Y:S01]  /*101f0*/  STL.64 [R1+0x1788], R152 ;  /* 0x0017889801007387 */ /* 0x000fe20000100a00 */
[----:B------:R-:W-:-:S03]  /*10200*/  LEA R32, P6, R26, R0, 0x2 ;  /* 0x000000001a207211 */ /* 0x000fc600078c10ff */
[----:B------:R2:W-:Y:S01]  /*10210*/  STL.64 [R1+0x2be8], R152 ;  /* 0x002be89801007387 */ /* 0x0005e20000100a00 */
[----:B------:R-:W-:Y:S01]  /*10220*/  IMAD.MOV.U32 R22, RZ, RZ, R33 ;  /* 0x000000ffff167224 */ /* 0x000fe200078e0021 */
[----:B------:R-:W-:Y:S02]  /*10230*/  LEA.HI.X.SX32 R33, R26, R20, 0x2, P6 ;  /* 0x000000141a217211 */ /* 0x000fe400030f16ff */
[----:B-1----:R-:W-:Y:S01]  /*10240*/  LEA R54, P2, R27, R0, 0x2 ;  /* 0x000000001b367211 */ /* 0x002fe200078410ff */
[----:B--2---:R-:W-:Y:S01]  /*10250*/  IMAD.MOV.U32 R152, RZ, RZ, R30 ;  /* 0x000000ffff987224 */ /* 0x004fe200078e001e */
[----:B------:R-:W-:Y:S02]  /*10260*/  MOV R153, R31 ;  /* 0x0000001f00997202 */ /* 0x000fe40000000f00 */
[----:B------:R-:W2:Y:S01]  /*10270*/  LDL.LU.64 R30, [R1+0x2d10] ;  /* 0x002d1000011e7983 */ /* 0x000ea20000300a00 */
[----:B------:R-:W-:-:S03]  /*10280*/  LEA.HI.X.SX32 R153, R25, R20, 0x2, P5 ;  /* 0x0000001419997211 */ /* 0x000fc600028f16ff */
[----:B------:R1:W-:Y:S01]  /*10290*/  STL.64 [R1+0x1068], R42 ;  /* 0x0010682a01007387 */ /* 0x0003e20000100a00 */
[----:B------:R-:W-:-:S03]  /*102a0*/  LEA.HI.X.SX32 R55, R27, R20, 0x2, P2 ;  /* 0x000000141b377211 */ /* 0x000fc600010f16ff */
[----:B------:R3:W-:Y:S01]  /*102b0*/  STL.64 [R1+0x11a8], R34 ;  /* 0x0011a82201007387 */ /* 0x0007e20000100a00 */
[----:B-1----:R-:W-:-:S03]  /*102c0*/  LEA R42, P3, R28, R0, 0x2 ;  /* 0x000000001c2a7211 */ /* 0x002fc600078610ff */
[----:B------:R-:W-:Y:S01]  /*102d0*/  STL [R1+0x12dc], R153 ;  /* 0x0012dc9901007387 */ /* 0x000fe20000100800 */
[C---:B---3--:R-:W-:Y:S02]  /*102e0*/  LEA R34, P4, R29.reuse, R0, 0x2 ;  /* 0x000000001d227211 */ /* 0x048fe400078810ff */
[-C--:B------:R-:W-:Y:S01]  /*102f0*/  LEA.HI.X.SX32 R43, R28, R20.reuse, 0x2, P3 ;  /* 0x000000141c2b7211 */ /* 0x080fe200018f16ff */
[----:B------:R1:W-:Y:S01]  /*10300*/  STL.64 [R1+0x13b8], R32 ;  /* 0x0013b82001007387 */ /* 0x0003e20000100a00 */
[----:B------:R-:W-:-:S03]  /*10310*/  LEA.HI.X.SX32 R35, R29, R20, 0x2, P4 ;  /* 0x000000141d237211 */ /* 0x000fc600020f16ff */
[----:B-1----:R-:W3:Y:S04]  /*10320*/  LDL.LU.64 R32, [R1+0x2d08] ;  /* 0x002d080001207983 */ /* 0x002ee80000300a00 */
[----:B------:R-:W-:Y:S04]  /*10330*/  STL.64 [R1+0x14b0], R54 ;  /* 0x0014b03601007387 */ /* 0x000fe80000100a00 */
[----:B------:R1:W-:Y:S04]  /*10340*/  STL.64 [R1+0x15a8], R42 ;  /* 0x0015a82a01007387 */ /* 0x0003e80000100a00 */
[----:B-1----:R-:W4:Y:S04]  /*10350*/  LDL.LU.64 R42, [R1+0x2d00] ;  /* 0x002d0000012a7983 */ /* 0x002f280000300a00 */
[----:B------:R1:W-:Y:S04]  /*10360*/  STL.64 [R1+0x1698], R34 ;  /* 0x0016982201007387 */ /* 0x0003e80000100a00 */
[----:B-1----:R-:W4:Y:S01]  /*10370*/  LDL.LU.64 R34, [R1+0x2cf8] ;  /* 0x002cf80001227983 */ /* 0x002f220000300a00 */
        /* <DEDUP_REMOVED lines=23> */
[----:B------:R-:W-:Y:S02]  /*104f0*/  IMAD.MOV.U32 R23, RZ, RZ, R40 ;  /* 0x000000ffff177224 */ /* 0x000fe400078e0028 */
[----:B------:R-:W-:Y:S02]  /*10500*/  IMAD R38, R38, UR38, RZ ;  /* 0x0000002626267c24 */ /* 0x000fe4000f8e02ff */
[----:B------:R-:W-:Y:S02]  /*10510*/  IMAD R37, R37, UR41, RZ ;  /* 0x0000002925257c24 */ /* 0x000fe4000f8e02ff */
[----:B------:R-:W-:Y:S01]  /*10520*/  IMAD R205, R205, UR39, RZ ;  /* 0x00000027cdcd7c24 */ /* 0x000fe2000f8e02ff */
[----:B------:R-:W-:Y:S01]  /*10530*/  ULDC UR39, c[0x0][0x240] ;  /* 0x0000900000277ab9 */ /* 0x000fe20000000800 */
[----:B------:R-:W-:-:S02]  /*10540*/  IMAD.MOV.U32 R26, RZ, RZ, R36 ;  /* 0x000000ffff1a7224 */ /* 0x000fc400078e0024 */
[----:B------:R-:W-:Y:S01]  /*10550*/  IMAD.MOV.U32 R24, RZ, RZ, R41 ;  /* 0x000000ffff187224 */ /* 0x000fe200078e0029 */
[----:B------:R-:W-:Y:S01]  /*10560*/  MOV R28, R38 ;  /* 0x00000026001c7202 */ /* 0x000fe20000000f00 */
[----:B------:R-:W-:Y:S01]  /*10570*/  IMAD R39, R39, UR39, RZ ;  /* 0x0000002727277c24 */ /* 0x000fe2000f8e02ff */
[----:B------:R-:W-:Y:S01]  /*10580*/  MOV R152, R37 ;  /* 0x0000002500987202 */ /* 0x000fe20000000f00 */
[----:B------:R-:W-:Y:S02]  /*10590*/  IMAD.MOV.U32 R29, RZ, RZ, R50 ;  /* 0x000000ffff1d7224 */ /* 0x000fe400078e0032 */
[----:B------:R-:W-:Y:S01]  /*105a0*/  IMAD.MOV.U32 R27, RZ, RZ, R39 ;  /* 0x000000ffff1b7224 */ /* 0x000fe200078e0027 */
[CC--:B--2---:R-:W-:Y:S02]  /*105b0*/  LEA R40, P5, R30.reuse, R0.reuse, 0x2 ;  /* 0x000000001e287211 */ /* 0x0c4fe400078a10ff */
[----:B------:R-:W-:Y:S02]  /*105c0*/  LEA R36, P6, R31, R0, 0x2 ;  /* 0x000000001f247211 */ /* 0x000fe400078c10ff */
[----:B------:R-:W-:-:S02]  /*105d0*/  LEA.HI.X.SX32 R41, R30, R20, 0x2, P5 ;  /* 0x000000141e297211 */ /* 0x000fc400028f16ff */
[----:B------:R-:W-:-:S03]  /*105e0*/  LEA.HI.X.SX32 R37, R31, R20, 0x2, P6 ;  /* 0x000000141f257211 */ /* 0x000fc600030f16ff */
[----:B------:R1:W-:Y:S04]  /*105f0*/  STL.64 [R1+0xef8], R40 ;  /* 0x000ef82801007387 */ /* 0x0003e80000100a00 */
[----:B-1----:R-:W2:Y:S01]  /*10600*/  LDL.LU.64 R40, [R1+0x2cf0] ;  /* 0x002cf00001287983 */ /* 0x002ea20000300a00 */
[CC--:B---3--:R-:W-:Y:S02]  /*10610*/  LEA R54, P2, R32.reuse, R0.reuse, 0x2 ;  /* 0x0000000020367211 */ /* 0x0c8fe400078410ff */
[C---:B------:R-:W-:Y:S02]  /*10620*/  LEA R38, P3, R33.reuse, R0, 0x2 ;  /* 0x0000000021267211 */ /* 0x040fe400078610ff */
[-C--:B------:R-:W-:Y:S02]  /*10630*/  LEA.HI.X.SX32 R55, R32, R20.reuse, 0x2, P2 ;  /* 0x0000001420377211 */ /* 0x080fe400010f16ff */
[----:B------:R-:W-:-:S02]  /*10640*/  LEA.HI.X.SX32 R39, R33, R20, 0x2, P3 ;  /* 0x0000001421277211 */ /* 0x000fc400018f16ff */
[----:B----4-:R-:W-:-:S05]  /*10650*/  LEA R50, P4, R34, R0, 0x2 ;  /* 0x0000000022327211 */ /* 0x010fca00078810ff */
[----:B------:R-:W-:Y:S04]  /*10660*/  STL [R1+0x1380], R50 ;  /* 0x0013803201007387 */ /* 0x000fe80000100800 */
[----:B------:R1:W-:Y:S04]  /*10670*/  STL.64 [R1+0x1028], R36 ;  /* 0x0010282401007387 */ /* 0x0003e80000100a00 */
[----:B-1----:R-:W3:Y:S04]  /*10680*/  LDL.LU.64 R36, [R1+0x2ce8] ;  /* 0x002ce80001247983 */ /* 0x002ee80000300a00 */
[----:B------:R-:W-:Y:S04]  /*10690*/  STL.64 [R1+0x1168], R54 ;  /* 0x0011683601007387 */ /* 0x000fe80000100a00 */
[----:B------:R1:W-:Y:S04]  /*106a0*/  STL.64 [R1+0x1298], R38 ;  /* 0x0012982601007387 */ /* 0x0003e80000100a00 */
[----:B-1----:R-:W4:Y:S01]  /*106b0*/  LDL.LU.64 R38, [R1+0x2ce0] ;  /* 0x002ce00001267983 */ /* 0x002f220000300a00 */
[----:B------:R-:W-:Y:S01]  /*106c0*/  IMAD R81, R81, UR34, RZ ;  /* 0x0000002251517c24 */ /* 0x000fe2000f8e02ff */
[----:B------:R-:W-:Y:S01]  /*106d0*/  MOV R30, R48 ;  /* 0x00000030001e7202 */ /* 0x000fe20000000f00 */
[----:B------:R-:W-:Y:S01]  /*106e0*/  ULDC UR34, c[0x0][0x240] ;  /* 0x0000900000227ab9 */ /* 0x000fe20000000800 */
[----:B------:R-:W-:Y:S01]  /*106f0*/  LEA R48, P5, R35, R0, 0x2 ;  /* 0x0000000023307211 */ /* 0x000fe200078a10ff */
[----:B------:R-:W-:-:S02]  /*10700*/  IMAD.MOV.U32 R31, RZ, RZ, R46 ;  /* 0x000000ffff1f7224 */ /* 0x000fc400078e002e */
[----:B------:R-:W-:Y:S01]  /*10710*/  IMAD R138, R138, UR34, RZ ;  /* 0x000000228a8a7c24 */ /* 0x000fe2000f8e02ff */
[----:B------:R-:W-:Y:S01]  /*10720*/  ULDC UR34, c[0x0][0x240] ;  /* 0x0000900000227ab9 */ /* 0x000fe20000000800 */
[----:B------:R-:W-:Y:S02]  /*10730*/  IMAD.MOV.U32 R153, RZ, RZ, R21 ;  /* 0x000000ffff997224 */ /* 0x000fe400078e0015 */
[----:B------:R-:W-:Y:S01]  /*10740*/  IMAD.MOV.U32 R33, RZ, RZ, R51 ;  /* 0x000000ffff217224 */ /* 0x000fe200078e0033 */
[----:B------:R-:W-:Y:S01]  /*10750*/  LEA.HI.X.SX32 R33, R34, R20, 0x2, P4 ;  /* 0x0000001422217211 */ /* 0x000fe200020f16ff */
[----:B------:R-:W-:Y:S01]  /*10760*/  IMAD.MOV.U32 R21, RZ, RZ, R49 ;  /* 0x000000ffff157224 */ /* 0x000fe200078e0031 */
[----:B------:R-:W-:Y:S01]  /*10770*/  MOV R25, R2 ;  /* 0x0000000200197202 */ /* 0x000fe20000000f00 */
[----:B------:R-:W-:Y:S01]  /*10780*/  IMAD.MOV.U32 R34, RZ, RZ, R26 ;  /* 0x000000ffff227224 */ /* 0x000fe200078e001a */
[----:B------:R-:W-:Y:S01]  /*10790*/  MOV R32, R50 ;  /* 0x0000003200207202 */ /* 0x000fe20000000f00 */
[----:B------:R-:W-:Y:S01]  /*107a0*/  IMAD R200, R200, UR34, RZ ;  /* 0x00000022c8c87c24 */ /* 0x000fe2000f8e02ff */
[----:B------:R-:W-:Y:S01]  /*107b0*/  LEA.HI.X.SX32 R49, R35, R20, 0x2, P5 ;  /* 0x0000001423317211 */ /* 0x000fe200028f16ff */
[----:B------:R-:W-:Y:S01]  /*107c0*/  IMAD.MOV.U32 R2, RZ, RZ, R47 ;  /* 0x000000ffff027224 */ /* 0x000fe200078e002f */
[----:B------:R-:W-:Y:S01]  /*107d0*/  ULDC UR34, c[0x0][0x240] ;  /* 0x0000900000227ab9 */ /* 0x000fe20000000800 */
[----:B------:R-:W-:Y:S01]  /*107e0*/  IMAD.MOV.U32 R32, RZ, RZ, R29 ;  /* 0x000000ffff207224 */ /* 0x000fe200078e001d */
[----:B------:R-:W-:Y:S01]  /*107f0*/  MOV R29, R28 ;  /* 0x0000001c001d7202 */ /* 0x000fe20000000f00 */
[----:B------:R-:W-:-:S02]  /*10800*/  IMAD.MOV.U32 R26, RZ, RZ, R152 ;  /* 0x000000ffff1a7224 */ /* 0x000fc400078e0098 */
[----:B------:R-:W-:Y:S01]  /*10810*/  IMAD.MOV.U32 R152, RZ, RZ, R44 ;  /* 0x000000ffff987224 */ /* 0x000fe200078e002c */
[----:B------:R-:W-:Y:S01]  /*10820*/  STL [R1+0x1384], R33 ;  /* 0x0013842101007387 */ /* 0x000fe20000100800 */
[----:B------:R-:W-:Y:S01]  /*10830*/  IMAD.MOV.U32 R28, RZ, RZ, R27 ;  /* 0x000000ffff1c7224 */ /* 0x000fe200078e001b */
[----:B------:R-:W-:Y:S01]  /*10840*/  MOV R27, R23 ;  /* 0x00000017001b7202 */ /* 0x000fe20000000f00 */
[----:B------:R-:W-:Y:S01]  /*10850*/  IMAD R56, R56, UR34, RZ ;  /* 0x0000002238387c24 */ /* 0x000fe2000f8e02ff */
[----:B------:R2:W-:Y:S01]  /*10860*/  STL.64 [R1+0x1480], R48 ;  /* 0x0014803001007387 */ /* 0x0005e20000100a00 */
[----:B------:R-:W-:Y:S01]  /*10870*/  IMAD.MOV.U32 R23, RZ, RZ, R22 ;  /* 0x000000ffff177224 */ /* 0x000fe200078e0016 */
[----:B------:R-:W-:Y:S02]  /*10880*/  MOV R22, R45 ;  /* 0x0000002d00167202 */ /* 0x000fe40000000f00 */
[----:B--2---:R-:W-:-:S04]  /*10890*/  LEA R48, P5, R40, R0, 0x2 ;  /* 0x0000000028307211 */ /* 0x004fc800078a10ff */
[----:B------:R-:W-:Y:S02]  /*108a0*/  LEA.HI.X.SX32 R49, R40, R20, 0x2, P5 ;  /* 0x0000001428317211 */ /* 0x000fe400028f16ff */
[CC--:B---3--:R-:W-:Y:S02]  /*108b0*/  LEA R46, P6, R36.reuse, R0.reuse, 0x2 ;  /* 0x00000000242e7211 */ /* 0x0c8fe400078c10ff */
[C---:B------:R-:W-:Y:S02]  /*108c0*/  LEA R54, P2, R37.reuse, R0, 0x2 ;  /* 0x0000000025367211 */ /* 0x040fe400078410ff */
[-C--:B------:R-:W-:Y:S02]  /*108d0*/  LEA.HI.X.SX32 R47, R36, R20.reuse, 0x2, P6 ;  /* 0x00000014242f7211 */ /* 0x080fe400030f16ff */
[----:B------:R-:W-:-:S03]  /*108e0*/  LEA.HI.X.SX32 R55, R37, R20, 0x2, P2 ;  /* 0x0000001425377211 */ /* 0x000fc600010f16ff */
[----:B------:R1:W-:Y:S01]  /*108f0*/  STL.64 [R1+0x1570], R46 ;  /* 0x0015702e01007387 */ /* 0x0003e20000100a00 */
[CC--:B----4-:R-:W-:Y:S02]  /*10900*/  LEA R50, P3, R38.reuse, R0.reuse, 0x2 ;  /* 0x0000000026327211 */ /* 0x0d0fe400078610ff */
[C---:B------:R-:W-:Y:S02]  /*10910*/  LEA R44, P4, R39.reuse, R0, 0x2 ;  /* 0x00000000272c7211 */ /* 0x040fe400078810ff */
[----:B------:R-:W-:Y:S01]  /*10920*/  LEA.HI.X.SX32 R51, R38, R20, 0x2, P3 ;  /* 0x0000001426337211 */ /* 0x000fe200018f16ff */
[----:B------:R-:W-:Y:S01]  /*10930*/  IMAD.MOV.U32 R38, RZ, RZ, R31 ;  /* 0x000000ffff267224 */ /* 0x000fe200078e001f */
[----:B------:R-:W-:Y:S01]  /*10940*/  MOV R31, R30 ;  /* 0x0000001e001f7202 */ /* 0x000fe20000000f00 */
[----:B------:R-:W-:Y:S01]  /*10950*/  IMAD.MOV.U32 R30, RZ, RZ, R56 ;  /* 0x000000ffff1e7224 */ /* 0x000fe200078e0038 */
[----:B------:R-:W-:Y:S01]  /*10960*/  LEA.HI.X.SX32 R45, R39, R20, 0x2, P4 ;  /* 0x00000014272d7211 */ /* 0x000fe200020f16ff */
[----:B------:R-:W-:Y:S01]  /*10970*/  STL.64 [R1+0x1660], R54 ;  /* 0x0016603601007387 */ /* 0x000fe20000100a00 */
[----:B-1----:R-:W-:-:S02]  /*10980*/  LEA R46, P6, R41, R0, 0x2 ;  /* 0x00000000292e7211 */ /* 0x002fc400078c10ff */
[----:B------:R-:W-:Y:S01]  /*10990*/  LEA R56, P3, R43, R0, 0x2 ;  /* 0x000000002b387211 */ /* 0x000fe200078610ff */
[----:B------:R1:W-:Y:S01]  /*109a0*/  STL.64 [R1+0xeb8], R50 ;  /* 0x000eb83201007387 */ /* 0x0003e20000100a00 */
[----:B------:R-:W-:-:S03]  /*109b0*/  LEA.HI.X.SX32 R47, R41, R20, 0x2, P6 ;  /* 0x00000014292f7211 */ /* 0x000fc600030f16ff */
[----:B-1----:R-:W2:Y:S04]  /*109c0*/  LDL.LU.64 R50, [R1+0x2cd8] ;  /* 0x002cd80001327983 */ /* 0x002ea80000300a00 */
[----:B------:R1:W-:Y:S04]  /*109d0*/  STL.64 [R1+0xff0], R44 ;  /* 0x000ff02c01007387 */ /* 0x0003e80000100a00 */
[----:B-1----:R-:W3:Y:S04]  /*109e0*/  LDL.LU.64 R44, [R1+0x2cd0] ;  /* 0x002cd000012c7983 */ /* 0x002ee80000300a00 */
[----:B------:R-:W-:Y:S04]  /*109f0*/  STL [R1+0x1440], R56 ;  /* 0x0014403801007387 */ /* 0x000fe80000100800 */
        /* <DEDUP_REMOVED lines=23> */
[----:B------:R-:W-:Y:S01]  /*10b70*/  LEA R54, P2, R42, R0, 0x2 ;  /* 0x000000002a367211 */ /* 0x000fe200078410ff */
[----:B------:R-:W-:Y:S01]  /*10b80*/  IMAD R154, R154, UR48, RZ ;  /* 0x000000309a9a7c24 */ /* 0x000fe2000f8e02ff */
[----:B------:R-:W-:Y:S01]  /*10b90*/  ULDC UR48, c[0x0][0x240] ;  /* 0x0000900000307ab9 */ /* 0x000fe20000000800 */
[----:B------:R-:W-:Y:S01]  /*10ba0*/  IMAD R203, R203, UR37, RZ ;  /* 0x00000025cbcb7c24 */ /* 0x000fe2000f8e02ff */
[----:B------:R-:W-:Y:S01]  /*10bb0*/  ULDC UR37, c[0x0][0x240] ;  /* 0x0000900000257ab9 */ /* 0x000fe20000000800 */
[----:B------:R-:W-:Y:S01]  /*10bc0*/  IMAD R58, R58, UR33, RZ ;  /* 0x000000213a3a7c24 */ /* 0x000fe2000f8e02ff */
[----:B------:R-:W-:Y:S01]  /*10bd0*/  MOV R39, R52 ;  /* 0x0000003400277202 */ /* 0x000fe20000000f00 */
[----:B------:R-:W-:Y:S01]  /*10be0*/  IMAD R214, R214, UR48, RZ ;  /* 0x00000030d6d67c24 */ /* 0x000fe2000f8e02ff */
[----:B------:R-:W-:Y:S01]  /*10bf0*/  ULDC UR48, c[0x0][0x240] ;  /* 0x0000900000307ab9 */ /* 0x000fe20000000800 */
[----:B------:R-:W-:Y:S01]  /*10c00*/  IMAD R53, R53, UR37, RZ ;  /* 0x0000002535357c24 */ /* 0x000fe2000f8e02ff */
[----:B------:R-:W-:Y:S01]  /*10c10*/  LEA.HI.X.SX32 R55, R42, R20, 0x2, P2 ;  /* 0x000000142a377211 */ /* 0x000fe200010f16ff */
[----:B------:R-:W-:Y:S01]  /*10c20*/  IMAD.MOV.U32 R36, RZ, RZ, R34 ;  /* 0x000000ffff247224 */ /* 0x000fe200078e0022 */
[----:B------:R-:W-:Y:S01]  /*10c30*/  MOV R34, R58 ;  /* 0x0000003a00227202 */ /* 0x000fe20000000f00 */
[----:B------:R-:W-:-:S02]  /*10c40*/  IMAD R59, R59, UR48, RZ ;  /* 0x000000303b3b7c24 */ /* 0x000fc4000f8e02ff */
[----:B------:R-:W-:Y:S01]  /*10c50*/  IMAD.MOV.U32 R35, RZ, RZ, R23 ;  /* 0x000000ffff237224 */ /* 0x000fe200078e0017 */
[----:B------:R-:W-:Y:S01]  /*10c60*/  MOV R23, R152 ;  /* 0x0000009800177202 */ /* 0x000fe20000000f00 */
[----:B------:R-:W-:Y:S01]  /*10c70*/  IMAD.MOV.U32 R41, RZ, RZ, R57 ;  /* 0x000000ffff297224 */ /* 0x000fe200078e0039 */
[----:B------:R-:W-:Y:S01]  /*10c80*/  LEA.HI.X.SX32 R41, R43, R20, 0x2, P3 ;  /* 0x000000142b297211 */ /* 0x000fe200018f16ff */
[----:B------:R-:W-:Y:S02]  /*10c90*/  IMAD.MOV.U32 R33, RZ, RZ, R53 ;  /* 0x000000ffff217224 */ /* 0x000fe400078e0035 */
[----:B------:R-:W-:Y:S01]  /*10ca0*/  IMAD.MOV.U32 R40, RZ, RZ, R56 ;  /* 0x000000ffff287224 */ /* 0x000fe200078e0038 */
[----:B------:R-:W-:Y:S01]  /*10cb0*/  STL.64 [R1+0x1350], R54 ;  /* 0x0013503601007387 */ /* 0x000fe20000100a00 */
[----:B------:R-:W-:Y:S02]  /*10cc0*/  IMAD.MOV.U32 R152, RZ, RZ, R153 ;  /* 0x000000ffff987224 */ /* 0x000fe400078e0099 */
[----:B------:R-:W-:Y:S01]  /*10cd0*/  IMAD.MOV.U32 R153, RZ, RZ, R59 ;  /* 0x000000ffff997224 */ /* 0x000fe200078e003b */
[----:B------:R-:W-:Y:S01]  /*10ce0*/  STL [R1+0x1444], R41 ;  /* 0x0014442901007387 */ /* 0x000fe20000100800 */
[----:B------:R-:W-:Y:S01]  /*10cf0*/  MOV R40, R39 ;  /* 0x0000002700287202 */ /* 0x000fe20000000f00 */
[----:B------:R-:W-:-:S02]  /*10d00*/  IMAD.MOV.U32 R39, RZ, RZ, R36 ;  /* 0x000000ffff277224 */ /* 0x000fc400078e0024 */
        /* <DEDUP_REMOVED lines=72> */
[----:B---3--:R-:W-:-:S02]  /*11190*/  LEA R52, P4, R44, R0, 0x2 ;  /* 0x000000002c347211 */ /* 0x008fc400078810ff */
[C---:B------:R-:W-:Y:S02]  /*111a0*/  LEA R58, P5, R45.reuse, R0, 0x2 ;  /* 0x000000002d3a7211 */ /* 0x040fe400078a10ff */
[-C--:B------:R-:W-:Y:S02]  /*111b0*/  LEA.HI.X.SX32 R53, R44, R20.reuse, 0x2, P4 ;  /* 0x000000142c357211 */ /* 0x080fe400020f16ff */
[----:B------:R-:W-:-:S03]  /*111c0*/  LEA.HI.X.SX32 R59, R45, R20, 0x2, P5 ;  /* 0x000000142d3b7211 */ /* 0x000fc600028f16ff */
[----:B------:R1:W-:Y:S01]  /*111d0*/  STL.64 [R1+0x1538], R52 ;  /* 0x0015383401007387 */ /* 0x0003e20000100a00 */
[----:B--2---:R-:W-:-:S03]  /*111e0*/  LEA R44, P5, R50, R0, 0x2 ;  /* 0x00000000322c7211 */ /* 0x004fc600078a10ff */
[----:B------:R2:W-:Y:S01]  /*111f0*/  STL.64 [R1+0x1630], R58 ;  /* 0x0016303a01007387 */ /* 0x0005e20000100a00 */
[CC--:B----4-:R-:W-:Y:S02]  /*11200*/  LEA R42, P3, R48.reuse, R0.reuse, 0x2 ;  /* 0x00000000302a7211 */ /* 0x0d0fe400078610ff */
[C---:B-1----:R-:W-:Y:S02]  /*11210*/  LEA R52, P4, R49.reuse, R0, 0x2 ;  /* 0x0000000031347211 */ /* 0x042fe400078810ff */
[-C--:B------:R-:W-:Y:S01]  /*11220*/  LEA.HI.X.SX32 R43, R48, R20.reuse, 0x2, P3 ;  /* 0x00000014302b7211 */ /* 0x080fe200018f16ff */
[----:B--2---:R-:W2:Y:S01]  /*11230*/  LDL.LU.64 R58, [R1+0x2cb8] ;  /* 0x002cb800013a7983 */ /* 0x004ea20000300a00 */
[----:B------:R-:W-:Y:S02]  /*11240*/  LEA.HI.X.SX32 R53, R49, R20, 0x2, P4 ;  /* 0x0000001431357211 */ /* 0x000fe400020f16ff */
[-C--:B------:R-:W-:Y:S02]  /*11250*/  LEA R56, P6, R46, R0.reuse, 0x2 ;  /* 0x000000002e387211 */ /* 0x080fe400078c10ff */
[----:B------:R-:W-:-:S02]  /*11260*/  LEA R54, P2, R47, R0, 0x2 ;  /* 0x000000002f367211 */ /* 0x000fc400078410ff */
[-C--:B------:R-:W-:Y:S02]  /*11270*/  LEA.HI.X.SX32 R57, R46, R20.reuse, 0x2, P6 ;  /* 0x000000142e397211 */ /* 0x080fe400030f16ff */
[----:B------:R-:W-:Y:S02]  /*11280*/  LEA.HI.X.SX32 R55, R47, R20, 0x2, P2 ;  /* 0x000000142f377211 */ /* 0x000fe400010f16ff */
[C---:B------:R-:W-:Y:S01]  /*11290*/  LEA R36, P6, R51.reuse, R0, 0x2 ;  /* 0x0000000033247211 */ /* 0x040fe200078c10ff */
[----:B------:R1:W-:Y:S01]  /*112a0*/  STL.64 [R1+0xe70], R56 ;  /* 0x000e703801007387 */ /* 0x0003e20000100a00 */
[----:B------:R-:W-:Y:S02]  /*112b0*/  LEA.HI.X.SX32 R45, R50, R20, 0x2, P5 ;  /* 0x00000014322d7211 */ /* 0x000fe400028f16ff */
[----:B------:R-:W-:Y:S01]  /*112c0*/  LEA R46, P2, R60, R0, 0x2 ;  /* 0x000000003c2e7211 */ /* 0x000fe200078410ff */
[----:B------:R-:W-:Y:S01]  /*112d0*/  IMAD.MOV.U32 R48, RZ, RZ, R36 ;  /* 0x000000ffff307224 */ /* 0x000fe200078e0024 */
[----:B------:R-:W-:Y:S01]  /*112e0*/  MOV R49, R37 ;  /* 0x0000002500317202 */ /* 0x000fe20000000f00 */
[----:B-1----:R-:W3:Y:S04]  /*112f0*/  LDL.LU.64 R56, [R1+0x2cb0] ;  /* 0x002cb00001387983 */ /* 0x002ee80000300a00 */
[----:B------:R1:W-:Y:S01]  /*11300*/  STL.64 [R1+0xfa8], R54 ;  /* 0x000fa83601007387 */ /* 0x0003e20000100a00 */
[----:B------:R-:W-:-:S02]  /*11310*/  LEA.HI.X.SX32 R49, R51, R20, 0x2, P6 ;  /* 0x0000001433317211 */ /* 0x000fc400030f16ff */
[----:B------:R-:W-:Y:S01]  /*11320*/  LEA.HI.X.SX32 R47, R60, R20, 0x2, P2 ;  /* 0x000000143c2f7211 */ /* 0x000fe200010f16ff */
[----:B-1----:R-:W4:Y:S04]  /*11330*/  LDL.LU.64 R54, [R1+0x2ca8] ;  /* 0x002ca80001367983 */ /* 0x002f280000300a00 */
[----:B------:R1:W-:Y:S04]  /*11340*/  STL [R1+0x1410], R36 ;  /* 0x0014102401007387 */ /* 0x0003e80000100800 */
[----:B------:R1:W-:Y:S04]  /*11350*/  STL.64 [R1+0x10e0], R42 ;  /* 0x0010e02a01007387 */ /* 0x0003e80000100a00 */
[----:B------:R1:W-:Y:S02]  /*11360*/  STL.64 [R1+0x1220], R52 ;  /* 0x0012203401007387 */ /* 0x0003e40000100a00 */
[----:B-1----:R-:W-:-:S02]  /*11370*/  LEA R36, P4, R62, R0, 0x2 ;  /* 0x000000003e247211 */ /* 0x002fc400078810ff */
[C---:B------:R-:W-:Y:S01]  /*11380*/  LEA R42, P3, R61.reuse, R0, 0x2 ;  /* 0x000000003d2a7211 */ /* 0x040fe200078610ff */
[----:B------:R-:W4:Y:S03]  /*11390*/  LDL.LU.64 R52, [R1+0x2ca0] ;  /* 0x002ca00001347983 */ /* 0x000f260000300a00 */
[-C--:B------:R-:W-:Y:S01]  /*113a0*/  LEA.HI.X.SX32 R43, R61, R20.reuse, 0x2, P3 ;  /* 0x000000143d2b7211 */ /* 0x080fe200018f16ff */
[----:B------:R1:W-:Y:S01]  /*113b0*/  STL.64 [R1+0x1330], R44 ;  /* 0x0013302c01007387 */ /* 0x0003e20000100a00 */
[----:B------:R-:W-:Y:S02]  /*113c0*/  LEA.HI.X.SX32 R37, R62, R20, 0x2, P4 ;  /* 0x000000143e257211 */ /* 0x000fe400020f16ff */
[-C--:B------:R-:W-:Y:S01]  /*113d0*/  LEA R48, P6, R64, R0.reuse, 0x2 ;  /* 0x0000000040307211 */ /* 0x080fe200078c10ff */
[----:B------:R-:W-:Y:S04]  /*113e0*/  STL [R1+0x1414], R49 ;  /* 0x0014143101007387 */ /* 0x000fe80000100800 */
[----:B------:R1:W-:Y:S02]  /*113f0*/  STL.64 [R1+0x1500], R46 ;  /* 0x0015002e01007387 */ /* 0x0003e40000100a00 */
[----:B-1----:R-:W-:-:S02]  /*11400*/  LEA R44, P5, R63, R0, 0x2 ;  /* 0x000000003f2c7211 */ /* 0x002fc400078a10ff */
[----:B------:R1:W-:Y:S02]  /*11410*/  STL.64 [R1+0x15f0], R42 ;  /* 0x0015f02a01007387 */ /* 0x0003e40000100a00 */
[----:B------:R-:W-:Y:S02]  /*11420*/  LEA.HI.X.SX32 R45, R63, R20, 0x2, P5 ;  /* 0x000000143f2d7211 */ /* 0x000fe400028f16ff */
[----:B------:R1:W-:Y:S01]  /*11430*/  STL.64 [R1+0xe28], R36 ;  /* 0x000e282401007387 */ /* 0x0003e20000100a00 */
[----:B------:R-:W-:-:S03]  /*11440*/  LEA R46, P2, R65, R0, 0x2 ;  /* 0x00000000412e7211 */ /* 0x000fc600078410ff */
[----:B------:R1:W-:Y:S01]  /*11450*/  STL.64 [R1+0xf60], R44 ;  /* 0x000f602c01007387 */ /* 0x0003e20000100a00 */
[----:B------:R-:W-:Y:S02]  /*11460*/  LEA.HI.X.SX32 R49, R64, R20, 0x2, P6 ;  /* 0x0000001440317211 */ /* 0x000fe400030f16ff */
[C---:B-1----:R-:W-:Y:S02]  /*11470*/  LEA R42, P3, R66.reuse, R0, 0x2 ;  /* 0x00000000422a7211 */ /* 0x042fe400078610ff */
[----:B------:R-:W-:Y:S02]  /*11480*/  LEA.HI.X.SX32 R47, R65, R20, 0x2, P2 ;  /* 0x00000014412f7211 */ /* 0x000fe400010f16ff */
[C---:B------:R-:W-:Y:S02]  /*11490*/  LEA R36, P4, R67.reuse, R0, 0x2 ;  /* 0x0000000043247211 */ /* 0x040fe400078810ff */
[----:B------:R-:W-:Y:S02]  /*114a0*/  LEA.HI.X.SX32 R43, R66, R20, 0x2, P3 ;  /* 0x00000014422b7211 */ /* 0x000fe400018f16ff */
[----:B------:R-:W-:Y:S01]  /*114b0*/  LEA R44, P5, R68, R0, 0x2 ;  /* 0x00000000442c7211 */ /* 0x000fe200078a10ff */
[----:B------:R1:W-:Y:S01]  /*114c0*/  STL.64 [R1+0x1098], R48 ;  /* 0x0010983001007387 */ /* 0x0003e20000100a00 */
[----:B------:R-:W-:-:S02]  /*114d0*/  LEA.HI.X.SX32 R37, R67, R20, 0x2, P4 ;  /* 0x0000001443257211 */ /* 0x000fc400020f16ff */
[----:B------:R-:W-:Y:S01]  /*114e0*/  LEA.HI.X.SX32 R45, R68, R20, 0x2, P5 ;  /* 0x00000014442d7211 */ /* 0x000fe200028f16ff */
[----:B------:R1:W-:Y:S04]  /*114f0*/  STL.64 [R1+0x11c8], R46 ;  /* 0x0011c82e01007387 */ /* 0x0003e80000100a00 */
[----:B------:R1:W-:Y:S02]  /*11500*/  STL.64 [R1+0x12f8], R42 ;  /* 0x0012f82a01007387 */ /* 0x0003e40000100a00 */
[-C--:B-1----:R-:W-:Y:S02]  /*11510*/  LEA R48, P6, R69, R0.reuse, 0x2 ;  /* 0x0000000045307211 */ /* 0x082fe400078c10ff */
[----:B------:R1:W-:Y:S01]  /*11520*/  STL.64 [R1+0x13d8], R36 ;  /* 0x0013d82401007387 */ /* 0x0003e20000100a00 */
[----:B------:R-:W-:-:S03]  /*11530*/  LEA R46, P2, R70, R0, 0x2 ;  /* 0x00000000462e7211 */ /* 0x000fc600078410ff */
[----:B------:R1:W-:Y:S01]  /*11540*/  STL.64 [R1+0x14c8], R44 ;  /* 0x0014c82c01007387 */ /* 0x0003e20000100a00 */
[----:B------:R-:W-:Y:S02]  /*11550*/  LEA.HI.X.SX32 R49, R69, R20, 0x2, P6 ;  /* 0x0000001445317211 */ /* 0x000fe400030f16ff */
[C---:B------:R-:W-:Y:S02]  /*11560*/  LEA R42, P3, R71.reuse, R0, 0x2 ;  /* 0x00000000472a7211 */ /* 0x040fe400078610ff */
[----:B------:R-:W-:Y:S02]  /*11570*/  LEA.HI.X.SX32 R47, R70, R20, 0x2, P2 ;  /* 0x00000014462f7211 */ /* 0x000fe400010f16ff */
[C---:B-1----:R-:W-:Y:S02]  /*11580*/  LEA R36, P4, R72.reuse, R0, 0x2 ;  /* 0x0000000048247211 */ /* 0x042fe400078810ff */
        /* <DEDUP_REMOVED lines=76> */
[----:B--2---:R-:W-:Y:S01]  /*11a50*/  LEA R44, P5, R98, R0, 0x2 ;  /* 0x00000000622c7211 */ /* 0x004fe200078a10ff */
[----:B------:R1:W-:Y:S01]  /*11a60*/  STL.64 [R1+0xd20], R48 ;  /* 0x000d203001007387 */ /* 0x0003e20000100a00 */
[----:B------:R-:W-:-:S02]  /*11a70*/  LEA.HI.X.SX32 R37, R97, R20, 0x2, P4 ;  /* 0x0000001461257211 */ /* 0x000fc400020f16ff */
[----:B------:R-:W-:Y:S01]  /*11a80*/  LEA.HI.X.SX32 R45, R98, R20, 0x2, P5 ;  /* 0x00000014622d7211 */ /* 0x000fe200028f16ff */
[----:B------:R2:W-:Y:S04]  /*11a90*/  STL.64 [R1+0xe40], R46 ;  /* 0x000e402e01007387 */ /* 0x0005e80000100a00 */
[----:B------:R2:W-:Y:S01]  /*11aa0*/  STL.64 [R1+0xf78], R42 ;  /* 0x000f782a01007387 */ /* 0x0005e20000100a00 */
[----:B-1----:R-:W-:-:S03]  /*11ab0*/  LEA R48, P6, R99, R0, 0x2 ;  /* 0x0000000063307211 */ /* 0x002fc600078c10ff */
[----:B------:R1:W-:Y:S01]  /*11ac0*/  STL.64 [R1+0x10b8], R36 ;  /* 0x0010b82401007387 */ /* 0x0003e20000100a00 */
[----:B--2---:R-:W-:-:S03]  /*11ad0*/  LEA R46, P2, R100, R0, 0x2 ;  /* 0x00000000642e7211 */ /* 0x004fc600078410ff */
        /* <DEDUP_REMOVED lines=17> */
[C---:B---3--:R-:W-:Y:S02]  /*11bf0*/  LEA R42, P3, R106.reuse, R0, 0x2 ;  /* 0x000000006a2a7211 */ /* 0x048fe400078610ff */
        /* <DEDUP_REMOVED lines=50> */
[-C--:B------:R-:W-:Y:S01]  /*11f20*/  LEA.HI.X.SX32 R37, R122, R20.reuse, 0x2, P4 ;  /* 0x000000147a257211 */ /* 0x080fe200020f16ff */
[----:B------:R-:W-:Y:S01]  /*11f30*/  IMAD R127, R127, UR23, RZ ;  /* 0x000000177f7f7c24 */ /* 0x000fe2000f8e02ff */
[----:B------:R-:W-:Y:S01]  /*11f40*/  LEA.HI.X.SX32 R45, R123, R20, 0x2, P5 ;  /* 0x000000147b2d7211 */ /* 0x000fe200028f16ff */
[----:B------:R2:W-:Y:S01]  /*11f50*/  STL.64 [R1+0xea0], R46 ;  /* 0x000ea02e01007387 */ /* 0x0005e20000100a00 */
[----:B------:R-:W-:Y:S01]  /*11f60*/  IMAD R128, R128, UR24, RZ ;  /* 0x0000001880807c24 */ /* 0x000fe2000f8e02ff */
[----:B------:R-:W-:Y:S01]  /*11f70*/  ULDC UR23, c[0x0][0x240] ;  /* 0x0000900000177ab9 */ /* 0x000fe20000000800 */
[----:B------:R-:W-:Y:S01]  /*11f80*/  IMAD R129, R129, UR25, RZ ;  /* 0x0000001981817c24 */ /* 0x000fe2000f8e02ff */
[----:B------:R3:W-:Y:S01]  /*11f90*/  STL.64 [R1+0xfe0], R42 ;  /* 0x000fe02a01007387 */ /* 0x0007e20000100a00 */
[----:B------:R-:W-:Y:S01]  /*11fa0*/  IMAD R130, R130, UR26, RZ ;  /* 0x0000001a82827c24 */ /* 0x000fe2000f8e02ff */
[----:B------:R-:W-:Y:S01]  /*11fb0*/  ULDC UR24, c[0x0][0x240] ;  /* 0x0000900000187ab9 */ /* 0x000fe20000000800 */
[-C--:B-1----:R-:W-:Y:S01]  /*11fc0*/  LEA R48, P6, R124, R0.reuse, 0x2 ;  /* 0x000000007c307211 */ /* 0x082fe200078c10ff */
[----:B------:R1:W-:Y:S01]  /*11fd0*/  STL.64 [R1+0x1118], R36 ;  /* 0x0011182401007387 */ /* 0x0003e20000100a00 */
[----:B--2---:R-:W-:-:S03]  /*11fe0*/  LEA R46, P2, R125, R0, 0x2 ;  /* 0x000000007d2e7211 */ /* 0x004fc600078410ff */
[----:B------:R2:W-:Y:S01]  /*11ff0*/  STL.64 [R1+0x1258], R44 ;  /* 0x0012582c01007387 */ /* 0x0005e20000100a00 */
[----:B------:R-:W-:Y:S01]  /*12000*/  LEA.HI.X.SX32 R49, R124, R20, 0x2, P6 ;  /* 0x000000147c317211 */ /* 0x000fe200030f16ff */
[----:B------:R-:W-:Y:S01]  /*12010*/  IMAD R131, R131, UR27, RZ ;  /* 0x0000001b83837c24 */ /* 0x000fe2000f8e02ff */
[----:B---3--:R-:W-:Y:S01]  /*12020*/  LEA R42, P3, R126, R0, 0x2 ;  /* 0x000000007e2a7211 */ /* 0x008fe200078610ff */
[----:B------:R-:W-:Y:S01]  /*12030*/  IMAD R132, R132, UR28, RZ ;  /* 0x0000001c84847c24 */ /* 0x000fe2000f8e02ff */
[----:B------:R-:W-:Y:S01]  /*12040*/  LEA.HI.X.SX32 R47, R125, R20, 0x2, P2 ;  /* 0x000000147d2f7211 */ /* 0x000fe200010f16ff */
[----:B------:R-:W-:Y:S01]  /*12050*/  IMAD R133, R133, UR29, RZ ;  /* 0x0000001d85857c24 */ /* 0x000fe2000f8e02ff */
[----:B------:R-:W-:Y:S01]  /*12060*/  ULDC UR25, c[0x0][0x240] ;  /* 0x0000900000197ab9 */ /* 0x000fe20000000800 */
[----:B-1----:R-:W-:Y:S01]  /*12070*/  LEA R36, P4, R127, R0, 0x2 ;  /* 0x000000007f247211 */ /* 0x002fe200078810ff */
[----:B------:R1:W-:Y:S01]  /*12080*/  STL.64 [R1+0x1348], R48 ;  /* 0x0013483001007387 */ /* 0x0003e20000100a00 */
[----:B------:R-:W-:Y:S01]  /*12090*/  LEA.HI.X.SX32 R43, R126, R20, 0x2, P3 ;  /* 0x000000147e2b7211 */ /* 0x000fe200018f16ff */
[----:B------:R-:W-:Y:S01]  /*120a0*/  IMAD R159, R159, UR50, RZ ;  /* 0x000000329f9f7c24 */ /* 0x000fe2000f8e02ff */
        /* <DEDUP_REMOVED lines=9> */
[-C--:B-1----:R-:W-:Y:S01]  /*12140*/  LEA R48, P6, R129, R0.reuse, 0x2 ;  /* 0x0000000081307211 */ /* 0x082fe200078c10ff */
[----:B------:R1:W-:Y:S01]  /*12150*/  STL.64 [R1+0xd38], R36 ;  /* 0x000d382401007387 */ /* 0x0003e20000100a00 */
[----:B------:R-:W-:Y:S01]  /*12160*/  IMAD R163, R163, UR54, RZ ;  /* 0x00000036a3a37c24 */ /* 0x000fe2000f8e02ff */
[----:B------:R-:W-:Y:S01]  /*12170*/  ULDC UR27, c[0x0][0x240] ;  /* 0x00009000001b7ab9 */ /* 0x000fe20000000800 */
[----:B--2---:R-:W-:Y:S01]  /*12180*/  LEA R46, P2, R130, R0, 0x2 ;  /* 0x00000000822e7211 */ /* 0x004fe200078410ff */
        /* <DEDUP_REMOVED lines=8> */
[C---:B-1----:R-:W-:Y:S01]  /*12210*/  LEA R36, P4, R132.reuse, R0, 0x2 ;  /* 0x0000000084247211 */ /* 0x042fe200078810ff */
[----:B------:R1:W-:Y:S01]  /*12220*/  STL.64 [R1+0xf98], R48 ;  /* 0x000f983001007387 */ /* 0x0003e20000100a00 */
[----:B------:R-:W-:Y:S01]  /*12230*/  LEA.HI.X.SX32 R43, R131, R20, 0x2, P3 ;  /* 0x00000014832b7211 */ /* 0x000fe200018f16ff */
[----:B------:R-:W-:Y:S01]  /*12240*/  IMAD R167, R167, UR58, RZ ;  /* 0x0000003aa7a77c24 */ /* 0x000fe2000f8e02ff */
[C---:B--2---:R-:W-:Y:S01]  /*12250*/  LEA R44, P5, R133.reuse, R0, 0x2 ;  /* 0x00000000852c7211 */ /* 0x044fe200078a10ff */
        /* <DEDUP_REMOVED lines=60> */
[CC--:B-1----:R-:W-:Y:S01]  /*12620*/  LEA R48, P6, R144.reuse, R0.reuse, 0x2 ;  /* 0x0000000090307211 */ /* 0x0c2fe200078c10ff */
        /* <DEDUP_REMOVED lines=45> */
[----:B------:R-:W-:Y:S01]  /*12900*/  ULDC UR61, c[0x0][0x240] ;  /* 0x00009000003d7ab9 */ /* 0x000fe20000000800 */
[----:B------:R-:W-:Y:S01]  /*12910*/  LEA.HI.X.SX32 R45, R156, R20, 0x2, P5 ;  /* 0x000000149c2d7211 */ /* 0x000fe200028f16ff */
[----:B------:R3:W-:Y:S01]  /*12920*/  STL.64 [R1+0xc70], R42 ;  /* 0x000c702a01007387 */ /* 0x0007e20000100a00 */
[----:B------:R-:W-:Y:S01]  /*12930*/  IMAD R226, R226, UR60, RZ ;  /* 0x0000003ce2e27c24 */ /* 0x000fe2000f8e02ff */
[----:B------:R-:W-:Y:S01]  /*12940*/  ULDC UR5, c[0x0][0x240] ;  /* 0x0000900000057ab9 */ /* 0x000fe20000000800 */
[----:B------:R-:W-:Y:S01]  /*12950*/  ULDC UR6, c[0x0][0x240] ;  /* 0x0000900000067ab9 */ /* 0x000fe20000000800 */
[CC--:B-1----:R-:W-:Y:S01]  /*12960*/  LEA R48, P6, R159.reuse, R0.reuse, 0x2 ;  /* 0x000000009f307211 */ /* 0x0c2fe200078c10ff */
[----:B------:R-:W-:Y:S01]  /*12970*/  STL [R1+0x2c10], R155 ;  /* 0x002c109b01007387 */ /* 0x000fe20000100800 */
[----:B------:R-:W-:Y:S01]  /*12980*/  ULDC UR13, c[0x0][0x240] ;  /* 0x00009000000d7ab9 */ /* 0x000fe20000000800 */
[----:B------:R-:W-:Y:S01]  /*12990*/  ULDC UR14, c[0x0][0x240] ;  /* 0x00009000000e7ab9 */ /* 0x000fe20000000800 */
[C---:B--2---:R-:W-:Y:S01]  /*129a0*/  LEA R46, P2, R160.reuse, R0, 0x2 ;  /* 0x00000000a02e7211 */ /* 0x044fe200078410ff */
[----:B------:R1:W-:Y:S01]  /*129b0*/  STL.64 [R1+0xd90], R36 ;  /* 0x000d902401007387 */ /* 0x0003e20000100a00 */
[----:B------:R-:W-:Y:S01]  /*129c0*/  LEA.HI.X.SX32 R49, R159, R20, 0x2, P6 ;  /* 0x000000149f317211 */ /* 0x000fe200030f16ff */
[----:B------:R-:W-:Y:S01]  /*129d0*/  IMAD R227, R227, UR61, RZ ;  /* 0x0000003de3e37c24 */ /* 0x000fe2000f8e02ff */
[----:B------:R-:W-:Y:S01]  /*129e0*/  ULDC UR15, c[0x0][0x240] ;  /* 0x00009000000f7ab9 */ /* 0x000fe20000000800 */
[----:B---3--:R-:W-:Y:S01]  /*129f0*/  IMAD.MOV.U32 R42, RZ, RZ, R40 ;  /* 0x000000ffff2a7224 */ /* 0x008fe200078e0028 */
[----:B------:R-:W-:Y:S01]  /*12a00*/  LEA R40, P3, R161, R0, 0x2 ;  /* 0x00000000a1287211 */ /* 0x000fe200078610ff */
[----:B------:R2:W-:Y:S01]  /*12a10*/  STL.64 [R1+0xec8], R44 ;  /* 0x000ec82c01007387 */ /* 0x0005e20000100a00 */
[-C--:B------:R-:W-:Y:S01]  /*12a20*/  LEA.HI.X.SX32 R47, R160, R20.reuse, 0x2, P2 ;  /* 0x00000014a02f7211 */ /* 0x080fe200010f16ff */
[----:B------:R-:W-:Y:S01]  /*12a30*/  IMAD R233, R233, UR5, RZ ;  /* 0x00000005e9e97c24 */ /* 0x000fe2000f8e02ff */
[----:B------:R-:W-:Y:S01]  /*12a40*/  LEA.HI.X.SX32 R41, R161, R20, 0x2, P3 ;  /* 0x00000014a1297211 */ /* 0x000fe200018f16ff */
[----:B------:R-:W-:Y:S01]  /*12a50*/  STL [R1+0x2bf4], R157 ;  /* 0x002bf49d01007387 */ /* 0x000fe20000100800 */
[----:B------:R-:W-:Y:S01]  /*12a60*/  ULDC UR16, c[0x0][0x240] ;  /* 0x0000900000107ab9 */ /* 0x000fe20000000800 */
[-C--:B-1----:R-:W-:Y:S01]  /*12a70*/  LEA R36, P4, R162, R0.reuse, 0x2 ;  /* 0x00000000a2247211 */ /* 0x082fe200078810ff */
[----:B------:R-:W-:Y:S01]  /*12a80*/  IMAD R235, R235, UR6, RZ ;  /* 0x00000006ebeb7c24 */ /* 0x000fe2000f8e02ff */
[----:B------:R-:W-:Y:S01]  /*12a90*/  STL [R1+0x2bf0], R158 ;  /* 0x002bf09e01007387 */ /* 0x000fe20000100800 */
[----:B------:R-:W-:Y:S01]  /*12aa0*/  IMAD R236, R236, UR13, RZ ;  /* 0x0000000decec7c24 */ /* 0x000fe2000f8e02ff */
[----:B------:R-:W-:Y:S01]  /*12ab0*/  ULDC UR17, c[0x0][0x240] ;  /* 0x0000900000117ab9 */ /* 0x000fe20000000800 */
[----:B------:R-:W-:Y:S01]  /*12ac0*/  IMAD R237, R237, UR14, RZ ;  /* 0x0000000eeded7c24 */ /* 0x000fe2000f8e02ff */
[C---:B--2---:R-:W-:Y:S01]  /*12ad0*/  LEA R44, P5, R163.reuse, R0, 0x2 ;  /* 0x00000000a32c7211 */ /* 0x044fe200078a10ff */
[----:B------:R1:W-:Y:S01]  /*12ae0*/  STL.64 [R1+0xff8], R48 ;  /* 0x000ff83001007387 */ /* 0x0003e20000100a00 */
[-C--:B------:R-:W-:Y:S01]  /*12af0*/  LEA.HI.X.SX32 R37, R162, R20.reuse, 0x2, P4 ;  /* 0x00000014a2257211 */ /* 0x080fe200020f16ff */
[----:B------:R-:W-:Y:S01]  /*12b00*/  IMAD R238, R238, UR15, RZ ;  /* 0x0000000feeee7c24 */ /* 0x000fe2000f8e02ff */
[----:B------:R-:W-:Y:S01]  /*12b10*/  LEA.HI.X.SX32 R45, R163, R20, 0x2, P5 ;  /* 0x00000014a32d7211 */ /* 0x000fe200028f16ff */
[----:B------:R2:W-:Y:S01]  /*12b20*/  STL.64 [R1+0x1130], R46 ;  /* 0x0011302e01007387 */ /* 0x0005e20000100a00 */
[----:B------:R-:W-:Y:S01]  /*12b30*/  ULDC UR18, c[0x0][0x240] ;  /* 0x0000900000127ab9 */ /* 0x000fe20000000800 */
[----:B------:R-:W-:Y:S01]  /*12b40*/  ULDC UR19, c[0x0][0x240] ;  /* 0x0000900000137ab9 */ /* 0x000fe20000000800 */
[----:B------:R-:W-:Y:S01]  /*12b50*/  ULDC UR20, c[0x0][0x240] ;  /* 0x0000900000147ab9 */ /* 0x000fe20000000800 */
[----:B------:R3:W-:Y:S01]  /*12b60*/  STL.64 [R1+0x1270], R40 ;  /* 0x0012702801007387 */ /* 0x0007e20000100a00 */
[----:B------:R-:W-:Y:S01]  /*12b70*/  ULDC UR21, c[0x0][0x240] ;  /* 0x0000900000157ab9 */ /* 0x000fe20000000800 */
[----:B------:R-:W-:Y:S01]  /*12b80*/  ULDC UR22, c[0x0][0x240] ;  /* 0x0000900000167ab9 */ /* 0x000fe20000000800 */
[----:B------:R-:W-:Y:S01]  /*12b90*/  ULDC UR23, c[0x0][0x240] ;  /* 0x0000900000177ab9 */ /* 0x000fe20000000800 */
[CC--:B-1----:R-:W-:Y:S01]  /*12ba0*/  LEA R48, P6, R164.reuse, R0.reuse, 0x2 ;  /* 0x00000000a4307211 */ /* 0x0c2fe200078c10ff */
[----:B------:R1:W-:Y:S01]  /*12bb0*/  STL.64 [R1+0x1358], R36 ;  /* 0x0013582401007387 */ /* 0x0003e20000100a00 */
[----:B------:R-:W-:Y:S01]  /*12bc0*/  IMAD.MOV.U32 R43, RZ, RZ, R42 ;  /* 0x000000ffff2b7224 */ /* 0x000fe200078e002a */
[----:B------:R-:W-:Y:S01]  /*12bd0*/  ULDC UR24, c[0x0][0x240] ;  /* 0x0000900000187ab9 */ /* 0x000fe20000000800 */
[C---:B--2---:R-:W-:Y:S01]  /*12be0*/  LEA R46, P2, R165.reuse, R0, 0x2 ;  /* 0x00000000a52e7211 */ /* 0x044fe200078410ff */
[----:B------:R2:W-:Y:S01]  /*12bf0*/  STL.64 [R1+0xa88], R44 ;  /* 0x000a882c01007387 */ /* 0x0005e20000100a00 */
[----:B------:R-:W-:Y:S01]  /*12c00*/  LEA.HI.X.SX32 R49, R164, R20, 0x2, P6 ;  /* 0x00000014a4317211 */ /* 0x000fe200030f16ff */
[----:B------:R-:W-:Y:S01]  /*12c10*/  ULDC UR25, c[0x0][0x240] ;  /* 0x0000900000197ab9 */ /* 0x000fe20000000800 */
[C---:B---3--:R-:W-:Y:S01]  /*12c20*/  LEA R40, P3, R166.reuse, R0, 0x2 ;  /* 0x00000000a6287211 */ /* 0x048fe200078610ff */
[----:B------:R-:W-:Y:S01]  /*12c30*/  ULDC UR26, c[0x0][0x240] ;  /* 0x00009000001a7ab9 */ /* 0x000fe20000000800 */
[----:B------:R-:W-:Y:S01]  /*12c40*/  LEA.HI.X.SX32 R47, R165, R20, 0x2, P2 ;  /* 0x00000014a52f7211 */ /* 0x000fe200010f16ff */
[----:B------:R-:W-:Y:S01]  /*12c50*/  ULDC UR27, c[0x0][0x240] ;  /* 0x00009000001b7ab9 */ /* 0x000fe20000000800 */
[----:B------:R-:W-:Y:S01]  /*12c60*/  ULDC UR28, c[0x0][0x240] ;  /* 0x00009000001c7ab9 */ /* 0x000fe20000000800 */
[C---:B-1----:R-:W-:Y:S01]  /*12c70*/  LEA R36, P4, R167.reuse, R0, 0x2 ;  /* 0x00000000a7247211 */ /* 0x042fe200078810ff */
[----:B------:R1:W-:Y:S01]  /*12c80*/  STL.64 [R1+0xc10], R48 ;  /* 0x000c103001007387 */ /* 0x0003e20000100a00 */
[----:B------:R-:W-:Y:S01]  /*12c90*/  LEA.HI.X.SX32 R41, R166, R20, 0x2, P3 ;  /* 0x00000014a6297211 */ /* 0x000fe200018f16ff */
[----:B------:R-:W-:Y:S01]  /*12ca0*/  ULDC UR29, c[0x0][0x240] ;  /* 0x00009000001d7ab9 */ /* 0x000fe20000000800 */
[C---:B--2---:R-:W-:Y:S01]  /*12cb0*/  LEA R44, P5, R168.reuse, R0, 0x2 ;  /* 0x00000000a82c7211 */ /* 0x044fe200078a10ff */
[----:B------:R2:W-:Y:S01]  /*12cc0*/  STL.64 [R1+0xd48], R46 ;  /* 0x000d482e01007387 */ /* 0x0005e20000100a00 */
[-C--:B------:R-:W-:Y:S01]  /*12cd0*/  LEA.HI.X.SX32 R37, R167, R20.reuse, 0x2, P4 ;  /* 0x00000014a7257211 */ /* 0x080fe200020f16ff */
[----:B------:R-:W-:Y:S01]  /*12ce0*/  ULDC UR50, c[0x0][0x240] ;  /* 0x0000900000327ab9 */ /* 0x000fe20000000800 */
[----:B------:R-:W-:Y:S01]  /*12cf0*/  LEA.HI.X.SX32 R45, R168, R20, 0x2, P5 ;  /* 0x00000014a82d7211 */ /* 0x000fe200028f16ff */
[----:B------:R3:W-:Y:S01]  /*12d00*/  STL.64 [R1+0xe80], R40 ;  /* 0x000e802801007387 */ /* 0x0007e20000100a00 */
[----:B------:R-:W-:Y:S01]  /*12d10*/  ULDC UR52, c[0x0][0x240] ;  /* 0x0000900000347ab9 */ /* 0x000fe20000000800 */
[----:B------:R-:W-:Y:S01]  /*12d20*/  ULDC UR55, c[0x0][0x240] ;  /* 0x0000900000377ab9 */ /* 0x000fe20000000800 */
[----:B------:R-:W-:Y:S01]  /*12d30*/  ULDC UR57, c[0x0][0x240] ;  /* 0x0000900000397ab9 */ /* 0x000fe20000000800 */
[CC--:B-1----:R-:W-:Y:S01]  /*12d40*/  LEA R48, P6, R169.reuse, R0.reuse, 0x2 ;  /* 0x00000000a9307211 */ /* 0x0c2fe200078c10ff */
[----:B------:R1:W-:Y:S01]  /*12d50*/  STL.64 [R1+0xfb0], R36 ;  /* 0x000fb02401007387 */ /* 0x0003e20000100a00 */
[----:B------:R-:W-:Y:S01]  /*12d60*/  ULDC UR54, c[0x0][0x240] ;  /* 0x0000900000367ab9 */ /* 0x000fe20000000800 */
        /* <DEDUP_REMOVED lines=17> */
[----:B------:R-:W3:Y:S01]  /*12e80*/  S2UR UR4, SR_CgaCtaId ;  /* 0x00000000000479c3 */ /* 0x000ee20000008800 */
[----:B------:R-:W-:Y:S01]  /*12e90*/  LEA.HI.X.SX32 R45, R173, R20, 0x2, P5 ;  /* 0x00000014ad2d7211 */ /* 0x000fe200028f16ff */
[----:B------:R4:W-:Y:S01]  /*12ea0*/  STL.64 [R1+0xa58], R40 ;  /* 0x000a582801007387 */ /* 0x0009e20000100a00 */
[----:B------:R-:W-:Y:S01]  /*12eb0*/  ULDC UR59, c[0x0][0x240] ;  /* 0x00009000003b7ab9 */ /* 0x000fe20000000800 */
[----:B------:R-:W-:Y:S01]  /*12ec0*/  ULDC UR61, c[0x0][0x240] ;  /* 0x00009000003d7ab9 */ /* 0x000fe20000000800 */
[-C--:B-1----:R-:W-:Y:S01]  /*12ed0*/  LEA R48, P6, R174, R0.reuse, 0x2 ;  /* 0x00000000ae307211 */ /* 0x082fe200078c10ff */
[----:B------:R1:W-:Y:S01]  /*12ee0*/  STL.64 [R1+0xbe0], R36 ;  /* 0x000be02401007387 */ /* 0x0003e20000100a00 */
[----:B--2---:R-:W-:-:S03]  /*12ef0*/  LEA R46, P2, R175, R0, 0x2 ;  /* 0x00000000af2e7211 */ /* 0x004fc600078410ff */
[----:B------:R2:W-:Y:S01]  /*12f00*/  STL.64 [R1+0xd10], R44 ;  /* 0x000d102c01007387 */ /* 0x0005e20000100a00 */
[----:B------:R-:W-:Y:S02]  /*12f10*/  LEA.HI.X.SX32 R49, R174, R20, 0x2, P6 ;  /* 0x00000014ae317211 */ /* 0x000fe400030f16ff */
[C---:B----4-:R-:W-:Y:S02]  /*12f20*/  LEA R40, P3, R176.reuse, R0, 0x2 ;  /* 0x00000000b0287211 */ /* 0x050fe400078610ff */
[----:B------:R-:W-:Y:S02]  /*12f30*/  LEA.HI.X.SX32 R47, R175, R20, 0x2, P2 ;  /* 0x00000014af2f7211 */ /* 0x000fe400010f16ff */
[C---:B-1----:R-:W-:Y:S01]  /*12f40*/  LEA R36, P4, R177.reuse, R0, 0x2 ;  /* 0x00000000b1247211 */ /* 0x042fe200078810ff */
[----:B------:R1:W-:Y:S01]  /*12f50*/  STL.64 [R1+0xe30], R48 ;  /* 0x000e303001007387 */ /* 0x0003e20000100a00 */
[----:B------:R-:W-:Y:S02]  /*12f60*/  LEA.HI.X.SX32 R41, R176, R20, 0x2, P3 ;  /* 0x00000014b0297211 */ /* 0x000fe400018f16ff */
[----:B--2---:R-:W-:Y:S01]  /*12f70*/  LEA R44, P5, R178, R0, 0x2 ;  /* 0x00000000b22c7211 */ /* 0x004fe200078a10ff */
[----:B------:R2:W-:Y:S01]  /*12f80*/  STL.64 [R1+0xf70], R46 ;  /* 0x000f702e01007387 */ /* 0x0005e20000100a00 */
[----:B------:R-:W-:-:S02]  /*12f90*/  LEA.HI.X.SX32 R37, R177, R20, 0x2, P4 ;  /* 0x00000014b1257211 */ /* 0x000fc400020f16ff */
[----:B------:R-:W-:Y:S01]  /*12fa0*/  LEA.HI.X.SX32 R45, R178, R20, 0x2, P5 ;  /* 0x00000014b22d7211 */ /* 0x000fe200028f16ff */
[----:B------:R4:W-:Y:S01]  /*12fb0*/  STL.64 [R1+0x10b0], R40 ;  /* 0x0010b02801007387 */ /* 0x0009e20000100a00 */
[----:B-1----:R-:W-:-:S03]  /*12fc0*/  LEA R48, P6, R179, R0, 0x2 ;  /* 0x00000000b3307211 */ /* 0x002fc600078c10ff */
        /* <DEDUP_REMOVED lines=157> */
[----:B------:R-:W-:Y:S01]  /*139a0*/  STL.64 [R1+0xaa8], R48 ;  /* 0x000aa83001007387 */ /* 0x000fe20000100a00 */
[----:B------:R-:W-:Y:S02]  /*139b0*/  LEA.HI.X.SX32 R41, R231, R20, 0x2, P3 ;  /* 0x00000014e7297211 */ /* 0x000fe400018f16ff */
[----:B--2---:R-:W-:Y:S01]  /*139c0*/  LEA R44, P5, R233, R0, 0x2 ;  /* 0x00000000e92c7211 */ /* 0x004fe200078a10ff */
[----:B------:R1:W-:Y:S01]  /*139d0*/  STL.64 [R1+0xc60], R46 ;  /* 0x000c602e01007387 */ /* 0x0003e20000100a00 */
[----:B------:R-:W-:-:S02]  /*139e0*/  LEA.HI.X.SX32 R37, R232, R20, 0x2, P4 ;  /* 0x00000014e8257211 */ /* 0x000fc400020f16ff */
[----:B------:R-:W-:Y:S01]  /*139f0*/  LEA.HI.X.SX32 R45, R233, R20, 0x2, P5 ;  /* 0x00000014e92d7211 */ /* 0x000fe200028f16ff */
[----:B------:R2:W-:Y:S01]  /*13a00*/  STL.64 [R1+0xd80], R40 ;  /* 0x000d802801007387 */ /* 0x0005e20000100a00 */
[----:B------:R-:W-:-:S03]  /*13a10*/  LEA R154, P6, R234, R0, 0x2 ;  /* 0x00000000ea9a7211 */ /* 0x000fc600078c10ff */
[----:B------:R4:W-:Y:S01]  /*13a20*/  STL.64 [R1+0xeb0], R36 ;  /* 0x000eb02401007387 */ /* 0x0009e20000100a00 */
[----:B-1----:R-:W-:-:S03]  /*13a30*/  LEA R46, P2, R235, R0, 0x2 ;  /* 0x00000000eb2e7211 */ /* 0x002fc600078410ff */
[----:B------:R1:W-:Y:S01]  /*13a40*/  STL.64 [R1+0xfd8], R44 ;  /* 0x000fd82c01007387 */ /* 0x0003e20000100a00 */
[----:B------:R-:W-:Y:S02]  /*13a50*/  LEA.HI.X.SX32 R155, R234, R20, 0x2, P6 ;  /* 0x00000014ea9b7211 */ /* 0x000fe400030f16ff */
[C---:B--2---:R-:W-:Y:S02]  /*13a60*/  LEA R40, P3, R236.reuse, R0, 0x2 ;  /* 0x00000000ec287211 */ /* 0x044fe400078610ff */
[----:B------:R-:W-:Y:S02]  /*13a70*/  LEA.HI.X.SX32 R47, R235, R20, 0x2, P2 ;  /* 0x00000014eb2f7211 */ /* 0x000fe400010f16ff */
[----:B----4-:R-:W-:Y:S01]  /*13a80*/  LEA R36, P4, R237, R0, 0x2 ;  /* 0x00000000ed247211 */ /* 0x010fe200078810ff */
[----:B------:R-:W-:Y:S01]  /*13a90*/  IMAD R239, R239, UR16, RZ ;  /* 0x00000010efef7c24 */ /* 0x000fe2000f8e02ff */
[----:B------:R-:W-:Y:S01]  /*13aa0*/  LEA.HI.X.SX32 R41, R236, R20, 0x2, P3 ;  /* 0x00000014ec297211 */ /* 0x000fe200018f16ff */
[----:B------:R-:W-:Y:S01]  /*13ab0*/  IMAD R240, R240, UR17, RZ ;  /* 0x00000011f0f07c24 */ /* 0x000fe2000f8e02ff */
[----:B-1----:R-:W-:Y:S01]  /*13ac0*/  LEA R44, P5, R238, R0, 0x2 ;  /* 0x00000000ee2c7211 */ /* 0x002fe200078a10ff */
[----:B------:R-:W-:Y:S01]  /*13ad0*/  IMAD R241, R241, UR18, RZ ;  /* 0x00000012f1f17c24 */ /* 0x000fe2000f8e02ff */
[-C--:B------:R-:W-:Y:S01]  /*13ae0*/  LEA.HI.X.SX32 R37, R237, R20.reuse, 0x2, P4 ;  /* 0x00000014ed257211 */ /* 0x080fe200020f16ff */
[----:B------:R-:W-:Y:S01]  /*13af0*/  IMAD R242, R242, UR19, RZ ;  /* 0x00000013f2f27c24 */ /* 0x000fe2000f8e02ff */
[----:B------:R1:W-:Y:S01]  /*13b00*/  STL.64 [R1+0x8b0], R46 ;  /* 0x0008b02e01007387 */ /* 0x0003e20000100a00 */
[----:B------:R-:W-:Y:S01]  /*13b10*/  LEA.HI.X.SX32 R45, R238, R20, 0x2, P5 ;  /* 0x00000014ee2d7211 */ /* 0x000fe200028f16ff */
[----:B------:R-:W-:Y:S01]  /*13b20*/  IMAD R243, R243, UR20, RZ ;  /* 0x00000014f3f37c24 */ /* 0x000fe2000f8e02ff */
[----:B------:R-:W-:Y:S01]  /*13b30*/  LEA R50, P6, R239, R0, 0x2 ;  /* 0x00000000ef327211 */ /* 0x000fe200078c10ff */
[----:B------:R-:W-:Y:S01]  /*13b40*/  STL.64 [R1+0x1058], R154 ;  /* 0x0010589a01007387 */ /* 0x000fe20000100a00 */
[----:B------:R-:W-:-:S03]  /*13b50*/  IMAD R244, R244, UR21, RZ ;  /* 0x00000015f4f47c24 */ /* 0x000fc6000f8e02ff */
[----:B------:R-:W-:Y:S01]  /*13b60*/  STL.64 [R1+0x2c18], R154 ;  /* 0x002c189a01007387 */ /* 0x000fe20000100a00 */
[----:B------:R-:W-:Y:S02]  /*13b70*/  LEA.HI.X.SX32 R51, R239, R20, 0x2, P6 ;  /* 0x00000014ef337211 */ /* 0x000fe400030f16ff */
[C---:B-1----:R-:W-:Y:S01]  /*13b80*/  LEA R46, P2, R240.reuse, R0, 0x2 ;  /* 0x00000000f02e7211 */ /* 0x042fe200078410ff */
[----:B------:R1:W-:Y:S04]  /*13b90*/  STL.64 [R1+0x988], R40 ;  /* 0x0009882801007387 */ /* 0x0003e80000100a00 */
[----:B------:R2:W-:Y:S01]  /*13ba0*/  STL.64 [R1+0xa80], R36 ;  /* 0x000a802401007387 */ /* 0x0005e20000100a00 */
[----:B------:R-:W-:-:S03]  /*13bb0*/  LEA.HI.X.SX32 R47, R240, R20, 0x2, P2 ;  /* 0x00000014f02f7211 */ /* 0x000fc600010f16ff */
[----:B------:R4:W-:Y:S01]  /*13bc0*/  STL.64 [R1+0xc08], R44 ;  /* 0x000c082c01007387 */ /* 0x0009e20000100a00 */
[-C--:B-1----:R-:W-:Y:S01]  /*13bd0*/  LEA R40, P3, R241, R0.reuse, 0x2 ;  /* 0x00000000f1287211 */ /* 0x082fe200078610ff */
[----:B------:R-:W-:Y:S01]  /*13be0*/  IMAD R245, R245, UR22, RZ ;  /* 0x00000016f5f57c24 */ /* 0x000fe2000f8e02ff */
[----:B--2---:R-:W-:Y:S01]  /*13bf0*/  LEA R36, P4, R242, R0, 0x2 ;  /* 0x00000000f2247211 */ /* 0x004fe200078810ff */
[----:B------:R-:W-:Y:S01]  /*13c00*/  IMAD.MOV.U32 R42, RZ, RZ, R30 ;  /* 0x000000ffff2a7224 */ /* 0x000fe200078e001e */
[----:B------:R-:W-:Y:S02]  /*13c10*/  LEA.HI.X.SX32 R41, R241, R20, 0x2, P3 ;  /* 0x00000014f1297211 */ /* 0x000fe400018f16ff */
[-C--:B----4-:R-:W-:Y:S01]  /*13c20*/  LEA R44, P5, R243, R0.reuse, 0x2 ;  /* 0x00000000f32c7211 */ /* 0x090fe200078a10ff */
[----:B------:R-:W-:Y:S01]  /*13c30*/  IMAD R246, R246, UR23, RZ ;  /* 0x00000017f6f67c24 */ /* 0x000fe2000f8e02ff */
[----:B------:R-:W-:Y:S01]  /*13c40*/  LEA R30, P6, R244, R0, 0x2 ;  /* 0x00000000f41e7211 */ /* 0x000fe200078c10ff */
[----:B------:R-:W-:Y:S01]  /*13c50*/  IMAD R247, R247, UR24, RZ ;  /* 0x00000018f7f77c24 */ /* 0x000fe2000f8e02ff */
[-C--:B------:R-:W-:Y:S01]  /*13c60*/  LEA.HI.X.SX32 R37, R242, R20.reuse, 0x2, P4 ;  /* 0x00000014f2257211 */ /* 0x080fe200020f16ff */
[----:B------:R1:W-:Y:S01]  /*13c70*/  STL.64 [R1+0xd00], R50 ;  /* 0x000d003201007387 */ /* 0x0003e20000100a00 */
[-C--:B------:R-:W-:Y:S01]  /*13c80*/  LEA.HI.X.SX32 R45, R243, R20.reuse, 0x2, P5 ;  /* 0x00000014f32d7211 */ /* 0x080fe200028f16ff */
[----:B------:R-:W-:Y:S01]  /*13c90*/  IMAD R248, R248, UR25, RZ ;  /* 0x00000019f8f87c24 */ /* 0x000fe2000f8e02ff */
[----:B------:R-:W-:Y:S01]  /*13ca0*/  MOV R48, R39 ;  /* 0x0000002700307202 */ /* 0x000fe20000000f00 */
[----:B------:R-:W-:Y:S01]  /*13cb0*/  IMAD.MOV.U32 R39, RZ, RZ, R31 ;  /* 0x000000ffff277224 */ /* 0x000fe200078e001f */
[----:B------:R-:W-:Y:S01]  /*13cc0*/  STL.64 [R1+0xcc0], R46 ;  /* 0x000cc02e01007387 */ /* 0x000fe20000100a00 */
[----:B------:R-:W-:Y:S01]  /*13cd0*/  LEA.HI.X.SX32 R31, R244, R20, 0x2, P6 ;  /* 0x00000014f41f7211 */ /* 0x000fe200030f16ff */
[----:B------:R-:W-:-:S02]  /*13ce0*/  IMAD R249, R249, UR26, RZ ;  /* 0x0000001af9f97c24 */ /* 0x000fc4000f8e02ff */
[----:B------:R2:W-:Y:S01]  /*13cf0*/  STL.64 [R1+0xca0], R40 ;  /* 0x000ca02801007387 */ /* 0x0005e20000100a00 */
[----:B-1----:R-:W-:-:S03]  /*13d00*/  LEA R50, P2, R245, R0, 0x2 ;  /* 0x00000000f5327211 */ /* 0x002fc600078410ff */
[----:B------:R1:W-:Y:S04]  /*13d10*/  STL.64 [R1+0xc80], R36 ;  /* 0x000c802401007387 */ /* 0x0003e80000100a00 */
[----:B------:R4:W-:Y:S01]  /*13d20*/  STL.64 [R1+0x888], R44 ;  /* 0x0008882c01007387 */ /* 0x0009e20000100a00 */
[----:B------:R-:W-:Y:S02]  /*13d30*/  LEA.HI.X.SX32 R51, R245, R20, 0x2, P2 ;  /* 0x00000014f5337211 */ /* 0x000fe400010f16ff */
[-C--:B--2---:R-:W-:Y:S01]  /*13d40*/  LEA R40, P3, R246, R0.reuse, 0x2 ;  /* 0x00000000f6287211 */ /* 0x084fe200078610ff */
[----:B------:R2:W-:Y:S01]  /*13d50*/  STL.64 [R1+0x958], R30 ;  /* 0x0009581e01007387 */ /* 0x0005e20000100a00 */
[----:B-1----:R-:W-:Y:S01]  /*13d60*/  LEA R36, P4, R247, R0, 0x2 ;  /* 0x00000000f7247211 */ /* 0x002fe200078810ff */
[----:B------:R-:W-:Y:S01]  /*13d70*/  IMAD R250, R250, UR27, RZ ;  /* 0x0000001bfafa7c24 */ /* 0x000fe2000f8e02ff */
[----:B------:R-:W-:Y:S01]  /*13d80*/  LEA.HI.X.SX32 R41, R246, R20, 0x2, P3 ;  /* 0x00000014f6297211 */ /* 0x000fe200018f16ff */
[----:B----4-:R-:W-:Y:S01]  /*13d90*/  IMAD.MOV.U32 R45, RZ, RZ, R34 ;  /* 0x000000ffff2d7224 */ /* 0x010fe200078e0022 */
[----:B------:R-:W-:Y:S01]  /*13da0*/  LEA R34, P5, R248, R0, 0x2 ;  /* 0x00000000f8227211 */ /* 0x000fe200078a10ff */
[----:B------:R-:W-:Y:S01]  /*13db0*/  IMAD R251, R251, UR28, RZ ;  /* 0x0000001cfbfb7c24 */ /* 0x000fe2000f8e02ff */
[----:B------:R-:W-:Y:S01]  /*13dc0*/  LEA.HI.X.SX32 R37, R247, R20, 0x2, P4 ;  /* 0x00000014f7257211 */ /* 0x000fe200020f16ff */
[----:B------:R-:W-:Y:S01]  /*13dd0*/  IMAD.MOV.U32 R46, RZ, RZ, R35 ;  /* 0x000000ffff2e7224 */ /* 0x000fe200078e0023 */
[C---:B--2---:R-:W-:Y:S01]  /*13de0*/  LEA R30, P6, R249.reuse, R0, 0x2 ;  /* 0x00000000f91e7211 */ /* 0x044fe200078c10ff */
[----:B------:R-:W-:Y:S01]  /*13df0*/  IMAD R252, R252, UR29, RZ ;  /* 0x0000001dfcfc7c24 */ /* 0x000fe2000f8e02ff */
[----:B------:R-:W-:Y:S01]  /*13e00*/  LEA.HI.X.SX32 R35, R248, R20, 0x2, P5 ;  /* 0x00000014f8237211 */ /* 0x000fe200028f16ff */
[----:B------:R1:W-:Y:S01]  /*13e10*/  STL.64 [R1+0xa48], R50 ;  /* 0x000a483201007387 */ /* 0x0003e20000100a00 */
[----:B------:R-:W-:Y:S01]  /*13e20*/  MOV R44, R42 ;  /* 0x0000002a002c7202 */ /* 0x000fe20000000f00 */
[----:B------:R-:W-:Y:S01]  /*13e30*/  IMAD.MOV.U32 R42, RZ, RZ, R38 ;  /* 0x000000ffff2a7224 */ /* 0x000fe200078e0026 */
[----:B------:R-:W-:Y:S01]  /*13e40*/  LEA.HI.X.SX32 R31, R249, R20, 0x2, P6 ;  /* 0x00000014f91f7211 */ /* 0x000fe200030f16ff */
[----:B------:R2:W-:Y:S01]  /*13e50*/  STL.64 [R1+0xbd0], R40 ;  /* 0x000bd02801007387 */ /* 0x0005e20000100a00 */
[----:B------:R-:W-:-:S02]  /*13e60*/  MOV R47, R43 ;  /* 0x0000002b002f7202 */ /* 0x000fc40000000f00 */
[-C--:B------:R-:W-:Y:S01]  /*13e70*/  LEA R38, P3, R251, R0.reuse, 0x2 ;  /* 0x00000000fb267211 */ /* 0x080fe200078610ff */
[----:B------:R4:W-:Y:S01]  /*13e80*/  STL.64 [R1+0xc50], R36 ;  /* 0x000c502401007387 */ /* 0x0009e20000100a00 */
[----:B-1----:R-:W-:-:S03]  /*13e90*/  LEA R50, P2, R250, R0, 0x2 ;  /* 0x00000000fa327211 */ /* 0x002fc600078410ff */
[----:B------:R1:W-:Y:S01]  /*13ea0*/  STL.64 [R1+0xc40], R34 ;  /* 0x000c402201007387 */ /* 0x0003e20000100a00 */
[----:B------:R-:W-:Y:S01]  /*13eb0*/  IMAD.MOV.U32 R43, RZ, RZ, R39 ;  /* 0x000000ffff2b7224 */ /* 0x000fe200078e0027 */
[----:B------:R-:W-:Y:S01]  /*13ec0*/  LEA.HI.X.SX32 R39, R251, R20, 0x2, P3 ;  /* 0x00000014fb277211 */ /* 0x000fe200018f16ff */
[----:B--2---:R-:W-:Y:S01]  /*13ed0*/  IMAD.MOV.U32 R40, RZ, RZ, R29 ;  /* 0x000000ffff287224 */ /* 0x004fe200078e001d */
[----:B------:R2:W-:Y:S01]  /*13ee0*/  STL.64 [R1+0xc30], R30 ;  /* 0x000c301e01007387 */ /* 0x0005e20000100a00 */
[----:B----4-:R-:W-:Y:S01]  /*13ef0*/  IMAD.MOV.U32 R37, RZ, RZ, R28 ;  /* 0x000000ffff257224 */ /* 0x010fe200078e001c */
[----:B------:R-:W-:Y:S02]  /*13f00*/  LEA R28, P4, R252, R0, 0x2 ;  /* 0x00000000fc1c7211 */ /* 0x000fe400078810ff */
[----:B------:R-:W-:Y:S01]  /*13f10*/  LEA.HI.X.SX32 R51, R250, R20, 0x2, P2 ;  /* 0x00000014fa337211 */ /* 0x000fe200010f16ff */
[----:B-1----:R-:W-:Y:S01]  /*13f20*/  IMAD.MOV.U32 R35, RZ, RZ, R26 ;  /* 0x000000ffff237224 */ /* 0x002fe200078e001a */
[----:B------:R-:W-:Y:S01]  /*13f30*/  LEA R26, P5, R48, R0, 0x2 ;  /* 0x00000000301a7211 */ /* 0x000fe200078a10ff */
[----:B------:R-:W-:Y:S01]  /*13f40*/  IMAD.MOV.U32 R34, RZ, RZ, R32 ;  /* 0x000000ffff227224 */ /* 0x000fe200078e0020 */
[----:B------:R-:W-:Y:S01]  /*13f50*/  LEA.HI.X.SX32 R29, R252, R20, 0x2, P4 ;  /* 0x00000014fc1d7211 */ /* 0x000fe200020f16ff */
[----:B------:R-:W-:Y:S01]  /*13f60*/  IMAD.MOV.U32 R32, RZ, RZ, R24 ;  /* 0x000000ffff207224 */ /* 0x000fe200078e0018 */
[----:B--2---:R-:W-:-:S02]  /*13f70*/  LEA R30, P6, R47, R0, 0x2 ;  /* 0x000000002f1e7211 */ /* 0x004fc400078c10ff */
[----:B------:R-:W-:Y:S02]  /*13f80*/  LEA R24, P2, R46, R0, 0x2 ;  /* 0x000000002e187211 */ /* 0x000fe400078410ff */
[----:B------:R-:W-:Y:S01]  /*13f90*/  MOV R36, R27 ;  /* 0x0000001b00247202 */ /* 0x000fe20000000f00 */
[----:B------:R-:W-:Y:S01]  /*13fa0*/  STL.64 [R1+0xc20], R50 ;  /* 0x000c203201007387 */ /* 0x000fe20000100a00 */
[----:B------:R-:W-:Y:S02]  /*13fb0*/  MOV R41, R33 ;  /* 0x0000002100297202 */ /* 0x000fe40000000f00 */
[-C--:B------:R-:W-:Y:S01]  /*13fc0*/  LEA.HI.X.SX32 R27, R48, R20.reuse, 0x2, P5 ;  /* 0x00000014301b7211 */ /* 0x080fe200028f16ff */
[----:B------:R1:W-:Y:S01]  /*13fd0*/  STL.64 [R1+0x860], R38 ;  /* 0x0008602601007387 */ /* 0x0003e20000100a00 */
[----:B------:R-:W-:Y:S02]  /*13fe0*/  MOV R33, R25 ;  /* 0x0000001900217202 */ /* 0x000fe40000000f00 */
[-C--:B------:R-:W-:Y:S01]  /*13ff0*/  LEA.HI.X.SX32 R31, R47, R20.reuse, 0x2, P6 ;  /* 0x000000142f1f7211 */ /* 0x080fe200030f16ff */
[----:B------:R2:W-:Y:S01]  /*14000*/  STL.64 [R1+0x928], R28 ;  /* 0x0009281c01007387 */ /* 0x0005e20000100a00 */
[----:B------:R-:W-:-:S03]  /*14010*/  LEA.HI.X.SX32 R25, R46, R20, 0x2, P2 ;  /* 0x000000142e197211 */ /* 0x000fc600010f16ff */
        /* <DEDUP_REMOVED lines=20> */
[----:B----4-:R-:W-:Y:S02]  /*14160*/  LEA R26, P5, R36, R0, 0x2 ;  /* 0x00000000241a7211 */ /* 0x010fe400078a10ff */
[----:B------:R-:W-:Y:S02]  /*14170*/  LEA.HI.X.SX32 R29, R37, R20, 0x2, P4 ;  /* 0x00000014251d7211 */ /* 0x000fe400020f16ff */
[----:B-1----:R-:W-:Y:S02]  /*14180*/  LEA R30, P6, R35, R0, 0x2 ;  /* 0x00000000231e7211 */ /* 0x002fe400078c10ff */
[----:B------:R-:W-:Y:S02]  /*14190*/  LEA.HI.X.SX32 R39, R40, R20, 0x2, P3 ;  /* 0x0000001428277211 */ /* 0x000fe400018f16ff */
[----:B--2---:R-:W-:Y:S02]  /*141a0*/  LEA R24, P2, R23, R0, 0x2 ;  /* 0x0000000017187211 */ /* 0x004fe400078410ff */
[----:B------:R-:W-:-:S02]  /*141b0*/  LEA.HI.X.SX32 R27, R36, R20, 0x2, P5 ;  /* 0x00000014241b7211 */ /* 0x000fc400028f16ff */
[-C--:B------:R-:W-:Y:S01]  /*141c0*/  LEA.HI.X.SX32 R31, R35, R20.reuse, 0x2, P6 ;  /* 0x00000014231f7211 */ /* 0x080fe200030f16ff */
[----:B------:R1:W-:Y:S01]  /*141d0*/  STL.64 [R1+0xb78], R28 ;  /* 0x000b781c01007387 */ /* 0x0003e20000100a00 */
[----:B------:R-:W-:Y:S02]  /*141e0*/  LEA.HI.X.SX32 R25, R23, R20, 0x2, P2 ;  /* 0x0000001417197211 */ /* 0x000fe400010f16ff */
[-C--:B------:R-:W-:Y:S01]  /*141f0*/  LEA R156, P3, R22, R0.reuse, 0x2 ;  /* 0x00000000169c7211 */ /* 0x080fe200078610ff */
[----:B------:R-:W-:Y:S04]  /*14200*/  STL.64 [R1+0x9e8], R38 ;  /* 0x0009e82601007387 */ /* 0x000fe80000100a00 */
[----:B------:R2:W-:Y:S01]  /*14210*/  STL.64 [R1+0xb70], R26 ;  /* 0x000b701a01007387 */ /* 0x0005e20000100a00 */
[----:B-1----:R-:W-:-:S03]  /*14220*/  LEA R28, P4, R34, R0, 0x2 ;  /* 0x00000000221c7211 */ /* 0x002fc600078810ff */
[----:B------:R-:W-:Y:S01]  /*14230*/  STL.64 [R1+0xb68], R30 ;  /* 0x000b681e01007387 */ /* 0x000fe20000100a00 */
[-C--:B------:R-:W-:Y:S02]  /*14240*/  LEA.HI.X.SX32 R157, R22, R20.reuse, 0x2, P3 ;  /* 0x00000014169d7211 */ /* 0x080fe400018f16ff */
[----:B------:R-:W-:Y:S01]  /*14250*/  LEA.HI.X.SX32 R29, R34, R20, 0x2, P4 ;  /* 0x00000014221d7211 */ /* 0x000fe200020f16ff */
[----:B------:R1:W-:Y:S01]  /*14260*/  STL.64 [R1+0xb60], R24 ;  /* 0x000b601801007387 */ /* 0x0003e20000100a00 */
[----:B--2---:R-:W-:Y:S01]  /*14270*/  LEA R26, P5, R33, R0, 0x2 ;  /* 0x00000000211a7211 */ /* 0x004fe200078a10ff */
[----:B------:R-:W-:Y:S02]  /*14280*/  IMAD R19, R19, UR50, RZ ;  /* 0x0000003213137c24 */ /* 0x000fe4000f8e02ff */
[----:B------:R2:W-:Y:S01]  /*14290*/  STL.64 [R1+0x838], R28 ;  /* 0x0008381c01007387 */ /* 0x0005e20000100a00 */
[----:B------:R-:W-:Y:S02]  /*142a0*/  LEA.HI.X.SX32 R27, R33, R20, 0x2, P5 ;  /* 0x00000014211b7211 */ /* 0x000fe400028f16ff */
[-C--:B-1----:R-:W-:Y:S01]  /*142b0*/  LEA R24, P2, R152, R0.reuse, 0x2 ;  /* 0x0000000098187211 */ /* 0x082fe200078410ff */
[----:B------:R-:W-:Y:S01]  /*142c0*/  IMAD R17, R17, UR52, RZ ;  /* 0x0000003411117c24 */ /* 0x000fe2000f8e02ff */
[----:B------:R-:W-:-:S02]  /*142d0*/  LEA R30, P6, R32, R0, 0x2 ;  /* 0x00000000201e7211 */ /* 0x000fc400078c10ff */
[----:B------:R-:W-:Y:S01]  /*142e0*/  LEA.HI.X.SX32 R25, R152, R20, 0x2, P2 ;  /* 0x0000001498197211 */ /* 0x000fe200010f16ff */
[----:B------:R-:W-:Y:S01]  /*142f0*/  STL.64 [R1+0xb58], R156 ;  /* 0x000b589c01007387 */ /* 0x000fe20000100a00 */
[-C--:B------:R-:W-:Y:S02]  /*14300*/  LEA R22, P3, R153, R0.reuse, 0x2 ;  /* 0x0000000099167211 */ /* 0x080fe400078610ff */
[----:B--2---:R-:W-:Y:S01]  /*14310*/  LEA R28, P4, R2, R0, 0x2 ;  /* 0x00000000021c7211 */ /* 0x004fe200078810ff */
[----:B------:R-:W-:Y:S01]  /*14320*/  STL.64 [R1+0x2bf8], R156 ;  /* 0x002bf89c01007387 */ /* 0x000fe20000100a00 */
[----:B------:R-:W-:-:S03]  /*14330*/  LEA.HI.X.SX32 R31, R32, R20, 0x2, P6 ;  /* 0x00000014201f7211 */ /* 0x000fc600030f16ff */
[----:B------:R1:W-:Y:S01]  /*14340*/  STL.64 [R1+0x900], R26 ;  /* 0x0009001a01007387 */ /* 0x0003e20000100a00 */
[----:B------:R-:W-:-:S03]  /*14350*/  LEA.HI.X.SX32 R23, R153, R20, 0x2, P3 ;  /* 0x0000001499177211 */ /* 0x000fc600018f16ff */
[----:B------:R2:W-:Y:S01]  /*14360*/  STL.64 [R1+0xb50], R24 ;  /* 0x000b501801007387 */ /* 0x0005e20000100a00 */
[----:B------:R-:W-:Y:S01]  /*14370*/  LEA.HI.X.SX32 R29, R2, R20, 0x2, P4 ;  /* 0x00000014021d7211 */ /* 0x000fe200020f16ff */
[----:B------:R-:W-:Y:S01]  /*14380*/  IMAD R14, R14, UR55, RZ ;  /* 0x000000370e0e7c24 */ /* 0x000fe2000f8e02ff */
[-C--:B-1----:R-:W-:Y:S02]  /*14390*/  LEA R26, P5, R19, R0.reuse, 0x2 ;  /* 0x00000000131a7211 */ /* 0x082fe400078a10ff */
[----:B--2---:R-:W-:Y:S02]  /*143a0*/  LEA R24, P2, R17, R0, 0x2 ;  /* 0x0000000011187211 */ /* 0x004fe400078410ff */
[-C--:B------:R-:W-:Y:S01]  /*143b0*/  LEA.HI.X.SX32 R27, R19, R20.reuse, 0x2, P5 ;  /* 0x00000014131b7211 */ /* 0x080fe200028f16ff */
[----:B------:R-:W-:Y:S01]  /*143c0*/  IMAD R12, R12, UR57, RZ ;  /* 0x000000390c0c7c24 */ /* 0x000fe2000f8e02ff */
[----:B------:R-:W-:Y:S01]  /*143d0*/  LEA.HI.X.SX32 R25, R17, R20, 0x2, P2 ;  /* 0x0000001411197211 */ /* 0x000fe200010f16ff */
[----:B------:R-:W-:Y:S01]  /*143e0*/  STL.64 [R1+0x9f8], R30 ;  /* 0x0009f81e01007387 */ /* 0x000fe20000100a00 */
[----:B------:R-:W-:-:S03]  /*143f0*/  IMAD R15, R15, UR54, RZ ;  /* 0x000000360f0f7c24 */ /* 0x000fc6000f8e02ff */
[----:B------:R-:W-:Y:S04]  /*14400*/  STL.64 [R1+0xb48], R22 ;  /* 0x000b481601007387 */ /* 0x000fe80000100a00 */
[----:B------:R1:W-:Y:S04]  /*14410*/  STL.64 [R1+0xb40], R28 ;  /* 0x000b401c01007387 */ /* 0x0003e80000100a00 */
[----:B------:R-:W-:Y:S04]  /*14420*/  STL.64 [R1+0xb38], R26 ;  /* 0x000b381a01007387 */ /* 0x000fe80000100a00 */
[----:B------:R2:W-:Y:S01]  /*14430*/  STL.64 [R1+0x848], R24 ;  /* 0x0008481801007387 */ /* 0x0005e20000100a00 */
[----:B-1----:R-:W-:-:S02]  /*14440*/  LEA R28, P5, R14, R0, 0x2 ;  /* 0x000000000e1c7211 */ /* 0x002fc400078a10ff */
[----:B------:R-:W-:Y:S02]  /*14450*/  LEA R30, P4, R15, R0, 0x2 ;  /* 0x000000000f1e7211 */ /* 0x000fe400078810ff */
[----:B------:R-:W-:Y:S02]  /*14460*/  LEA.HI.X.SX32 R29, R14, R20, 0x2, P5 ;  /* 0x000000140e1d7211 */ /* 0x000fe400028f16ff */
[----:B--2---:R-:W-:Y:S01]  /*14470*/  LEA R24, P2, R12, R0, 0x2 ;  /* 0x000000000c187211 */ /* 0x004fe200078410ff */
[----:B------:R-:W-:-:S03]  /*14480*/  IMAD R18, R18, UR51, RZ ;  /* 0x0000003312127c24 */ /* 0x000fc6000f8e02ff */
[----:B------:R-:W-:Y:S02]  /*14490*/  LEA.HI.X.SX32 R25, R12, R20, 0x2, P2 ;  /* 0x000000140c197211 */ /* 0x000fe400010f16ff */
[----:B------:R-:W-:Y:S01]  /*144a0*/  LEA R14, P2, R21, R0, 0x2 ;  /* 0x00000000150e7211 */ /* 0x000fe200078410ff */
[----:B------:R-:W-:Y:S01]  /*144b0*/  IMAD R16, R16, UR53, RZ ;  /* 0x0000003510107c24 */ /* 0x000fe2000f8e02ff */
[-C--:B------:R-:W-:Y:S02]  /*144c0*/  LEA.HI.X.SX32 R31, R15, R20.reuse, 0x2, P4 ;  /* 0x000000140f1f7211 */ /* 0x080fe400020f16ff */
[----:B------:R-:W-:Y:S02]  /*144d0*/  LEA.HI.X.SX32 R15, R21, R20, 0x2, P2 ;  /* 0x00000014150f7211 */ /* 0x000fe400010f16ff */
[----:B------:R-:W1:Y:S01]  /*144e0*/  LDC R21, c[0x0][0x230] ;  /* 0x00008c00ff157b82 */ /* 0x000e620000000800 */
[-C--:B------:R-:W-:Y:S02]  /*144f0*/  LEA R158, P6, R18, R0.reuse, 0x2 ;  /* 0x00000000129e7211 */ /* 0x080fe400078c10ff */
[----:B------:R-:W-:Y:S01]  /*14500*/  LEA R22, P3, R16, R0, 0x2 ;  /* 0x0000000010167211 */ /* 0x000fe200078610ff */
[----:B------:R-:W-:Y:S01]  /*14510*/  IMAD R13, R13, UR56, RZ ;  /* 0x000000380d0d7c24 */ /* 0x000fe2000f8e02ff */
[-C--:B------:R-:W-:Y:S01]  /*14520*/  LEA.HI.X.SX32 R159, R18, R20.reuse, 0x2, P6 ;  /* 0x00000014129f7211 */ /* 0x080fe200030f16ff */
[----:B------:R-:W-:Y:S01]  /*14530*/  IMAD R11, R11, UR58, RZ ;  /* 0x0000003a0b0b7c24 */ /* 0x000fe2000f8e02ff */
[----:B------:R-:W-:-:S02]  /*14540*/  LEA.HI.X.SX32 R23, R16, R20, 0x2, P3 ;  /* 0x0000001410177211 */ /* 0x000fc400018f16ff */
[C---:B------:R-:W-:Y:S01]  /*14550*/  LEA R26, P6, R13.reuse, R0, 0x2 ;  /* 0x000000000d1a7211 */ /* 0x040fe200078c10ff */
[----:B------:R-:W-:Y:S04]  /*14560*/  STL.64 [R1+0xb30], R158 ;  /* 0x000b309e01007387 */ /* 0x000fe80000100a00 */
[----:B------:R-:W-:Y:S01]  /*14570*/  STL.64 [R1+0x2c00], R158 ;  /* 0x002c009e01007387 */ /* 0x000fe20000100a00 */
[----:B------:R-:W-:-:S03]  /*14580*/  LEA.HI.X.SX32 R27, R13, R20, 0x2, P6 ;  /* 0x000000140d1b7211 */ /* 0x000fc600030f16ff */
[----:B------:R2:W-:Y:S04]  /*14590*/  STL.64 [R1+0x918], R22 ;  /* 0x0009181601007387 */ /* 0x0005e80000100a00 */
[----:B------:R-:W-:Y:S01]  /*145a0*/  STL.64 [R1+0xa08], R30 ;  /* 0x000a081e01007387 */ /* 0x000fe20000100a00 */
[----:B--2---:R-:W-:-:S03]  /*145b0*/  LEA R22, P3, R11, R0, 0x2 ;  /* 0x000000000b167211 */ /* 0x004fc600078610ff */
[----:B------:R-:W-:Y:S01]  /*145c0*/  STL.64 [R1+0xb28], R28 ;  /* 0x000b281c01007387 */ /* 0x000fe20000100a00 */
[----:B------:R-:W-:-:S03]  /*145d0*/  LEA.HI.X.SX32 R23, R11, R20, 0x2, P3 ;  /* 0x000000140b177211 */ /* 0x000fc600018f16ff */
[----:B------:R-:W-:Y:S04]  /*145e0*/  STL.64 [R1+0xb20], R26 ;  /* 0x000b201a01007387 */ /* 0x000fe80000100a00 */
[----:B------:R-:W-:Y:S04]  /*145f0*/  STL.64 [R1+0xb18], R24 ;  /* 0x000b181801007387 */ /* 0x000fe80000100a00 */
[----:B------:R1:W-:Y:S01]  /*14600*/  STL.64 [R1+0xb08], R22 ;  /* 0x000b081601007387 */ /* 0x0003e20000100a00 */
[----:B------:R-:W-:Y:S01]  /*14610*/  UIADD3 UR6, UR5, 0x7f, URZ ;  /* 0x0000007f05067890 */ /* 0x000fe2000fffe03f */
[----:B-1----:R-:W-:Y:S01]  /*14620*/  IADD3 R22, R21, -0x1, RZ ;  /* 0xffffffff15167810 */ /* 0x002fe20007ffe0ff */
[----:B------:R-:W-:Y:S01]  /*14630*/  IMAD R9, R9, UR60, RZ ;  /* 0x0000003c09097c24 */ /* 0x000fe2000f8e02ff */
[----:B------:R-:W1:Y:S01]  /*14640*/  LDC R21, c[0x0][0x230] ;  /* 0x00008c00ff157b82 */ /* 0x000e620000000800 */
[----:B------:R-:W-:-:S04]  /*14650*/  UISETP.GT.AND UP0, UPT, UR6, 0x7f, UPT ;  /* 0x0000007f0600788c */ /* 0x000fc8000bf04270 */
[----:B------:R-:W-:-:S03]  /*14660*/  USEL UR5, URZ, 0x4, !UP0 ;  /* 0x000000043f057887 */ /* 0x000fc6000c000000 */
[----:B------:R-:W2:Y:S03]  /*14670*/  LDC R23, c[0x0][0x230] ;  /* 0x00008c00ff177b82 */ /* 0x000ea60000000800 */
[----:B------:R-:W-:-:S05]  /*14680*/  IMAD.U32 R2, RZ, RZ, UR5 ;  /* 0x00000005ff027e24 */ /* 0x000fca000f8e00ff */
[----:B------:R-:W-:Y:S02]  /*14690*/  SEL R2, R2, RZ, !P1 ;  /* 0x000000ff02027207 */ /* 0x000fe40004800000 */
[----:B------:R-:W-:Y:S01]  /*146a0*/  ISETP.GE.U32.AND P1, PT, R22, 0x7fffff80, PT ;  /* 0x7fffff801600780c */ /* 0x000fe20003f26070 */
[----:B-1----:R-:W-:Y:S02]  /*146b0*/  VIADD R22, R21, 0xfffffffe ;  /* 0xfffffffe15167836 */ /* 0x002fe40000000000 */
[----:B------:R-:W1:Y:S01]  /*146c0*/  S2R R21, SR_TID.X ;  /* 0x0000000000157919 */ /* 0x000e620000002100 */
[----:B------:R-:W-:Y:S01]  /*146d0*/  IMAD R10, R10, UR59, RZ ;  /* 0x0000003b0a0a7c24 */ /* 0x000fe2000f8e02ff */
[-C--:B------:R-:W-:Y:S02]  /*146e0*/  LEA R12, P3, R6, R0.reuse, 0x2 ;  /* 0x00000000060c7211 */ /* 0x080fe400078610ff */
[----:B------:R-:W-:Y:S01]  /*146f0*/  LEA R18, P5, R9, R0, 0x2 ;  /* 0x0000000009127211 */ /* 0x000fe200078a10ff */
[----:B------:R-:W-:Y:S01]  /*14700*/  IMAD R8, R8, UR61, RZ ;  /* 0x0000003d08087c24 */ /* 0x000fe2000f8e02ff */
[----:B------:R-:W-:-:S02]  /*14710*/  LEA.HI.X.SX32 R13, R6, R20, 0x2, P3 ;  /* 0x00000014060d7211 */ /* 0x000fc400018f16ff */
[----:B------:R-:W-:Y:S01]  /*14720*/  LEA R152, P4, R10, R0, 0x2 ;  /* 0x000000000a987211 */ /* 0x000fe200078810ff */
[----:B------:R-:W-:Y:S01]  /*14730*/  UMOV UR5, 0x400 ;  /* 0x0000040000057882 */ /* 0x000fe20000000000 */
[----:B------:R-:W-:Y:S01]  /*14740*/  LEA.HI.X.SX32 R19, R9, R20, 0x2, P5 ;  /* 0x0000001409137211 */ /* 0x000fe200028f16ff */
[----:B------:R-:W4:Y:S01]  /*14750*/  LDC R6, c[0x0][0x230] ;  /* 0x00008c00ff067b82 */ /* 0x000f220000000800 */
[----:B------:R-:W-:Y:S02]  /*14760*/  ISETP.GE.U32.AND P3, PT, R22, 0x7fffff7f, PT ;  /* 0x7fffff7f1600780c */ /* 0x000fe40003f66070 */
[-C--:B------:R-:W-:Y:S02]  /*14770*/  LEA R154, P5, R4, R0.reuse, 0x2 ;  /* 0x00000000049a7211 */ /* 0x080fe400078a10ff */
[----:B------:R-:W-:-:S03]  /*14780*/  LEA R16, P6, R8, R0, 0x2 ;  /* 0x0000000008107211 */ /* 0x000fc600078c10ff */
[----:B------:R-:W4:Y:S01]  /*14790*/  LDC R22, c[0x0][0x230] ;  /* 0x00008c00ff167b82 */ /* 0x000f220000000800 */
[----:B------:R-:W-:Y:S02]  /*147a0*/  LEA.HI.X.SX32 R153, R10, R20, 0x2, P4 ;  /* 0x000000140a997211 */ /* 0x000fe400020f16ff */
[----:B------:R-:W-:Y:S02]  /*147b0*/  LEA R158, P4, R5, R0, 0x2 ;  /* 0x00000000059e7211 */ /* 0x000fe400078810ff */
[-C--:B------:R-:W-:Y:S02]  /*147c0*/  LEA.HI.X.SX32 R155, R4, R20.reuse, 0x2, P5 ;  /* 0x00000014049b7211 */ /* 0x080fe400028f16ff */
[-C--:B------:R-:W-:Y:S02]  /*147d0*/  LEA.HI.X.SX32 R17, R8, R20.reuse, 0x2, P6 ;  /* 0x0000001408117211 */ /* 0x080fe400030f16ff */
[C---:B-1----:R-:W-:Y:S01]  /*147e0*/  LOP3.LUT R252, R21.reuse, 0x7f, RZ, 0xc0, !PT ;  /* 0x0000007f15fc7812 */ /* 0x042fe200078ec0ff */
[----:B------:R-:W-:Y:S01]  /*147f0*/  IMAD.SHL.U32 R4, R21, 0x10, RZ ;  /* 0x0000001015047824 */ /* 0x000fe200078e00ff */
[----:B------:R-:W-:Y:S01]  /*14800*/  LEA.HI.X.SX32 R159, R5, R20, 0x2, P4 ;  /* 0x00000014059f7211 */ /* 0x000fe200020f16ff */
[----:B------:R-:W1:Y:S01]  /*14810*/  LDC R21, c[0x0][0x230] ;  /* 0x00008c00ff157b82 */ /* 0x000e620000000800 */
[----:B------:R-:W-:Y:S01]  /*14820*/  LEA R10, P6, R3, R0, 0x2 ;  /* 0x00000000030a7211 */ /* 0x000fe200078c10ff */
[----:B------:R-:W-:Y:S01]  /*14830*/  STL.64 [R1+0xaf8], R152 ;  /* 0x000af89801007387 */ /* 0x000fe20000100a00 */
[----:B---3--:R-:W-:-:S02]  /*14840*/  ULEA UR4, UR4, UR5, 0x18 ;  /* 0x0000000504047291 */ /* 0x008fc4000f8ec03f */
[----:B------:R-:W-:-:S03]  /*14850*/  LEA.HI.X.SX32 R11, R3, R20, 0x2, P6 ;  /* 0x00000014030b7211 */ /* 0x000fc600030f16ff */
[----:B------:R-:W3:Y:S01]  /*14860*/  LDC R5, c[0x0][0x238] ;  /* 0x00008e00ff057b82 */ /* 0x000ee20000000800 */
[----:B------:R-:W-:Y:S01]  /*14870*/  STL.64 [R1+0x2c08], R152 ;  /* 0x002c089801007387 */ /* 0x000fe20000100a00 */
[----:B--2---:R-:W-:Y:S02]  /*14880*/  IADD3 R0, R23, -0x3, RZ ;  /* 0xfffffffd17007810 */ /* 0x004fe40007ffe0ff */
[----:B------:R-:W-:Y:S01]  /*14890*/  LOP3.LUT R4, R4, 0x70, RZ, 0xc0, !PT ;  /* 0x0000007004047812 */ /* 0x000fe200078ec0ff */
[----:B------:R-:W-:Y:S03]  /*148a0*/  STL.64 [R1+0x850], R18 ;  /* 0x0008501201007387 */ /* 0x000fe60000100a00 */
[----:B------:R-:W2:Y:S01]  /*148b0*/  LDC R3, c[0x0][0x230] ;  /* 0x00008c00ff037b82 */ /* 0x000ea20000000800 */
[----:B------:R-:W-:Y:S01]  /*148c0*/  STL.64 [R1+0x920], R16 ;  /* 0x0009201001007387 */ /* 0x000fe20000100a00 */
[----:B------:R-:W-:-:S03]  /*148d0*/  ISETP.GE.U32.AND P5, PT, R0, 0x7fffff7e, PT ;  /* 0x7fffff7e0000780c */ /* 0x000fc60003fa6070 */
[----:B------:R-:W-:Y:S01]  /*148e0*/  STL.64 [R1+0xa10], R14 ;  /* 0x000a100e01007387 */ /* 0x000fe20000100a00 */
[----:B------:R-:W-:Y:S02]  /*148f0*/  MOV R0, UR4 ;  /* 0x0000000400007c02 */ /* 0x000fe40008000f00 */
[----:B------:R-:W-:Y:S01]  /*14900*/  ISETP.NE.U32.AND P2, PT, R2, RZ, PT ;  /* 0x000000ff0200720c */ /* 0x000fe20003f45070 */
[----:B------:R-:W-:Y:S01]  /*14910*/  STL.64 [R1+0xae8], R12 ;  /* 0x000ae80c01007387 */ /* 0x000fe20000100a00 */
[----:B------:R-:W-:Y:S01]  /*14920*/  IMAD R4, R252, 0x80, R4 ;  /* 0x00000080fc047824 */ /* 0x000fe200078e0204 */
[----:B------:R-:W2:Y:S02]  /*14930*/  LDC R8, c[0x0][0x230] ;  /* 0x00008c00ff087b82 */ /* 0x000ea40000000800 */
[----:B------:R-:W-:Y:S01]  /*14940*/  STL.64 [R1+0xab8], R10 ;  /* 0x000ab80a01007387 */ /* 0x000fe20000100a00 */
[----:B----4-:R-:W-:-:S03]  /*14950*/  VIADD R2, R22, 0xfffffffc ;  /* 0xfffffffc16027836 */ /* 0x010fc60000000000 */
[----:B------:R-:W-:Y:S01]  /*14960*/  STL.64 [R1+0xad8], R158 ;  /* 0x000ad89e01007387 */ /* 0x000fe20000100a00 */
[----:B------:R-:W-:Y:S01]  /*14970*/  ULDC.64 UR60, c[0x0][0x208] ;  /* 0x00008200003c7ab9 */ /* 0x000fe20000000a00 */
[----:B------:R-:W4:Y:S02]  /*14980*/  LDC R9, c[0x0][0x230] ;  /* 0x00008c00ff097b82 */ /* 0x000f240000000800 */
[----:B------:R-:W-:Y:S04]  /*14990*/  STL.64 [R1+0x2c78], R158 ;  /* 0x002c789e01007387 */ /* 0x000fe80000100a00 */
[----:B------:R-:W-:Y:S04]  /*149a0*/  STL.64 [R1+0xac8], R154 ;  /* 0x000ac89a01007387 */ /* 0x000fe80000100a00 */
[----:B------:R-:W-:Y:S04]  /*149b0*/  STL.64 [R1+0x2c80], R154 ;  /* 0x002c809a01007387 */ /* 0x000fe80000100a00 */
[----:B------:R3:W-:Y:S01]  /*149c0*/  STL [R1+0x24cc], R0 ;  /* 0x0024cc0001007387 */ /* 0x0007e20000100800 */
[----:B------:R-:W-:Y:S01]  /*149d0*/  ISETP.GE.U32.AND P4, PT, R2, 0x7fffff7d, PT ;  /* 0x7fffff7d0200780c */ /* 0x000fe20003f86070 */
[----:B-1----:R-:W-:-:S02]  /*149e0*/  VIADD R2, R21, 0xffffffdf ;  /* 0xffffffdf15027836 */ /* 0x002fc40000000000 */
[----:B---3--:R-:W-:Y:S02]  /*149f0*/  VIADD R0, R4, UR4 ;  /* 0x0000000404007c36 */ /* 0x008fe40008000000 */
[----:B------:R-:W-:-:S03]  /*14a00*/  IMAD.WIDE R16, R5, 0x4, R58 ;  /* 0x0000000405107825 */ /* 0x000fc600078e023a */
[----:B------:R-:W-:Y:S01]  /*14a10*/  @!PT LDS RZ, [RZ] ;  /* 0x00000000fffff984 */ /* 0x000fe20000000800 */
[----:B------:R-:W-:Y:S01]  /*14a20*/  @!PT LDS RZ, [RZ] ;  /* 0x00000000fffff984 */ /* 0x000fe20000000800 */
[----:B------:R-:W-:Y:S01]  /*14a30*/  @!PT LDS RZ, [RZ] ;  /* 0x00000000fffff984 */ /* 0x000fe20000000800 */
[----:B------:R-:W-:Y:S01]  /*14a40*/  LDGSTS.E [R0], desc[UR60][R58.64], !P1 ;  /* 0x000000003a007fae */ /* 0x000fe2000c92187c */
[----:B------:R-:W-:-:S03]  /*14a50*/  IMAD.WIDE R14, R5, 0x4, R56 ;  /* 0x00000004050e7825 */ /* 0x000fc600078e0238 */
[----:B------:R-:W-:Y:S01]  /*14a60*/  LDGSTS.E [R0+0x4000], desc[UR60][R56.64], !P1 ;  /* 0x0400000038007fae */ /* 0x000fe2000c92187c */
[----:B------:R-:W-:-:S03]  /*14a70*/  IMAD.WIDE R12, R5, 0x4, R54 ;  /* 0x00000004050c7825 */ /* 0x000fc600078e0236 */
[----:B------:R-:W-:Y:S01]  /*14a80*/  LDGSTS.E [R0+0x8000], desc[UR60][R54.64], !P1 ;  /* 0x0800000036007fae */ /* 0x000fe2000c92187c */
[----:B------:R-:W-:-:S03]  /*14a90*/  IMAD.WIDE R10, R5, 0x4, R52 ;  /* 0x00000004050a7825 */ /* 0x000fc600078e0234 */
[----:B------:R-:W-:Y:S01]  /*14aa0*/  LDGSTS.E [R0+0xc000], desc[UR60][R52.64], !P1 ;  /* 0x0c00000034007fae */ /* 0x000fe2000c92187c */
[----:B------:R-:W-:Y:S01]  /*14ab0*/  ISETP.GE.U32.AND P1, PT, R2, 0x7fffff60, PT ;  /* 0x7fffff600200780c */ /* 0x000fe20003f26070 */
[----:B--2---:R-:W-:Y:S01]  /*14ac0*/  VIADD R3, R3, 0xffffffde ;  /* 0xffffffde03037836 */ /* 0x004fe20000000000 */
[----:B------:R-:W-:Y:S01]  /*14ad0*/  SHF.L.U32 R2, R5, 0x1, RZ ;  /* 0x0000000105027819 */ /* 0x000fe200000006ff */
[----:B------:R1:W-:Y:S04]  /*14ae0*/  STL.64 [R1+0x518], R16 ;  /* 0x0005181001007387 */ /* 0x0003e80000100a00 */
[----:B------:R1:W-:Y:S04]  /*14af0*/  LDGSTS.E [R0+0x4], desc[UR60][R16.64], !P3 ;  /* 0x0000400010007fae */ /* 0x0003e8000d92187c */
[----:B------:R2:W-:Y:S04]  /*14b00*/  STL.64 [R1+0x510], R14 ;  /* 0x0005100e01007387 */ /* 0x0005e80000100a00 */
[----:B------:R2:W-:Y:S04]  /*14b10*/  LDGSTS.E [R0+0x4004], desc[UR60][R14.64], !P3 ;  /* 0x040040000e007fae */ /* 0x0005e8000d92187c */
[----:B------:R3:W-:Y:S01]  /*14b20*/  STL.64 [R1+0x508], R12 ;  /* 0x0005080c01007387 */ /* 0x0007e20000100a00 */
[----:B-1----:R-:W-:-:S03]  /*14b30*/  IMAD.WIDE R16, R2, 0x4, R58 ;  /* 0x0000000402107825 */ /* 0x002fc600078e023a */
[----:B------:R3:W-:Y:S04]  /*14b40*/  LDGSTS.E [R0+0x8004], desc[UR60][R12.64], !P3 ;  /* 0x080040000c007fae */ /* 0x0007e8000d92187c */
[----:B------:R1:W-:Y:S01]  /*14b50*/  STL.64 [R1+0x500], R10 ;  /* 0x0005000a01007387 */ /* 0x0003e20000100a00 */
[----:B--2---:R-:W-:-:S03]  /*14b60*/  IMAD.WIDE R14, R2, 0x4, R56 ;  /* 0x00000004020e7825 */ /* 0x004fc600078e0238 */
[----:B------:R1:W-:Y:S01]  /*14b70*/  LDGSTS.E [R0+0xc004], desc[UR60][R10.64], !P3 ;  /* 0x0c0040000a007fae */ /* 0x0003e2000d92187c */
[----:B------:R-:W-:Y:S01]  /*14b80*/  ISETP.GE.U32.AND P3, PT, R3, 0x7fffff5f, PT ;  /* 0x7fffff5f0300780c */ /* 0x000fe20003f66070 */
[----:B------:R-:W-:Y:S02]  /*14b90*/  IMAD R3, R5, 0x3, RZ ;  /* 0x0000000305037824 */ /* 0x000fe400078e02ff */
[C---:B---3--:R-:W-:Y:S01]  /*14ba0*/  IMAD.WIDE R12, R2.reuse, 0x4, R54 ;  /* 0x00000004020c7825 */ /* 0x048fe200078e0236 */
[----:B------:R2:W-:Y:S04]  /*14bb0*/  STL.64 [R1+0x4f8], R16 ;  /* 0x0004f81001007387 */ /* 0x0005e80000100a00 */
[----:B------:R2:W-:Y:S01]  /*14bc0*/  LDGSTS.E [R0+0x8], desc[UR60][R16.64], !P5 ;  /* 0x0000800010007fae */ /* 0x0005e2000e92187c */
[----:B-1----:R-:W-:-:S03]  /*14bd0*/  IMAD.WIDE R10, R2, 0x4, R52 ;  /* 0x00000004020a7825 */ /* 0x002fc600078e0234 */
[----:B------:R1:W-:Y:S01]  /*14be0*/  STL.64 [R1+0x4f0], R14 ;  /* 0x0004f00e01007387 */ /* 0x0003e20000100a00 */
[----:B------:R-:W-:-:S03]  /*14bf0*/  VIADD R2, R6, 0xffffffdd ;  /* 0xffffffdd06027836 */ /* 0x000fc60000000000 */
[----:B------:R1:W-:Y:S01]  /*14c00*/  LDGSTS.E [R0+0x4008], desc[UR60][R14.64], !P5 ;  /* 0x040080000e007fae */ /* 0x0003e2000e92187c */
[----:B------:R-:W3:Y:S01]  /*14c10*/  LDC R6, c[0x0][0x230] ;  /* 0x00008c00ff067b82 */ /* 0x000ee20000000800 */
[C---:B--2---:R-:W-:Y:S02]  /*14c20*/  IMAD.WIDE R16, R3.reuse, 0x4, R58 ;  /* 0x0000000403107825 */ /* 0x044fe400078e023a */
[----:B------:R2:W-:Y:S04]  /*14c30*/  STL.64 [R1+0x4e8], R12 ;  /* 0x0004e80c01007387 */ /* 0x0005e80000100a00 */
[----:B------:R2:W-:Y:S01]  /*14c40*/  LDGSTS.E [R0+0x8008], desc[UR60][R12.64], !P5 ;  /* 0x080080000c007fae */ /* 0x0005e2000e92187c */
[----:B-1----:R-:W-:-:S03]  /*14c50*/  IMAD.WIDE R14, R3, 0x4, R56 ;  /* 0x00000004030e7825 */ /* 0x002fc600078e0238 */
[----:B------:R1:W-:Y:S04]  /*14c60*/  STL.64 [R1+0x4e0], R10 ;  /* 0x0004e00a01007387 */ /* 0x0003e80000100a00 */
[----:B------:R1:W-:Y:S01]  /*14c70*/  LDGSTS.E [R0+0xc008], desc[UR60][R10.64], !P5 ;  /* 0x0c0080000a007fae */ /* 0x0003e2000e92187c */
[----:B------:R-:W-:Y:S01]  /*14c80*/  ISETP.GE.U32.AND P5, PT, R2, 0x7fffff5e, PT ;  /* 0x7fffff5e0200780c */ /* 0x000fe20003fa6070 */
[----:B--2---:R-:W-:Y:S01]  /*14c90*/  IMAD.WIDE R12, R3, 0x4, R54 ;  /* 0x00000004030c7825 */ /* 0x004fe200078e0236 */
[----:B------:R-:W-:Y:S01]  /*14ca0*/  SHF.L.U32 R2, R5, 0x5, RZ ;  /* 0x0000000505027819 */ /* 0x000fe200000006ff */
[----:B------:R2:W-:Y:S04]  /*14cb0*/  STL.64 [R1+0x4d8], R16 ;  /* 0x0004d81001007387 */ /* 0x0005e80000100a00 */
[----:B------:R2:W-:Y:S01]  /*14cc0*/  LDGSTS.E [R0+0xc], desc[UR60][R16.64], !P4 ;  /* 0x0000c00010007fae */ /* 0x0005e2000e12187c */
[----:B-1----:R-:W-:-:S03]  /*14cd0*/  IMAD.WIDE R10, R3, 0x4, R52 ;  /* 0x00000004030a7825 */ /* 0x002fc600078e0234 */
[----:B------:R1:W-:Y:S01]  /*14ce0*/  STL.64 [R1+0x4d0], R14 ;  /* 0x0004d00e01007387 */ /* 0x0003e20000100a00 */
[----:B------:R-:W-:Y:S02]  /*14cf0*/  VIADD R3, R8, 0xffffffdc ;  /* 0xffffffdc08037836 */ /* 0x000fe40000000000 */
[----:B------:R-:W3:Y:S01]  /*14d00*/  LDC R8, c[0x0][0x230] ;  /* 0x00008c00ff087b82 */ /* 0x000ee20000000800 */
[----:B------:R1:W-:Y:S04]  /*14d10*/  LDGSTS.E [R0+0x400c], desc[UR60][R14.64], !P4 ;  /* 0x0400c0000e007fae */ /* 0x0003e8000e12187c */
[----:B------:R4:W-:Y:S01]  /*14d20*/  STL.64 [R1+0x4c8], R12 ;  /* 0x0004c80c01007387 */ /* 0x0009e20000100a00 */
[----:B--2---:R-:W-:-:S03]  /*14d30*/  IMAD.WIDE R16, R2, 0x4, R58 ;  /* 0x0000000402107825 */ /* 0x004fc600078e023a */
[----:B------:R4:W-:Y:S04]  /*14d40*/  LDGSTS.E [R0+0x800c], desc[UR60][R12.64], !P4 ;  /* 0x0800c0000c007fae */ /* 0x0009e8000e12187c */
[----:B------:R2:W-:Y:S01]  /*14d50*/  STL.64 [R1+0x4c0], R10 ;  /* 0x0004c00a01007387 */ /* 0x0005e20000100a00 */
[----:B-1----:R-:W-:-:S03]  /*14d60*/  IMAD.WIDE R14, R2, 0x4, R56 ;  /* 0x00000004020e7825 */ /* 0x002fc600078e0238 */
[----:B------:R2:W-:Y:S01]  /*14d70*/  LDGSTS.E [R0+0xc00c], desc[UR60][R10.64], !P4 ;  /* 0x0c00c0000a007fae */ /* 0x0005e2000e12187c */
[C---:B----4-:R-:W-:Y:S01]  /*14d80*/  IMAD.WIDE R12, R2.reuse, 0x4, R54 ;  /* 0x00000004020c7825 */ /* 0x050fe200078e0236 */
[----:B------:R-:W-:Y:S02]  /*14d90*/  ISETP.GE.U32.AND P4, PT, R3, 0x7fffff5d, PT ;  /* 0x7fffff5d0300780c */ /* 0x000fe40003f86070 */
[----:B------:R1:W-:Y:S01]  /*14da0*/  STL.64 [R1+0x2b8], R16 ;  /* 0x0002b81001007387 */ /* 0x0003e20000100a00 */
[----:B--2---:R-:W-:-:S03]  /*14db0*/  IMAD.WIDE R10, R2, 0x4, R52 ;  /* 0x00000004020a7825 */ /* 0x004fc600078e0234 */
[----:B------:R1:W-:Y:S01]  /*14dc0*/  LDGSTS.E [R0+0x10000], desc[UR60][R16.64], !P1 ;  /* 0x1000000010007fae */ /* 0x0003e2000c92187c */
[----:B------:R-:W-:Y:S02]  /*14dd0*/  VIADD R2, R9, 0xffffffbf ;  /* 0xffffffbf09027836 */ /* 0x000fe40000000000 */
[----:B------:R-:W-:Y:S01]  /*14de0*/  IMAD R3, R5, 0x21, RZ ;  /* 0x0000002105037824 */ /* 0x000fe200078e02ff */
[----:B------:R-:W2:Y:S01]  /*14df0*/  LDC R9, c[0x0][0x230] ;  /* 0x00008c00ff097b82 */ /* 0x000ea20000000800 */
[----:B------:R4:W-:Y:S04]  /*14e00*/  STL.64 [R1+0x2b0], R14 ;  /* 0x0002b00e01007387 */ /* 0x0009e80000100a00 */
[----:B------:R4:W-:Y:S01]  /*14e10*/  LDGSTS.E [R0+0x14000], desc[UR60][R14.64], !P1 ;  /* 0x140000000e007fae */ /* 0x0009e2000c92187c */
[----:B-1----:R-:W-:-:S03]  /*14e20*/  IMAD.WIDE R16, R3, 0x4, R58 ;  /* 0x0000000403107825 */ /* 0x002fc600078e023a */
[----:B------:R1:W-:Y:S04]  /*14e30*/  STL.64 [R1+0x2a8], R12 ;  /* 0x0002a80c01007387 */ /* 0x0003e80000100a00 */
[----:B------:R1:W-:Y:S04]  /*14e40*/  LDGSTS.E [R0+0x18000], desc[UR60][R12.64], !P1 ;  /* 0x180000000c007fae */ /* 0x0003e8000c92187c */
[----:B------:R3:W-:Y:S01]  /*14e50*/  STL.64 [R1+0x2a0], R10 ;  /* 0x0002a00a01007387 */ /* 0x0007e20000100a00 */
[----:B----4-:R-:W-:-:S03]  /*14e60*/  IMAD.WIDE R14, R3, 0x4, R56 ;  /* 0x00000004030e7825 */ /* 0x010fc600078e0238 */
[----:B------:R3:W-:Y:S01]  /*14e70*/  LDGSTS.E [R0+0x1c000], desc[UR60][R10.64], !P1 ;  /* 0x1c0000000a007fae */ /* 0x0007e2000c92187c */
[----:B------:R-:W-:Y:S01]  /*14e80*/  ISETP.GE.U32.AND P1, PT, R2, 0x7fffff40, PT ;  /* 0x7fffff400200780c */ /* 0x000fe20003f26070 */
[----:B------:R-:W-:Y:S02]  /*14e90*/  IMAD R2, R5, 0x22, RZ ;  /* 0x0000002205027824 */ /* 0x000fe400078e02ff */
[C---:B-1----:R-:W-:Y:S01]  /*14ea0*/  IMAD.WIDE R12, R3.reuse, 0x4, R54 ;  /* 0x00000004030c7825 */ /* 0x042fe200078e0236 */
[----:B------:R1:W-:Y:S04]  /*14eb0*/  STL.64 [R1+0x298], R16 ;  /* 0x0002981001007387 */ /* 0x0003e80000100a00 */
[----:B------:R1:W-:Y:S01]  /*14ec0*/  LDGSTS.E [R0+0x10004], desc[UR60][R16.64], !P3 ;  /* 0x1000400010007fae */ /* 0x0003e2000d92187c */
[----:B---3--:R-:W-:Y:S01]  /*14ed0*/  IMAD.WIDE R10, R3, 0x4, R52 ;  /* 0x00000004030a7825 */ /* 0x008fe200078e0234 */
[----:B------:R-:W-:-:S02]  /*14ee0*/  IADD3 R3, R6, -0x42, RZ ;  /* 0xffffffbe06037810 */ /* 0x000fc40007ffe0ff */
[----:B------:R3:W-:Y:S01]  /*14ef0*/  STL.64 [R1+0x290], R14 ;  /* 0x0002900e01007387 */ /* 0x0007e20000100a00 */
[----:B------:R-:W4:Y:S03]  /*14f00*/  LDC R6, c[0x0][0x230] ;  /* 0x00008c00ff067b82 */ /* 0x000f260000000800 */
[----:B------:R3:W-:Y:S01]  /*14f10*/  LDGSTS.E [R0+0x14004], desc[UR60][R14.64], !P3 ;  /* 0x140040000e007fae */ /* 0x0007e2000d92187c */
[----:B-1----:R-:W-:-:S03]  /*14f20*/  IMAD.WIDE R16, R2, 0x4, R58 ;  /* 0x0000000402107825 */ /* 0x002fc600078e023a */
[----:B------:R1:W-:Y:S04]  /*14f30*/  STL.64 [R1+0x288], R12 ;  /* 0x0002880c01007387 */ /* 0x0003e80000100a00 */
[----:B------:R1:W-:Y:S01]  /*14f40*/  LDGSTS.E [R0+0x18004], desc[UR60][R12.64], !P3 ;  /* 0x180040000c007fae */ /* 0x0003e2000d92187c */
[----:B---3--:R-:W-:-:S03]  /*14f50*/  IMAD.WIDE R14, R2, 0x4, R56 ;  /* 0x00000004020e7825 */ /* 0x008fc600078e0238 */
[----:B------:R3:W-:Y:S04]  /*14f60*/  STL.64 [R1+0x280], R10 ;  /* 0x0002800a01007387 */ /* 0x0007e80000100a00 */
[----:B------:R3:W-:Y:S01]  /*14f70*/  LDGSTS.E [R0+0x1c004], desc[UR60][R10.64], !P3 ;  /* 0x1c0040000a007fae */ /* 0x0007e2000d92187c */
[----:B------:R-:W-:Y:S01]  /*14f80*/  ISETP.GE.U32.AND P3, PT, R3, 0x7fffff3f, PT ;  /* 0x7fffff3f0300780c */ /* 0x000fe20003f66070 */
[----:B-1----:R-:W-:Y:S02]  /*14f90*/  IMAD.WIDE R12, R2, 0x4, R54 ;  /* 0x00000004020c7825 */ /* 0x002fe400078e0236 */
[----:B------:R1:W-:Y:S02]  /*14fa0*/  STL.64 [R1+0x278], R16 ;  /* 0x0002781001007387 */ /* 0x0003e40000100a00 */
[----:B------:R-:W-:-:S02]  /*14fb0*/  IMAD R3, R5, 0x23, RZ ;  /* 0x0000002305037824 */ /* 0x000fc400078e02ff */
[----:B------:R1:W-:Y:S01]  /*14fc0*/  LDGSTS.E [R0+0x10008], desc[UR60][R16.64], !P5 ;  /* 0x1000800010007fae */ /* 0x0003e2000e92187c */
[----:B---3--:R-:W-:-:S03]  /*14fd0*/  IMAD.WIDE R10, R2, 0x4, R52 ;  /* 0x00000004020a7825 */ /* 0x008fc600078e0234 */
[----:B------:R3:W-:Y:S01]  /*14fe0*/  STL.64 [R1+0x270], R14 ;  /* 0x0002700e01007387 */ /* 0x0007e20000100a00 */
[----:B------:R-:W-:-:S03]  /*14ff0*/  VIADD R2, R8, 0xffffffbd ;  /* 0xffffffbd08027836 */ /* 0x000fc60000000000 */
[----:B------:R3:W-:Y:S01]  /*15000*/  LDGSTS.E [R0+0x14008], desc[UR60][R14.64], !P5 ;  /* 0x140080000e007fae */ /* 0x0007e2000e92187c */
[----:B------:R-:W4:Y:S03]  /*15010*/  LDC R8, c[0x0][0x230] ;  /* 0x00008c00ff087b82 */ /* 0x000f260000000800 */
[----:B------:R2:W-:Y:S01]  /*15020*/  STL.64 [R1+0x268], R12 ;  /* 0x0002680c01007387 */ /* 0x0005e20000100a00 */
[----:B-1----:R-:W-:-:S03]  /*15030*/  IMAD.WIDE R16, R3, 0x4, R58 ;  /* 0x0000000403107825 */ /* 0x002fc600078e023a */
[----:B------:R2:W-:Y:S04]  /*15040*/  LDGSTS.E [R0+0x18008], desc[UR60][R12.64], !P5 ;  /* 0x180080000c007fae */ /* 0x0005e8000e92187c */
[----:B------:R1:W-:Y:S01]  /*15050*/  STL.64 [R1+0x260], R10 ;  /* 0x0002600a01007387 */ /* 0x0003e20000100a00 */
[----:B---3--:R-:W-:-:S03]  /*15060*/  IMAD.WIDE R14, R3, 0x4, R56 ;  /* 0x00000004030e7825 */ /* 0x008fc600078e0238 */
[----:B------:R1:W-:Y:S01]  /*15070*/  LDGSTS.E [R0+0x1c008], desc[UR60][R10.64], !P5 ;  /* 0x1c0080000a007fae */ /* 0x0003e2000e92187c */
[----:B------:R-:W-:Y:S01]  /*15080*/  ISETP.GE.U32.AND P5, PT, R2, 0x7fffff3e, PT ;  /* 0x7fffff3e0200780c */ /* 0x000fe20003fa6070 */
[----:B--2---:R-:W-:Y:S02]  /*15090*/  IMAD.WIDE R12, R3, 0x4, R54 ;  /* 0x00000004030c7825 */ /* 0x004fe400078e0236 */
[----:B------:R2:W-:Y:S02]  /*150a0*/  STL.64 [R1+0x258], R16 ;  /* 0x0002581001007387 */ /* 0x0005e40000100a00 */
[----:B------:R-:W-:Y:S02]  /*150b0*/  IMAD.SHL.U32 R2, R5, 0x40, RZ ;  /* 0x0000004005027824 */ /* 0x000fe400078e00ff */
[----:B------:R2:W-:Y:S01]  /*150c0*/  LDGSTS.E [R0+0x1000c], desc[UR60][R16.64], !P4 ;  /* 0x1000c00010007fae */ /* 0x0005e2000e12187c */
[----:B-1----:R-:W-:Y:S01]  /*150d0*/  IMAD.WIDE R10, R3, 0x4, R52 ;  /* 0x00000004030a7825 */ /* 0x002fe200078e0234 */
[----:B------:R-:W-:-:S02]  /*150e0*/  IADD3 R3, R9, -0x44, RZ ;  /* 0xffffffbc09037810 */ /* 0x000fc40007ffe0ff */
[----:B------:R1:W-:Y:S01]  /*150f0*/  STL.64 [R1+0x250], R14 ;  /* 0x0002500e01007387 */ /* 0x0003e20000100a00 */
[----:B------:R-:W3:Y:S03]  /*15100*/  LDC R9, c[0x0][0x230] ;  /* 0x00008c00ff097b82 */ /* 0x000ee60000000800 */
[----:B------:R1:W-:Y:S01]  /*15110*/  LDGSTS.E [R0+0x1400c], desc[UR60][R14.64], !P4 ;  /* 0x1400c0000e007fae */ /* 0x0003e2000e12187c */
[----:B--2---:R-:W-:-:S03]  /*15120*/  IMAD.WIDE R16, R2, 0x4, R58 ;  /* 0x0000000402107825 */ /* 0x004fc600078e023a */
[----:B------:R2:W-:Y:S04]  /*15130*/  STL.64 [R1+0x248], R12 ;  /* 0x0002480c01007387 */ /* 0x0005e80000100a00 */
[----:B------:R2:W-:Y:S01]  /*15140*/  LDGSTS.E [R0+0x1800c], desc[UR60][R12.64], !P4 ;  /* 0x1800c0000c007fae */ /* 0x0005e2000e12187c */
[----:B-1----:R-:W-:-:S03]  /*15150*/  IMAD.WIDE R14, R2, 0x4, R56 ;  /* 0x00000004020e7825 */ /* 0x002fc600078e0238 */
[----:B------:R1:W-:Y:S04]  /*15160*/  STL.64 [R1+0x240], R10 ;  /* 0x0002400a01007387 */ /* 0x0003e80000100a00 */
[----:B------:R1:W-:Y:S01]  /*15170*/  LDGSTS.E [R0+0x1c00c], desc[UR60][R10.64], !P4 ;  /* 0x1c00c0000a007fae */ /* 0x0003e2000e12187c */
[----:B------:R-:W-:Y:S01]  /*15180*/  ISETP.GE.U32.AND P4, PT, R3, 0x7fffff3d, PT ;  /* 0x7fffff3d0300780c */ /* 0x000fe20003f86070 */
[----:B--2---:R-:W-:Y:S02]  /*15190*/  IMAD.WIDE R12, R2, 0x4, R54 ;  /* 0x00000004020c7825 */ /* 0x004fe400078e0236 */
[----:B------:R2:W-:Y:S02]  /*151a0*/  LDGSTS.E [R0+0x20000], desc[UR60][R16.64], !P1 ;  /* 0x2000000010007fae */ /* 0x0005e4000c92187c */
[----:B------:R-:W-:-:S02]  /*151b0*/  IMAD R3, R5, 0x41, RZ ;  /* 0x0000004105037824 */ /* 0x000fc400078e02ff */
[----:B------:R3:W-:Y:S01]  /*151c0*/  LDGSTS.E [R0+0x24000], desc[UR60][R14.64], !P1 ;  /* 0x240000000e007fae */ /* 0x0007e2000c92187c */
[----:B-1----:R-:W-:-:S03]  /*151d0*/  IMAD.WIDE R10, R2, 0x4, R52 ;  /* 0x00000004020a7825 */ /* 0x002fc600078e0234 */
[----:B------:R2:W-:Y:S01]  /*151e0*/  STL.64 [R1+0x98], R16 ;  /* 0x0000981001007387 */ /* 0x0005e20000100a00 */
[----:B----4-:R-:W-:-:S03]  /*151f0*/  VIADD R2, R6, 0xffffff9f ;  /* 0xffffff9f06027836 */ /* 0x010fc60000000000 */
[----:B------:R1:W-:Y:S01]  /*15200*/  LDGSTS.E [R0+0x28000], desc[UR60][R12.64], !P1 ;  /* 0x280000000c007fae */ /* 0x0003e2000c92187c */
[----:B------:R-:W4:Y:S03]  /*15210*/  LDC R6, c[0x0][0x230] ;  /* 0x00008c00ff067b82 */ /* 0x000f260000000800 */
[----:B------:R3:W-:Y:S04]  /*15220*/  STL.64 [R1+0x90], R14 ;  /* 0x0000900e01007387 */ /* 0x0007e80000100a00 */
[----:B------:R1:W-:Y:S01]  /*15230*/  LDGSTS.E [R0+0x2c000], desc[UR60][R10.64], !P1 ;  /* 0x2c0000000a007fae */ /* 0x0003e2000c92187c */
[----:B--2---:R-:W-:Y:S01]  /*15240*/  IMAD.WIDE R16, R3, 0x4, R58 ;  /* 0x0000000403107825 */ /* 0x004fe200078e023a */
[----:B------:R-:W-:-:S02]  /*15250*/  ISETP.GE.U32.AND P1, PT, R2, 0x7fffff20, PT ;  /* 0x7fffff200200780c */ /* 0x000fc40003f26070 */
[----:B------:R1:W-:Y:S01]  /*15260*/  STL.64 [R1+0x88], R12 ;  /* 0x0000880c01007387 */ /* 0x0003e20000100a00 */
[----:B------:R-:W-:Y:S02]  /*15270*/  IMAD R2, R5, 0x42, RZ ;  /* 0x0000004205027824 */ /* 0x000fe400078e02ff */
[C---:B---3--:R-:W-:Y:S01]  /*15280*/  IMAD.WIDE R14, R3.reuse, 0x4, R56 ;  /* 0x00000004030e7825 */ /* 0x048fe200078e0238 */
[----:B------:R2:W-:Y:S04]  /*15290*/  STL.64 [R1+0x80], R10 ;  /* 0x0000800a01007387 */ /* 0x0005e80000100a00 */
[----:B------:R3:W-:Y:S01]  /*152a0*/  STL.64 [R1+0x78], R16 ;  /* 0x0000781001007387 */ /* 0x0007e20000100a00 */
[----:B-1----:R-:W-:-:S03]  /*152b0*/  IMAD.WIDE R12, R3, 0x4, R54 ;  /* 0x00000004030c7825 */ /* 0x002fc600078e0236 */
[----:B------:R3:W-:Y:S01]  /*152c0*/  LDGSTS.E [R0+0x20004], desc[UR60][R16.64], !P3 ;  /* 0x2000400010007fae */ /* 0x0007e2000d92187c */
[----:B--2---:R-:W-:-:S03]  /*152d0*/  IMAD.WIDE R10, R3, 0x4, R52 ;  /* 0x00000004030a7825 */ /* 0x004fc600078e0234 */
[----:B------:R1:W-:Y:S01]  /*152e0*/  STL.64 [R1+0x70], R14 ;  /* 0x0000700e01007387 */ /* 0x0003e20000100a00 */
[----:B------:R-:W-:-:S03]  /*152f0*/  VIADD R3, R8, 0xffffff9e ;  /* 0xffffff9e08037836 */ /* 0x000fc60000000000 */
[----:B------:R1:W-:Y:S01]  /*15300*/  LDGSTS.E [R0+0x24004], desc[UR60][R14.64], !P3 ;  /* 0x240040000e007fae */ /* 0x0003e2000d92187c */
[----:B------:R-:W2:Y:S01]  /*15310*/  LDC R8, c[0x0][0x230] ;  /* 0x00008c00ff087b82 */ /* 0x000ea20000000800 */
[C---:B---3--:R-:W-:Y:S02]  /*15320*/  IMAD.WIDE R16, R2.reuse, 0x4, R58 ;  /* 0x0000000402107825 */ /* 0x048fe400078e023a */
[----:B------:R3:W-:Y:S04]  /*15330*/  STL.64 [R1+0x68], R12 ;  /* 0x0000680c01007387 */ /* 0x0007e80000100a00 */
[----:B------:R3:W-:Y:S01]  /*15340*/  LDGSTS.E [R0+0x28004], desc[UR60][R12.64], !P3 ;  /* 0x280040000c007fae */ /* 0x0007e2000d92187c */
[----:B-1----:R-:W-:-:S03]  /*15350*/  IMAD.WIDE R14, R2, 0x4, R56 ;  /* 0x00000004020e7825 */ /* 0x002fc600078e0238 */
[----:B------:R1:W-:Y:S04]  /*15360*/  STL.64 [R1+0x60], R10 ;  /* 0x0000600a01007387 */ /* 0x0003e80000100a00 */
[----:B------:R1:W-:Y:S01]  /*15370*/  LDGSTS.E [R0+0x2c004], desc[UR60][R10.64], !P3 ;  /* 0x2c0040000a007fae */ /* 0x0003e2000d92187c */
[----:B------:R-:W-:Y:S01]  /*15380*/  ISETP.GE.U32.AND P3, PT, R3, 0x7fffff1f, PT ;  /* 0x7fffff1f0300780c */ /* 0x000fe20003f66070 */
[----:B---3--:R-:W-:Y:S02]  /*15390*/  IMAD.WIDE R12, R2, 0x4, R54 ;  /* 0x00000004020c7825 */ /* 0x008fe400078e0236 */
[----:B------:R3:W-:Y:S02]  /*153a0*/  STL.64 [R1+0x58], R16 ;  /* 0x0000581001007387 */ /* 0x0007e40000100a00 */
[----:B------:R-:W-:-:S02]  /*153b0*/  IMAD R3, R5, 0x43, RZ ;  /* 0x0000004305037824 */ /* 0x000fc400078e02ff */
[----:B------:R3:W-:Y:S01]  /*153c0*/  LDGSTS.E [R0+0x20008], desc[UR60][R16.64], !P5 ;  /* 0x2000800010007fae */ /* 0x0007e2000e92187c */
[----:B-1----:R-:W-:Y:S01]  /*153d0*/  IMAD.WIDE R10, R2, 0x4, R52 ;  /* 0x00000004020a7825 */ /* 0x002fe200078e0234 */
[----:B------:R-:W-:Y:S02]  /*153e0*/  IADD3 R2, R9, -0x63, RZ ;  /* 0xffffff9d09027810 */ /* 0x000fe40007ffe0ff */
[----:B------:R1:W-:Y:S01]  /*153f0*/  STL.64 [R1+0x50], R14 ;  /* 0x0000500e01007387 */ /* 0x0003e20000100a00 */
[----:B------:R-:W2:Y:S03]  /*15400*/  LDC R9, c[0x0][0x230] ;  /* 0x00008c00ff097b82 */ /* 0x000ea60000000800 */
[----:B------:R1:W-:Y:S01]  /*15410*/  LDGSTS.E [R0+0x24008], desc[UR60][R14.64], !P5 ;  /* 0x240080000e007fae */ /* 0x0003e2000e92187c */
[----:B---3--:R-:W-:-:S03]  /*15420*/  IMAD.WIDE R16, R3, 0x4, R58 ;  /* 0x0000000403107825 */ /* 0x008fc600078e023a */
[----:B------:R3:W-:Y:S04]  /*15430*/  STL.64 [R1+0x48], R12 ;  /* 0x0000480c01007387 */ /* 0x0007e80000100a00 */
[----:B------:R3:W-:Y:S04]  /*15440*/  LDGSTS.E [R0+0x28008], desc[UR60][R12.64], !P5 ;  /* 0x280080000c007fae */ /* 0x0007e8000e92187c */
[----:B------:R4:W-:Y:S01]  /*15450*/  STL.64 [R1+0x40], R10 ;  /* 0x0000400a01007387 */ /* 0x0009e20000100a00 */
[----:B-1----:R-:W-:-:S03]  /*15460*/  IMAD.WIDE R14, R3, 0x4, R56 ;  /* 0x00000004030e7825 */ /* 0x002fc600078e0238 */
[----:B------:R4:W-:Y:S01]  /*15470*/  LDGSTS.E [R0+0x2c008], desc[UR60][R10.64], !P5 ;  /* 0x2c0080000a007fae */ /* 0x0009e2000e92187c */
[C---:B---3--:R-:W-:Y:S01]  /*15480*/  IMAD.WIDE R12, R3.reuse, 0x4, R54 ;  /* 0x00000004030c7825 */ /* 0x048fe200078e0236 */
[----:B------:R-:W-:Y:S02]  /*15490*/  ISETP.GE.U32.AND P5, PT, R2, 0x7fffff1e, PT ;  /* 0x7fffff1e0200780c */ /* 0x000fe40003fa6070 */
[----:B------:R-:W-:Y:S01]  /*154a0*/  LDGSTS.E [R0+0x2000c], desc[UR60][R16.64], !P4 ;  /* 0x2000c00010007fae */ /* 0x000fe2000e12187c */
[----:B----4-:R-:W-:-:S03]  /*154b0*/  IMAD.WIDE R10, R3, 0x4, R52 ;  /* 0x00000004030a7825 */ /* 0x010fc600078e0234 */
[----:B------:R-:W-:Y:S01]  /*154c0*/  LDGSTS.E [R0+0x2400c], desc[UR60][R14.64], !P4 ;  /* 0x2400c0000e007fae */ /* 0x000fe2000e12187c */
[----:B------:R-:W1:Y:S01]  /*154d0*/  LDC R3, c[0x0][0x230] ;  /* 0x00008c00ff037b82 */ /* 0x000e620000000800 */
[C---:B------:R-:W-:Y:S02]  /*154e0*/  IMAD R44, R5.reuse, 0x60, RZ ;  /* 0x00000060052c7824 */ /* 0x040fe400078e02ff */
[----:B------:R-:W-:Y:S01]  /*154f0*/  LDGSTS.E [R0+0x2800c], desc[UR60][R12.64], !P4 ;  /* 0x2800c0000c007fae */ /* 0x000fe2000e12187c */
[----:B------:R-:W-:Y:S02]  /*15500*/  VIADD R2, R6, 0xffffff9c ;  /* 0xffffff9c06027836 */ /* 0x000fe40000000000 */
[----:B------:R-:W-:Y:S01]  /*15510*/  IMAD.WIDE R50, R44, 0x4, R58 ;  /* 0x000000042c327825 */ /* 0x000fe200078e023a */
[----:B------:R3:W-:Y:S01]  /*15520*/  LDGSTS.E [R0+0x2c00c], desc[UR60][R10.64], !P4 ;  /* 0x2c00c0000a007fae */ /* 0x0007e2000e12187c */
[----:B------:R-:W4:Y:S02]  /*15530*/  LDC R6, c[0x0][0x230] ;  /* 0x00008c00ff067b82 */ /* 0x000f240000000800 */
[----:B------:R-:W-:-:S02]  /*15540*/  IMAD R36, R5, 0x61, RZ ;  /* 0x0000006105247824 */ /* 0x000fc400078e02ff */
[----:B------:R-:W-:Y:S01]  /*15550*/  IMAD.WIDE R48, R44, 0x4, R56 ;  /* 0x000000042c307825 */ /* 0x000fe200078e0238 */
[----:B------:R-:W-:Y:S01]  /*15560*/  ISETP.GE.U32.AND P4, PT, R2, 0x7fffff1d, PT ;  /* 0x7fffff1d0200780c */ /* 0x000fe20003f86070 */
[----:B------:R-:W-:Y:S02]  /*15570*/  LDGSTS.E [R0+0x30000], desc[UR60][R50.64], !P1 ;  /* 0x3000000032007fae */ /* 0x000fe4000c92187c */
[C---:B------:R-:W-:Y:S02]  /*15580*/  IMAD.WIDE R46, R44.reuse, 0x4, R54 ;  /* 0x000000042c2e7825 */ /* 0x040fe400078e0236 */
[----:B------:R-:W-:Y:S02]  /*15590*/  LDGSTS.E [R0+0x34000], desc[UR60][R48.64], !P1 ;  /* 0x3400000030007fae */ /* 0x000fe4000c92187c */
[----:B------:R-:W-:Y:S02]  /*155a0*/  IMAD.WIDE R44, R44, 0x4, R52 ;  /* 0x000000042c2c7825 */ /* 0x000fe400078e0234 */
[----:B------:R-:W-:Y:S02]  /*155b0*/  LDGSTS.E [R0+0x38000], desc[UR60][R46.64], !P1 ;  /* 0x380000002e007fae */ /* 0x000fe4000c92187c */
[----:B--2---:R-:W-:-:S02]  /*155c0*/  VIADD R2, R8, 0xfffffffb ;  /* 0xfffffffb08027836 */ /* 0x004fc40000000000 */
[C---:B------:R-:W-:Y:S01]  /*155d0*/  IMAD.WIDE R42, R36.reuse, 0x4, R58 ;  /* 0x00000004242a7825 */ /* 0x040fe200078e023a */
[----:B------:R-:W-:Y:S01]  /*155e0*/  LDGSTS.E [R0+0x3c000], desc[UR60][R44.64], !P1 ;  /* 0x3c0000002c007fae */ /* 0x000fe2000c92187c */
[----:B------:R-:W2:Y:S02]  /*155f0*/  LDC R8, c[0x0][0x230] ;  /* 0x00008c00ff087b82 */ /* 0x000ea40000000800 */
[----:B------:R-:W-:Y:S01]  /*15600*/  IMAD.WIDE R40, R36, 0x4, R56 ;  /* 0x0000000424287825 */ /* 0x000fe200078e0238 */
[----:B------:R-:W-:Y:S01]  /*15610*/  ISETP.GE.U32.AND P1, PT, R2, 0x7fffff7c, PT ;  /* 0x7fffff7c0200780c */ /* 0x000fe20003f26070 */
[----:B------:R-:W-:Y:S02]  /*15620*/  LDGSTS.E [R0+0x30004], desc[UR60][R42.64], !P3 ;  /* 0x300040002a007fae */ /* 0x000fe4000d92187c */
[----:B------:R-:W-:Y:S02]  /*15630*/  IMAD R28, R5, 0x62, RZ ;  /* 0x00000062051c7824 */ /* 0x000fe400078e02ff */
[C---:B------:R-:W-:Y:S01]  /*15640*/  IMAD.WIDE R38, R36.reuse, 0x4, R54 ;  /* 0x0000000424267825 */ /* 0x040fe200078e0236 */
[----:B------:R-:W-:Y:S01]  /*15650*/  IADD3 R2, R9, -0x6, RZ ;  /* 0xfffffffa09027810 */ /* 0x000fe20007ffe0ff */
[----:B------:R-:W-:Y:S01]  /*15660*/  LDGSTS.E [R0+0x34004], desc[UR60][R40.64], !P3 ;  /* 0x3400400028007fae */ /* 0x000fe2000d92187c */
[----:B------:R-:W2:Y:S01]  /*15670*/  LDC R9, c[0x0][0x230] ;  /* 0x00008c00ff097b82 */ /* 0x000ea20000000800 */
[----:B------:R-:W-:-:S02]  /*15680*/  IMAD.WIDE R36, R36, 0x4, R52 ;  /* 0x0000000424247825 */ /* 0x000fc400078e0234 */
[----:B------:R-:W-:Y:S02]  /*15690*/  LDGSTS.E [R0+0x38004], desc[UR60][R38.64], !P3 ;  /* 0x3800400026007fae */ /* 0x000fe4000d92187c */
[C---:B------:R-:W-:Y:S02]  /*156a0*/  IMAD.WIDE R34, R28.reuse, 0x4, R58 ;  /* 0x000000041c227825 */ /* 0x040fe400078e023a */
[----:B------:R-:W-:Y:S02]  /*156b0*/  LDGSTS.E [R0+0x3c004], desc[UR60][R36.64], !P3 ;  /* 0x3c00400024007fae */ /* 0x000fe4000d92187c */
[----:B------:R-:W-:Y:S02]  /*156c0*/  IMAD R20, R5, 0x63, RZ ;  /* 0x0000006305147824 */ /* 0x000fe400078e02ff */
[----:B------:R-:W-:Y:S01]  /*156d0*/  IMAD.WIDE R32, R28, 0x4, R56 ;  /* 0x000000041c207825 */ /* 0x000fe200078e0238 */
[----:B------:R-:W-:Y:S01]  /*156e0*/  ISETP.GE.U32.AND P3, PT, R2, 0x7fffff7b, PT ;  /* 0x7fffff7b0200780c */ /* 0x000fe20003f66070 */
[----:B------:R-:W-:Y:S02]  /*156f0*/  LDGSTS.E [R0+0x30008], desc[UR60][R34.64], !P5 ;  /* 0x3000800022007fae */ /* 0x000fe4000e92187c */
[----:B------:R-:W-:-:S02]  /*15700*/  IMAD.WIDE R30, R28, 0x4, R54 ;  /* 0x000000041c1e7825 */ /* 0x000fc400078e0236 */
[----:B------:R-:W-:Y:S02]  /*15710*/  LDGSTS.E [R0+0x34008], desc[UR60][R32.64], !P5 ;  /* 0x3400800020007fae */ /* 0x000fe4000e92187c */
[----:B------:R-:W-:Y:S02]  /*15720*/  IMAD.WIDE R28, R28, 0x4, R52 ;  /* 0x000000041c1c7825 */ /* 0x000fe400078e0234 */
[----:B------:R-:W-:Y:S02]  /*15730*/  STL.64 [R1+0x38], R16 ;  /* 0x0000381001007387 */ /* 0x000fe40000100a00 */
[----:B-1----:R-:W-:Y:S02]  /*15740*/  VIADD R2, R3, 0xfffffff9 ;  /* 0xfffffff903027836 */ /* 0x002fe40000000000 */
[C---:B------:R-:W-:Y:S01]  /*15750*/  IMAD.WIDE R26, R20.reuse, 0x4, R58 ;  /* 0x00000004141a7825 */ /* 0x040fe200078e023a */
[----:B------:R-:W-:Y:S03]  /*15760*/  LDGSTS.E [R0+0x38008], desc[UR60][R30.64], !P5 ;  /* 0x380080001e007fae */ /* 0x000fe6000e92187c */
[C---:B------:R-:W-:Y:S01]  /*15770*/  IMAD.WIDE R24, R20.reuse, 0x4, R56 ;  /* 0x0000000414187825 */ /* 0x040fe200078e0238 */
[----:B------:R-:W-:Y:S03]  /*15780*/  STL.64 [R1+0x30], R14 ;  /* 0x0000300e01007387 */ /* 0x000fe60000100a00 */
[----:B------:R-:W-:Y:S01]  /*15790*/  IMAD.WIDE R22, R20, 0x4, R54 ;  /* 0x0000000414167825 */ /* 0x000fe200078e0236 */
[----:B------:R-:W-:Y:S01]  /*157a0*/  LDGSTS.E [R0+0x3c008], desc[UR60][R28.64], !P5 ;  /* 0x3c0080001c007fae */ /* 0x000fe2000e92187c */
[----:B------:R-:W-:-:S02]  /*157b0*/  ISETP.GE.U32.AND P5, PT, R2, 0x7fffff7a, PT ;  /* 0x7fffff7a0200780c */ /* 0x000fc40003fa6070 */
[----:B------:R-:W-:Y:S01]  /*157c0*/  IMAD.WIDE R20, R20, 0x4, R52 ;  /* 0x0000000414147825 */ /* 0x000fe200078e0234 */
[----:B------:R-:W-:Y:S01]  /*157d0*/  STL.64 [R1+0x28], R12 ;  /* 0x0000280c01007387 */ /* 0x000fe20000100a00 */
[----:B----4-:R-:W-:-:S03]  /*157e0*/  IADD3 R2, R6, -0x8, RZ ;  /* 0xfffffff806027810 */ /* 0x010fc60007ffe0ff */
[----:B------:R3:W-:Y:S04]  /*157f0*/  STL.64 [R1+0x20], R10 ;  /* 0x0000200a01007387 */ /* 0x0007e80000100a00 */
[----:B------:R-:W-:Y:S04]  /*15800*/  LDGSTS.E [R0+0x3000c], desc[UR60][R26.64], !P4 ;  /* 0x3000c0001a007fae */ /* 0x000fe8000e12187c */
[----:B------:R-:W-:Y:S04]  /*15810*/  STL.64 [R1+0x2c20], R50 ;  /* 0x002c203201007387 */ /* 0x000fe80000100a00 */
[----:B------:R-:W-:Y:S01]  /*15820*/  LDGSTS.E [R0+0x3400c], desc[UR60][R24.64], !P4 ;  /* 0x3400c00018007fae */ /* 0x000fe2000e12187c */
[C---:B------:R-:W-:Y:S01]  /*15830*/  IMAD.SHL.U32 R3, R5.reuse, 0x4, RZ ;  /* 0x0000000405037824 */ /* 0x040fe200078e00ff */
[----:B---3--:R-:W1:Y:S02]  /*15840*/  LDC R10, c[0x0][0x230] ;  /* 0x00008c00ff0a7b82 */ /* 0x008e640000000800 */
[----:B------:R-:W-:Y:S04]  /*15850*/  STL.64 [R1+0x2c28], R48 ;  /* 0x002c283001007387 */ /* 0x000fe80000100a00 */
[----:B------:R-:W-:Y:S01]  /*15860*/  LDGSTS.E [R0+0x3800c], desc[UR60][R22.64], !P4 ;  /* 0x3800c00016007fae */ /* 0x000fe2000e12187c */
[----:B------:R-:W-:Y:S01]  /*15870*/  IMAD R6, R5, 0x5, RZ ;  /* 0x0000000505067824 */ /* 0x000fe200078e02ff */
[----:B------:R-:W3:Y:S02]  /*15880*/  LDC R11, c[0x0][0x230] ;  /* 0x00008c00ff0b7b82 */ /* 0x000ee40000000800 */
[----:B------:R-:W-:Y:S04]  /*15890*/  STL.64 [R1+0x2c30], R46 ;  /* 0x002c302e01007387 */ /* 0x000fe80000100a00 */
[----:B------:R-:W-:Y:S01]  /*158a0*/  LDGSTS.E [R0+0x3c00c], desc[UR60][R20.64], !P4 ;  /* 0x3c00c00014007fae */ /* 0x000fe2000e12187c */
[----:B------:R-:W-:-:S02]  /*158b0*/  ISETP.GE.U32.AND P4, PT, R2, 0x7fffff79, PT ;  /* 0x7fffff790200780c */ /* 0x000fc40003f86070 */
[----:B------:R-:W-:Y:S01]  /*158c0*/  LOP3.LUT R2, R4, 0x10, RZ, 0x3c, !PT ;  /* 0x0000001004027812 */ /* 0x000fe200078e3cff */
[----:B------:R-:W-:Y:S04]  /*158d0*/  STL.64 [R1+0x2c38], R44 ;  /* 0x002c382c01007387 */ /* 0x000fe80000100a00 */
[----:B------:R-:W-:Y:S04]  /*158e0*/  STL.64 [R1+0x2c40], R42 ;  /* 0x002c402a01007387 */ /* 0x000fe80000100a00 */
[----:B------:R-:W-:Y:S01]  /*158f0*/  STL.64 [R1+0x2c48], R40 ;  /* 0x002c482801007387 */ /* 0x000fe20000100a00 */
[----:B------:R-:W-:-:S03]  /*15900*/  IMAD.WIDE R18, R3, 0x4, R58 ;  /* 0x0000000403127825 */ /* 0x000fc600078e023a */
[----:B------:R-:W-:Y:S01]  /*15910*/  STL.64 [R1+0x2c50], R38 ;  /* 0x002c502601007387 */ /* 0x000fe20000100a00 */
[----:B------:R-:W-:-:S03]  /*15920*/  VIADD R2, R2, UR4 ;  /* 0x0000000402027c36 */ /* 0x000fc60008000000 */
[----:B------:R-:W-:Y:S01]  /*15930*/  STL.64 [R1+0x2c58], R36 ;  /* 0x002c582401007387 */ /* 0x000fe20000100a00 */
[----:B------:R-:W-:-:S03]  /*15940*/  IMAD.WIDE R16, R3, 0x4, R56 ;  /* 0x0000000403107825 */ /* 0x000fc600078e0238 */
[----:B------:R-:W-:Y:S01]  /*15950*/  STL.64 [R1+0x2c60], R34 ;  /* 0x002c602201007387 */ /* 0x000fe20000100a00 */
[----:B------:R-:W-:-:S03]  /*15960*/  IMAD.WIDE R14, R3, 0x4, R54 ;  /* 0x00000004030e7825 */ /* 0x000fc600078e0236 */
[----:B------:R-:W-:Y:S01]  /*15970*/  STL.64 [R1+0x2c68], R32 ;  /* 0x002c682001007387 */ /* 0x000fe20000100a00 */
[----:B------:R-:W-:-:S03]  /*15980*/  IMAD.WIDE R12, R3, 0x4, R52 ;  /* 0x00000004030c7825 */ /* 0x000fc600078e0234 */
[----:B------:R-:W-:Y:S01]  /*15990*/  STL.64 [R1+0x2c70], R30 ;  /* 0x002c701e01007387 */ /* 0x000fe20000100a00 */
[----:B--2---:R-:W-:Y:S02]  /*159a0*/  VIADD R3, R8, 0xffffffdb ;  /* 0xffffffdb08037836 */ /* 0x004fe40000000000 */
[----:B------:R-:W2:Y:S01]  /*159b0*/  LDC R8, c[0x0][0x230] ;  /* 0x00008c00ff087b82 */ /* 0x000ea20000000800 */
[----:B------:R-:W-:Y:S04]  /*159c0*/  STL.64 [R1+0x2c88], R28 ;  /* 0x002c881c01007387 */ /* 0x000fe80000100a00 */
[----:B------:R-:W-:Y:S04]  /*159d0*/  STL.64 [R1+0x2c90], R26 ;  /* 0x002c901a01007387 */ /* 0x000fe80000100a00 */
[----:B------:R-:W-:Y:S04]  /*159e0*/  STL.64 [R1+0x2c98], R24 ;  /* 0x002c981801007387 */ /* 0x000fe80000100a00 */
[----:B------:R4:W-:Y:S04]  /*159f0*/  STL.64 [R1+0x4b8], R18 ;  /* 0x0004b81201007387 */ /* 0x0009e80000100a00 */
[----:B------:R4:W-:Y:S04]  /*15a00*/  LDGSTS.E [R2], desc[UR60][R18.64], !P1 ;  /* 0x0000000012027fae */ /* 0x0009e8000c92187c */
[----:B------:R1:W-:Y:S04]  /*15a10*/  STL.64 [R1+0x4b0], R16 ;  /* 0x0004b01001007387 */ /* 0x0003e80000100a00 */
[----:B------:R1:W-:Y:S04]  /*15a20*/  LDGSTS.E [R2+0x4000], desc[UR60][R16.64], !P1 ;  /* 0x0400000010027fae */ /* 0x0003e8000c92187c */
[----:B------:R3:W-:Y:S01]  /*15a30*/  STL.64 [R1+0x4a8], R14 ;  /* 0x0004a80e01007387 */ /* 0x0007e20000100a00 */
[----:B----4-:R-:W-:-:S03]  /*15a40*/  IMAD.WIDE R18, R6, 0x4, R58 ;  /* 0x0000000406127825 */ /* 0x010fc600078e023a */
[----:B------:R3:W-:Y:S04]  /*15a50*/  LDGSTS.E [R2+0x8000], desc[UR60][R14.64], !P1 ;  /* 0x080000000e027fae */ /* 0x0007e8000c92187c */
[----:B------:R4:W-:Y:S01]  /*15a60*/  STL.64 [R1+0x4a0], R12 ;  /* 0x0004a00c01007387 */ /* 0x0009e20000100a00 */
[----:B-1----:R-:W-:-:S03]  /*15a70*/  IMAD.WIDE R16, R6, 0x4, R56 ;  /* 0x0000000406107825 */ /* 0x002fc600078e0238 */
[----:B------:R4:W-:Y:S01]  /*15a80*/  LDGSTS.E [R2+0xc000], desc[UR60][R12.64], !P1 ;  /* 0x0c0000000c027fae */ /* 0x0009e2000c92187c */
[----:B------:R-:W-:Y:S01]  /*15a90*/  ISETP.GE.U32.AND P1, PT, R3, 0x7fffff5c, PT ;  /* 0x7fffff5c0300780c */ /* 0x000fe20003f26070 */
[C---:B---3--:R-:W-:Y:S02]  /*15aa0*/  IMAD.WIDE R14, R6.reuse, 0x4, R54 ;  /* 0x00000004060e7825 */ /* 0x048fe400078e0236 */
[----:B------:R1:W-:Y:S02]  /*15ab0*/  STL.64 [R1+0x498], R18 ;  /* 0x0004981201007387 */ /* 0x0003e40000100a00 */
[----:B------:R-:W-:Y:S02]  /*15ac0*/  IMAD R3, R5, 0x6, RZ ;  /* 0x0000000605037824 */ /* 0x000fe400078e02ff */
[----:B------:R1:W-:Y:S01]  /*15ad0*/  LDGSTS.E [R2+0x4], desc[UR60][R18.64], !P3 ;  /* 0x0000400012027fae */ /* 0x0003e2000d92187c */
[----:B----4-:R-:W-:Y:S01]  /*15ae0*/  IMAD.WIDE R12, R6, 0x4, R52 ;  /* 0x00000004060c7825 */ /* 0x010fe200078e0234 */
        /* <DEDUP_REMOVED lines=26> */
[C---:B--2---:R-:W-:Y:S01]  /*15c90*/  IMAD.WIDE R14, R6.reuse, 0x4, R54 ;  /* 0x00000004060e7825 */ /* 0x044fe200078e0236 */
[----:B------:R-:W-:Y:S02]  /*15ca0*/  ISETP.GE.U32.AND P5, PT, R3, 0x7fffff5a, PT ;  /* 0x7fffff5a0300780c */ /* 0x000fe40003fa6070 */
[----:B------:R2:W-:Y:S01]  /*15cb0*/  STL.64 [R1+0x458], R18 ;  /* 0x0004581201007387 */ /* 0x0005e20000100a00 */
[----:B-1----:R-:W-:-:S03]  /*15cc0*/  IMAD.WIDE R12, R6, 0x4, R52 ;  /* 0x00000004060c7825 */ /* 0x002fc600078e0234 */
[----:B------:R2:W-:Y:S01]  /*15cd0*/  LDGSTS.E [R2+0xc], desc[UR60][R18.64], !P4 ;  /* 0x0000c00012027fae */ /* 0x0005e2000e12187c */
[----:B------:R-:W-:-:S03]  /*15ce0*/  VIADD R6, R8, 0xffffffd8 ;  /* 0xffffffd808067836 */ /* 0x000fc60000000000 */
[----:B------:R1:W-:Y:S01]  /*15cf0*/  STL.64 [R1+0x450], R16 ;  /* 0x0004501001007387 */ /* 0x0003e20000100a00 */
[----:B------:R-:W3:Y:S01]  /*15d00*/  LDC R8, c[0x0][0x230] ;  /* 0x00008c00ff087b82 */ /* 0x000ee20000000800 */
[----:B------:R-:W-:Y:S02]  /*15d10*/  IMAD R3, R5, 0x24, RZ ;  /* 0x0000002405037824 */ /* 0x000fe400078e02ff */
[----:B------:R1:W-:Y:S04]  /*15d20*/  LDGSTS.E [R2+0x400c], desc[UR60][R16.64], !P4 ;  /* 0x0400c00010027fae */ /* 0x0003e8000e12187c */
[----:B------:R4:W-:Y:S01]  /*15d30*/  STL.64 [R1+0x448], R14 ;  /* 0x0004480e01007387 */ /* 0x0009e20000100a00 */
[----:B--2---:R-:W-:-:S03]  /*15d40*/  IMAD.WIDE R18, R3, 0x4, R58 ;  /* 0x0000000403127825 */ /* 0x004fc600078e023a */
[----:B------:R4:W-:Y:S04]  /*15d50*/  LDGSTS.E [R2+0x800c], desc[UR60][R14.64], !P4 ;  /* 0x0800c0000e027fae */ /* 0x0009e8000e12187c */
[----:B------:R2:W-:Y:S01]  /*15d60*/  STL.64 [R1+0x440], R12 ;  /* 0x0004400c01007387 */ /* 0x0005e20000100a00 */
[----:B-1----:R-:W-:-:S03]  /*15d70*/  IMAD.WIDE R16, R3, 0x4, R56 ;  /* 0x0000000403107825 */ /* 0x002fc600078e0238 */
[----:B------:R2:W-:Y:S01]  /*15d80*/  LDGSTS.E [R2+0xc00c], desc[UR60][R12.64], !P4 ;  /* 0x0c00c0000c027fae */ /* 0x0005e2000e12187c */
[----:B------:R-:W-:Y:S01]  /*15d90*/  ISETP.GE.U32.AND P4, PT, R6, 0x7fffff59, PT ;  /* 0x7fffff590600780c */ /* 0x000fe20003f86070 */
[----:B----4-:R-:W-:Y:S02]  /*15da0*/  IMAD.WIDE R14, R3, 0x4, R54 ;  /* 0x00000004030e7825 */ /* 0x010fe400078e0236 */
[----:B------:R1:W-:Y:S02]  /*15db0*/  STL.64 [R1+0x238], R18 ;  /* 0x0002381201007387 */ /* 0x0003e40000100a00 */
[----:B------:R-:W-:Y:S02]  /*15dc0*/  IMAD R6, R5, 0x25, RZ ;  /* 0x0000002505067824 */ /* 0x000fe400078e02ff */
[----:B------:R1:W-:Y:S01]  /*15dd0*/  LDGSTS.E [R2+0x10000], desc[UR60][R18.64], !P1 ;  /* 0x1000000012027fae */ /* 0x0003e2000c92187c */
[----:B--2---:R-:W-:Y:S01]  /*15de0*/  IMAD.WIDE R12, R3, 0x4, R52 ;  /* 0x00000004030c7825 */ /* 0x004fe200078e0234 */
[----:B------:R-:W-:-:S02]  /*15df0*/  IADD3 R3, R9, -0x45, RZ ;  /* 0xffffffbb09037810 */ /* 0x000fc40007ffe0ff */
[----:B------:R2:W-:Y:S01]  /*15e00*/  STL.64 [R1+0x230], R16 ;  /* 0x0002301001007387 */ /* 0x0005e20000100a00 */
[----:B------:R-:W4:Y:S03]  /*15e10*/  LDC R9, c[0x0][0x230] ;  /* 0x00008c00ff097b82 */ /* 0x000f260000000800 */
[----:B------:R2:W-:Y:S01]  /*15e20*/  LDGSTS.E [R2+0x14000], desc[UR60][R16.64], !P1 ;  /* 0x1400000010027fae */ /* 0x0005e2000c92187c */
[----:B-1----:R-:W-:-:S03]  /*15e30*/  IMAD.WIDE R18, R6, 0x4, R58 ;  /* 0x0000000406127825 */ /* 0x002fc600078e023a */
[----:B------:R1:W-:Y:S04]  /*15e40*/  STL.64 [R1+0x228], R14 ;  /* 0x0002280e01007387 */ /* 0x0003e80000100a00 */
[----:B------:R1:W-:Y:S01]  /*15e50*/  LDGSTS.E [R2+0x18000], desc[UR60][R14.64], !P1 ;  /* 0x180000000e027fae */ /* 0x0003e2000c92187c */
[----:B--2---:R-:W-:-:S03]  /*15e60*/  IMAD.WIDE R16, R6, 0x4, R56 ;  /* 0x0000000406107825 */ /* 0x004fc600078e0238 */
[----:B------:R2:W-:Y:S04]  /*15e70*/  STL.64 [R1+0x220], R12 ;  /* 0x0002200c01007387 */ /* 0x0005e80000100a00 */
[----:B------:R2:W-:Y:S01]  /*15e80*/  LDGSTS.E [R2+0x1c000], desc[UR60][R12.64], !P1 ;  /* 0x1c0000000c027fae */ /* 0x0005e2000c92187c */
[----:B------:R-:W-:Y:S01]  /*15e90*/  ISETP.GE.U32.AND P1, PT, R3, 0x7fffff3c, PT ;  /* 0x7fffff3c0300780c */ /* 0x000fe20003f26070 */
[----:B-1----:R-:W-:Y:S02]  /*15ea0*/  IMAD.WIDE R14, R6, 0x4, R54 ;  /* 0x00000004060e7825 */ /* 0x002fe400078e0236 */
[----:B------:R1:W-:Y:S02]  /*15eb0*/  STL.64 [R1+0x218], R18 ;  /* 0x0002181201007387 */ /* 0x0003e40000100a00 */
[----:B------:R-:W-:-:S02]  /*15ec0*/  IMAD R3, R5, 0x26, RZ ;  /* 0x0000002605037824 */ /* 0x000fc400078e02ff */
[----:B------:R1:W-:Y:S01]  /*15ed0*/  LDGSTS.E [R2+0x10004], desc[UR60][R18.64], !P3 ;  /* 0x1000400012027fae */ /* 0x0003e2000d92187c */
[----:B--2---:R-:W-:-:S03]  /*15ee0*/  IMAD.WIDE R12, R6, 0x4, R52 ;  /* 0x00000004060c7825 */ /* 0x004fc600078e0234 */
        /* <DEDUP_REMOVED lines=31> */
[----:B-1----:R-:W-:Y:S01]  /*160e0*/  IMAD.WIDE R12, R6, 0x4, R52 ;  /* 0x00000004060c7825 */ /* 0x002fe200078e0234 */
[----:B----4-:R-:W-:Y:S02]  /*160f0*/  IADD3 R6, R9, -0x48, RZ ;  /* 0xffffffb809067810 */ /* 0x010fe40007ffe0ff */
[----:B------:R1:W-:Y:S01]  /*16100*/  LDGSTS.E [R2+0x1800c], desc[UR60][R14.64], !P4 ;  /* 0x1800c0000e027fae */ /* 0x0003e2000e12187c */
[----:B------:R-:W4:Y:S03]  /*16110*/  LDC R9, c[0x0][0x230] ;  /* 0x00008c00ff097b82 */ /* 0x000f260000000800 */
[----:B------:R3:W-:Y:S01]  /*16120*/  LDGSTS.E [R2+0x1c00c], desc[UR60][R12.64], !P4 ;  /* 0x1c00c0000c027fae */ /* 0x0007e2000e12187c */
[----:B------:R-:W-:-:S03]  /*16130*/  ISETP.GE.U32.AND P4, PT, R6, 0x7fffff39, PT ;  /* 0x7fffff390600780c */ /* 0x000fc60003f86070 */
[----:B------:R2:W-:Y:S01]  /*16140*/  STL.64 [R1+0x1d8], R18 ;  /* 0x0001d81201007387 */ /* 0x0005e20000100a00 */
[----:B------:R-:W4:Y:S03]  /*16150*/  LDC R6, c[0x0][0x230] ;  /* 0x00008c00ff067b82 */ /* 0x000f260000000800 */
[----:B------:R1:W-:Y:S04]  /*16160*/  STL.64 [R1+0x1d0], R16 ;  /* 0x0001d01001007387 */ /* 0x0003e80000100a00 */
[----:B------:R3:W-:Y:S01]  /*16170*/  STL.64 [R1+0x1c8], R14 ;  /* 0x0001c80e01007387 */ /* 0x0007e20000100a00 */
[----:B--2---:R-:W-:-:S03]  /*16180*/  IMAD.WIDE R18, R3, 0x4, R58 ;  /* 0x0000000403127825 */ /* 0x004fc600078e023a */
[----:B------:R2:W-:Y:S01]  /*16190*/  STL.64 [R1+0x1c0], R12 ;  /* 0x0001c00c01007387 */ /* 0x0005e20000100a00 */
[----:B-1----:R-:W-:-:S03]  /*161a0*/  IMAD.WIDE R16, R3, 0x4, R56 ;  /* 0x0000000403107825 */ /* 0x002fc600078e0238 */
[----:B------:R1:W-:Y:S01]  /*161b0*/  LDGSTS.E [R2+0x20000], desc[UR60][R18.64], !P1 ;  /* 0x2000000012027fae */ /* 0x0003e2000c92187c */
[----:B---3--:R-:W-:-:S03]  /*161c0*/  IMAD.WIDE R14, R3, 0x4, R54 ;  /* 0x00000004030e7825 */ /* 0x008fc600078e0236 */
[----:B------:R3:W-:Y:S01]  /*161d0*/  LDGSTS.E [R2+0x24000], desc[UR60][R16.64], !P1 ;  /* 0x2400000010027fae */ /* 0x0007e2000c92187c */
[----:B--2---:R-:W-:-:S03]  /*161e0*/  IMAD.WIDE R12, R3, 0x4, R52 ;  /* 0x00000004030c7825 */ /* 0x004fc600078e0234 */
[----:B------:R2:W-:Y:S01]  /*161f0*/  LDGSTS.E [R2+0x28000], desc[UR60][R14.64], !P1 ;  /* 0x280000000e027fae */ /* 0x0005e2000c92187c */
[----:B------:R-:W-:-:S03]  /*16200*/  VIADD R3, R10, 0xffffff9b ;  /* 0xffffff9b0a037836 */ /* 0x000fc60000000000 */
[----:B------:R2:W-:Y:S01]  /*16210*/  LDGSTS.E [R2+0x2c000], desc[UR60][R12.64], !P1 ;  /* 0x2c0000000c027fae */ /* 0x0005e2000c92187c */
[----:B------:R-:W-:Y:S01]  /*16220*/  IMAD R244, R5, 0x45, RZ ;  /* 0x0000004505f47824 */ /* 0x000fe200078e02ff */
[----:B------:R-:W2:Y:S01]  /*16230*/  LDC R10, c[0x0][0x230] ;  /* 0x00008c00ff0a7b82 */ /* 0x000ea20000000800 */
[----:B------:R-:W-:Y:S01]  /*16240*/  ISETP.GE.U32.AND P1, PT, R3, 0x7fffff1c, PT ;  /* 0x7fffff1c0300780c */ /* 0x000fe20003f26070 */
[----:B------:R-:W-:Y:S02]  /*16250*/  VIADD R3, R8, 0xffffff9a ;  /* 0xffffff9a08037836 */ /* 0x000fe40000000000 */
[----:B------:R-:W-:-:S04]  /*16260*/  IMAD.WIDE R250, R244, 0x4, R58 ;  /* 0x00000004f4fa7825 */ /* 0x000fc800078e023a */
[----:B------:R-:W1:Y:S01]  /*16270*/  LDC R8, c[0x0][0x230] ;  /* 0x00008c00ff087b82 */ /* 0x000e620000000800 */
[----:B------:R-:W-:Y:S01]  /*16280*/  IMAD R236, R5, 0x46, RZ ;  /* 0x0000004605ec7824 */ /* 0x000fe200078e02ff */
[----:B------:R-:W-:Y:S01]  /*16290*/  LDGSTS.E [R2+0x20004], desc[UR60][R250.64], !P3 ;  /* 0x20004000fa027fae */ /* 0x000fe2000d92187c */
[----:B------:R-:W-:-:S04]  /*162a0*/  IMAD.WIDE R248, R244, 0x4, R56 ;  /* 0x00000004f4f87825 */ /* 0x000fc800078e0238 */
[C---:B------:R-:W-:Y:S01]  /*162b0*/  IMAD.WIDE R246, R244.reuse, 0x4, R54 ;  /* 0x00000004f4f67825 */ /* 0x040fe200078e0236 */
[----:B------:R-:W-:Y:S03]  /*162c0*/  LDGSTS.E [R2+0x24004], desc[UR60][R248.64], !P3 ;  /* 0x24004000f8027fae */ /* 0x000fe6000d92187c */
[----:B------:R-:W-:Y:S01]  /*162d0*/  IMAD.WIDE R244, R244, 0x4, R52 ;  /* 0x00000004f4f47825 */ /* 0x000fe200078e0234 */
[----:B------:R-:W-:Y:S03]  /*162e0*/  LDGSTS.E [R2+0x28004], desc[UR60][R246.64], !P3 ;  /* 0x28004000f6027fae */ /* 0x000fe6000d92187c */
[C---:B------:R-:W-:Y:S01]  /*162f0*/  IMAD.WIDE R242, R236.reuse, 0x4, R58 ;  /* 0x00000004ecf27825 */ /* 0x040fe200078e023a */
[----:B------:R-:W-:Y:S03]  /*16300*/  LDGSTS.E [R2+0x2c004], desc[UR60][R244.64], !P3 ;  /* 0x2c004000f4027fae */ /* 0x000fe6000d92187c */
[----:B------:R-:W-:Y:S01]  /*16310*/  IMAD.WIDE R240, R236, 0x4, R56 ;  /* 0x00000004ecf07825 */ /* 0x000fe200078e0238 */
[----:B------:R-:W-:Y:S01]  /*16320*/  ISETP.GE.U32.AND P3, PT, R3, 0x7fffff1b, PT ;  /* 0x7fffff1b0300780c */ /* 0x000fe20003f66070 */
[----:B------:R-:W-:Y:S02]  /*16330*/  LDGSTS.E [R2+0x20008], desc[UR60][R242.64], !P5 ;  /* 0x20008000f2027fae */ /* 0x000fe4000e92187c */
[----:B------:R-:W-:-:S02]  /*16340*/  IMAD R62, R5, 0x47, RZ ;  /* 0x00000047053e7824 */ /* 0x000fc400078e02ff */
[----:B------:R-:W-:Y:S01]  /*16350*/  IMAD.WIDE R238, R236, 0x4, R54 ;  /* 0x00000004ecee7825 */ /* 0x000fe200078e0236 */
[----:B----4-:R-:W-:Y:S01]  /*16360*/  IADD3 R3, R6, -0x67, RZ ;  /* 0xffffff9906037810 */ /* 0x010fe20007ffe0ff */
[----:B------:R-:W-:Y:S01]  /*16370*/  LDGSTS.E [R2+0x24008], desc[UR60][R240.64], !P5 ;  /* 0x24008000f0027fae */ /* 0x000fe2000e92187c */
[----:B------:R-:W4:Y:S01]  /*16380*/  LDC R6, c[0x0][0x230] ;  /* 0x00008c00ff067b82 */ /* 0x000f220000000800 */
[----:B------:R-:W-:Y:S02]  /*16390*/  IMAD.WIDE R236, R236, 0x4, R52 ;  /* 0x00000004ecec7825 */ /* 0x000fe400078e0234 */
[----:B------:R-:W-:Y:S02]  /*163a0*/  LDGSTS.E [R2+0x28008], desc[UR60][R238.64], !P5 ;  /* 0x28008000ee027fae */ /* 0x000fe4000e92187c */
[C---:B------:R-:W-:Y:S02]  /*163b0*/  IMAD.WIDE R234, R62.reuse, 0x4, R58 ;  /* 0x000000043eea7825 */ /* 0x040fe400078e023a */
[----:B------:R-:W-:Y:S02]  /*163c0*/  LDGSTS.E [R2+0x2c008], desc[UR60][R236.64], !P5 ;  /* 0x2c008000ec027fae */ /* 0x000fe4000e92187c */
[C---:B------:R-:W-:Y:S01]  /*163d0*/  IMAD.WIDE R232, R62.reuse, 0x4, R56 ;  /* 0x000000043ee87825 */ /* 0x040fe200078e0238 */
[----:B------:R-:W-:Y:S01]  /*163e0*/  ISETP.GE.U32.AND P5, PT, R3, 0x7fffff1a, PT ;  /* 0x7fffff1a0300780c */ /* 0x000fe20003fa6070 */
[----:B------:R-:W-:Y:S02]  /*163f0*/  LDGSTS.E [R2+0x2000c], desc[UR60][R234.64], !P4 ;  /* 0x2000c000ea027fae */ /* 0x000fe4000e12187c */
[----:B------:R-:W-:-:S02]  /*16400*/  IMAD.WIDE R60, R62, 0x4, R54 ;  /* 0x000000043e3c7825 */ /* 0x000fc400078e0236 */
[----:B------:R-:W-:Y:S02]  /*16410*/  LDGSTS.E [R2+0x2400c], desc[UR60][R232.64], !P4 ;  /* 0x2400c000e8027fae */ /* 0x000fe4000e12187c */
[----:B------:R-:W-:Y:S02]  /*16420*/  IMAD.WIDE R62, R62, 0x4, R52 ;  /* 0x000000043e3e7825 */ /* 0x000fe400078e0234 */
[----:B------:R-:W-:Y:S02]  /*16430*/  LDGSTS.E [R2+0x2800c], desc[UR60][R60.64], !P4 ;  /* 0x2800c0003c027fae */ /* 0x000fe4000e12187c */
[----:B------:R-:W-:Y:S02]  /*16440*/  VIADD R3, R9, 0xffffff98 ;  /* 0xffffff9809037836 */ /* 0x000fe40000000000 */
[----:B------:R-:W3:Y:S01]  /*16450*/  LDC R9, c[0x0][0x230] ;  /* 0x00008c00ff097b82 */ /* 0x000ee20000000800 */
[----:B------:R-:W-:Y:S01]  /*16460*/  LDGSTS.E [R2+0x2c00c], desc[UR60][R62.64], !P4 ;  /* 0x2c00c0003e027fae */ /* 0x000fe2000e12187c */
[----:B------:R-:W-:Y:S01]  /*16470*/  IMAD R70, R5, 0x64, RZ ;  /* 0x0000006405467824 */ /* 0x000fe200078e02ff */
[----:B------:R-:W-:Y:S01]  /*16480*/  ISETP.GE.U32.AND P4, PT, R3, 0x7fffff19, PT ;  /* 0x7fffff190300780c */ /* 0x000fe20003f86070 */
[----:B-1----:R-:W-:-:S04]  /*16490*/  VIADD R3, R8, 0xfffffff6 ;  /* 0xfffffff608037836 */ /* 0x002fc80000000000 */
[----:B------:R-:W1:Y:S01]  /*164a0*/  LDC R8, c[0x0][0x230] ;  /* 0x00008c00ff087b82 */ /* 0x000e620000000800 */
[----:B------:R-:W-:-:S04]  /*164b0*/  IMAD.WIDE R64, R70, 0x4, R58 ;  /* 0x0000000446407825 */ /* 0x000fc800078e023a */
        /* <DEDUP_REMOVED lines=15> */
[----:B------:R-:W-:Y:S02]  /*165b0*/  LDGSTS.E [R2+0x34004], desc[UR60][R74.64], !P3 ;  /* 0x340040004a027fae */ /* 0x000fe4000d92187c */
[----:B------:R-:W-:Y:S02]  /*165c0*/  IMAD.WIDE R78, R78, 0x4, R52 ;  /* 0x000000044e4e7825 */ /* 0x000fe400078e0234 */
[----:B------:R-:W-:Y:S02]  /*165d0*/  LDGSTS.E [R2+0x38004], desc[UR60][R76.64], !P3 ;  /* 0x380040004c027fae */ /* 0x000fe4000d92187c */
[C---:B------:R-:W-:Y:S02]  /*165e0*/  IMAD.WIDE R80, R86.reuse, 0x4, R58 ;  /* 0x0000000456507825 */ /* 0x040fe400078e023a */
[----:B------:R-:W-:Y:S02]  /*165f0*/  LDGSTS.E [R2+0x3c004], desc[UR60][R78.64], !P3 ;  /* 0x3c0040004e027fae */ /* 0x000fe4000d92187c */
[----:B------:R-:W-:Y:S01]  /*16600*/  IMAD.WIDE R82, R86, 0x4, R56 ;  /* 0x0000000456527825 */ /* 0x000fe200078e0238 */
[----:B------:R-:W-:Y:S01]  /*16610*/  ISETP.GE.U32.AND P3, PT, R3, 0x7fffff78, PT ;  /* 0x7fffff780300780c */ /* 0x000fe20003f66070 */
[----:B------:R-:W-:Y:S02]  /*16620*/  LDGSTS.E [R2+0x30008], desc[UR60][R80.64], !P5 ;  /* 0x3000800050027fae */ /* 0x000fe4000e92187c */
[----:B------:R-:W-:-:S02]  /*16630*/  IMAD R94, R5, 0x67, RZ ;  /* 0x00000067055e7824 */ /* 0x000fc400078e02ff */
[C---:B------:R-:W-:Y:S01]  /*16640*/  IMAD.WIDE R84, R86.reuse, 0x4, R54 ;  /* 0x0000000456547825 */ /* 0x040fe200078e0236 */
[----:B------:R-:W-:Y:S03]  /*16650*/  LDGSTS.E [R2+0x34008], desc[UR60][R82.64], !P5 ;  /* 0x3400800052027fae */ /* 0x000fe6000e92187c */
[----:B------:R-:W-:Y:S01]  /*16660*/  IMAD.WIDE R86, R86, 0x4, R52 ;  /* 0x0000000456567825 */ /* 0x000fe200078e0234 */
[----:B------:R-:W-:Y:S03]  /*16670*/  LDGSTS.E [R2+0x38008], desc[UR60][R84.64], !P5 ;  /* 0x3800800054027fae */ /* 0x000fe6000e92187c */
[----:B---3--:R-:W-:Y:S01]  /*16680*/  VIADD R3, R9, 0xfffffff4 ;  /* 0xfffffff409037836 */ /* 0x008fe20000000000 */
[----:B------:R-:W-:Y:S01]  /*16690*/  LDGSTS.E [R2+0x3c008], desc[UR60][R86.64], !P5 ;  /* 0x3c00800056027fae */ /* 0x000fe2000e92187c */
[C---:B------:R-:W-:Y:S01]  /*166a0*/  IMAD.WIDE R88, R94.reuse, 0x4, R58 ;  /* 0x000000045e587825 */ /* 0x040fe200078e023a */
[----:B------:R-:W-:Y:S01]  /*166b0*/  SHF.L.U32 R6, R5, 0x3, RZ ;  /* 0x0000000305067819 */ /* 0x000fe200000006ff */
[----:B------:R-:W3:Y:S02]  /*166c0*/  LDC R9, c[0x0][0x230] ;  /* 0x00008c00ff097b82 */ /* 0x000ee40000000800 */
[C---:B------:R-:W-:Y:S01]  /*166d0*/  IMAD.WIDE R90, R94.reuse, 0x4, R56 ;  /* 0x000000045e5a7825 */ /* 0x040fe200078e0238 */
[----:B------:R-:W-:Y:S01]  /*166e0*/  ISETP.GE.U32.AND P5, PT, R3, 0x7fffff75, PT ;  /* 0x7fffff750300780c */ /* 0x000fe20003fa6070 */
[----:B------:R-:W-:Y:S02]  /*166f0*/  LDGSTS.E [R2+0x3000c], desc[UR60][R88.64], !P4 ;  /* 0x3000c00058027fae */ /* 0x000fe4000e12187c */
[----:B------:R-:W-:-:S02]  /*16700*/  IMAD.WIDE R92, R94, 0x4, R54 ;  /* 0x000000045e5c7825 */ /* 0x000fc400078e0236 */
[----:B------:R-:W-:Y:S02]  /*16710*/  LDGSTS.E [R2+0x3400c], desc[UR60][R90.64], !P4 ;  /* 0x3400c0005a027fae */ /* 0x000fe4000e12187c */
[----:B------:R-:W-:Y:S02]  /*16720*/  IMAD.WIDE R94, R94, 0x4, R52 ;  /* 0x000000045e5e7825 */ /* 0x000fe400078e0234 */
[----:B------:R-:W-:Y:S02]  /*16730*/  LDGSTS.E [R2+0x3800c], desc[UR60][R92.64], !P4 ;  /* 0x3800c0005c027fae */ /* 0x000fe4000e12187c */
[----:B-1----:R-:W-:Y:S02]  /*16740*/  VIADD R3, R8, 0xffffffd7 ;  /* 0xffffffd708037836 */ /* 0x002fe40000000000 */
[----:B------:R1:W-:Y:S04]  /*16750*/  STL.64 [R1+0x18], R18 ;  /* 0x0000181201007387 */ /* 0x0003e80000100a00 */
[----:B------:R-:W-:Y:S01]  /*16760*/  LDGSTS.E [R2+0x3c00c], desc[UR60][R94.64], !P4 ;  /* 0x3c00c0005e027fae */ /* 0x000fe2000e12187c */
[----:B------:R-:W-:-:S02]  /*16770*/  ISETP.GE.U32.AND P4, PT, R3, 0x7fffff58, PT ;  /* 0x7fffff580300780c */ /* 0x000fc40003f86070 */
[----:B------:R-:W-:Y:S01]  /*16780*/  LOP3.LUT R3, R4, 0x20, RZ, 0x3c, !PT ;  /* 0x0000002004037812 */ /* 0x000fe200078e3cff */
[----:B------:R4:W-:Y:S01]  /*16790*/  STL.64 [R1+0x10], R16 ;  /* 0x0000101001007387 */ /* 0x0009e20000100a00 */
[----:B------:R-:W-:-:S03]  /*167a0*/  IMAD.WIDE R24, R6, 0x4, R58 ;  /* 0x0000000406187825 */ /* 0x000fc600078e023a */
[----:B------:R2:W-:Y:S01]  /*167b0*/  STL.64 [R1+0x8], R14 ;  /* 0x0000080e01007387 */ /* 0x0005e20000100a00 */
[----:B-1----:R-:W-:-:S03]  /*167c0*/  IMAD.WIDE R18, R6, 0x4, R56 ;  /* 0x0000000406127825 */ /* 0x002fc600078e0238 */
[----:B------:R1:W-:Y:S01]  /*167d0*/  STL.64 [R1], R12 ;  /* 0x0000000c01007387 */ /* 0x0003e20000100a00 */
[----:B------:R-:W-:Y:S02]  /*167e0*/  VIADD R3, R3, UR4 ;  /* 0x0000000403037c36 */ /* 0x000fe40008000000 */
[----:B----4-:R-:W-:-:S04]  /*167f0*/  IMAD.WIDE R16, R6, 0x4, R54 ;  /* 0x0000000406107825 */ /* 0x010fc800078e0236 */
[----:B--2---:R-:W-:Y:S01]  /*16800*/  IMAD.WIDE R14, R6, 0x4, R52 ;  /* 0x00000004060e7825 */ /* 0x004fe200078e0234 */
[----:B-1----:R-:W1:Y:S03]  /*16810*/  LDC R12, c[0x0][0x230] ;  /* 0x00008c00ff0c7b82 */ /* 0x002e660000000800 */
[----:B------:R-:W-:Y:S01]  /*16820*/  VIADD R6, R10, 0xffffffd6 ;  /* 0xffffffd60a067836 */ /* 0x000fe20000000000 */
[----:B------:R2:W-:Y:S01]  /*16830*/  STL.64 [R1+0x438], R24 ;  /* 0x0004381801007387 */ /* 0x0005e20000100a00 */
[----:B------:R-:W-:-:S03]  /*16840*/  IMAD R8, R5, 0x9, RZ ;  /* 0x0000000905087824 */ /* 0x000fc600078e02ff */
[----:B------:R2:W-:Y:S01]  /*16850*/  LDGSTS.E [R3], desc[UR60][R24.64], !P3 ;  /* 0x0000000018037fae */ /* 0x0005e2000d92187c */
[----:B------:R-:W4:Y:S03]  /*16860*/  LDC R10, c[0x0][0x230] ;  /* 0x00008c00ff0a7b82 */ /* 0x000f260000000800 */
[----:B------:R3:W-:Y:S04]  /*16870*/  STL.64 [R1+0x430], R18 ;  /* 0x0004301201007387 */ /* 0x0007e80000100a00 */
[----:B------:R3:W-:Y:S04]  /*16880*/  LDGSTS.E [R3+0x4000], desc[UR60][R18.64], !P3 ;  /* 0x0400000012037fae */ /* 0x0007e8000d92187c */
[----:B------:R3:W-:Y:S01]  /*16890*/  STL.64 [R1+0x428], R16 ;  /* 0x0004281001007387 */ /* 0x0007e20000100a00 */
[----:B--2---:R-:W-:-:S03]  /*168a0*/  IMAD.WIDE R24, R8, 0x4, R58 ;  /* 0x0000000408187825 */ /* 0x004fc600078e023a */
[----:B------:R2:W-:Y:S04]  /*168b0*/  LDGSTS.E [R3+0x8000], desc[UR60][R16.64], !P3 ;  /* 0x0800000010037fae */ /* 0x0005e8000d92187c */
[----:B------:R1:W-:Y:S01]  /*168c0*/  STL.64 [R1+0x420], R14 ;  /* 0x0004200e01007387 */ /* 0x0003e20000100a00 */
[----:B---3--:R-:W-:-:S03]  /*168d0*/  IMAD.WIDE R18, R8, 0x4, R56 ;  /* 0x0000000408127825 */ /* 0x008fc600078e0238 */
[----:B------:R1:W-:Y:S01]  /*168e0*/  LDGSTS.E [R3+0xc000], desc[UR60][R14.64], !P3 ;  /* 0x0c0000000e037fae */ /* 0x0003e2000d92187c */
[----:B------:R-:W-:Y:S01]  /*168f0*/  ISETP.GE.U32.AND P3, PT, R6, 0x7fffff57, PT ;  /* 0x7fffff570600780c */ /* 0x000fe20003f66070 */
[----:B------:R-:W-:Y:S02]  /*16900*/  IMAD R6, R5, 0xa, RZ ;  /* 0x0000000a05067824 */ /* 0x000fe400078e02ff */
[C---:B--2---:R-:W-:Y:S01]  /*16910*/  IMAD.WIDE R16, R8.reuse, 0x4, R54 ;  /* 0x0000000408107825 */ /* 0x044fe200078e0236 */
[----:B------:R2:W-:Y:S04]  /*16920*/  STL.64 [R1+0x418], R24 ;  /* 0x0004181801007387 */ /* 0x0005e80000100a00 */
        /* <DEDUP_REMOVED lines=9> */
[----:B------:R-:W-:Y:S02]  /*169c0*/  VIADD R9, R9, 0xffffffd4 ;  /* 0xffffffd409097836 */ /* 0x000fe40000000000 */
[C---:B-1----:R-:W-:Y:S01]  /*169d0*/  IMAD.WIDE R18, R6.reuse, 0x4, R56 ;  /* 0x0000000406127825 */ /* 0x042fe200078e0238 */
[----:B------:R1:W-:Y:S04]  /*169e0*/  STL.64 [R1+0x400], R14 ;  /* 0x0004000e01007387 */ /* 0x0003e80000100a00 */
[----:B------:R1:W-:Y:S01]  /*169f0*/  LDGSTS.E [R3+0xc004], desc[UR60][R14.64], !P1 ;  /* 0x0c0040000e037fae */ /* 0x0003e2000c92187c */
[----:B--2---:R-:W-:-:S03]  /*16a00*/  IMAD.WIDE R16, R6, 0x4, R54 ;  /* 0x0000000406107825 */ /* 0x004fc600078e0236 */
[----:B------:R-:W-:Y:S01]  /*16a10*/  STL.64 [R1+0x3f8], R24 ;  /* 0x0003f81801007387 */ /* 0x000fe20000100a00 */
[----:B------:R-:W-:-:S03]  /*16a20*/  ISETP.GE.U32.AND P1, PT, R8, 0x7fffff56, PT ;  /* 0x7fffff560800780c */ /* 0x000fc60003f26070 */
[----:B------:R-:W-:Y:S01]  /*16a30*/  LDGSTS.E [R3+0x8], desc[UR60][R24.64], !P0 ;  /* 0x0000800018037fae */ /* 0x000fe2000c12187c */
[----:B-1----:R-:W-:-:S03]  /*16a40*/  IMAD.WIDE R14, R6, 0x4, R52 ;  /* 0x00000004060e7825 */ /* 0x002fc600078e0234 */
[----:B------:R1:W-:Y:S01]  /*16a50*/  STL.64 [R1+0x3f0], R18 ;  /* 0x0003f01201007387 */ /* 0x0003e20000100a00 */
[----:B------:R-:W-:-:S03]  /*16a60*/  IMAD R6, R5, 0xb, RZ ;  /* 0x0000000b05067824 */ /* 0x000fc600078e02ff */
[----:B------:R1:W-:Y:S01]  /*16a70*/  LDGSTS.E [R3+0x4008], desc[UR60][R18.64], !P0 ;  /* 0x0400800012037fae */ /* 0x0003e2000c12187c */
[----:B------:R-:W-:Y:S01]  /*16a80*/  VIADD R8, R12, 0xffffffb7 ;  /* 0xffffffb70c087836 */ /* 0x000fe20000000000 */
[----:B------:R-:W-:Y:S02]  /*16a90*/  ISETP.GE.U32.AND P6, PT, R9, 0x7fffff55, PT ;  /* 0x7fffff550900780c */ /* 0x000fe40003fc6070 */
[----:B------:R2:W-:Y:S01]  /*16aa0*/  STL.64 [R1+0x3e8], R16 ;  /* 0x0003e81001007387 */ /* 0x0005e20000100a00 */
[C---:B------:R-:W-:Y:S01]  /*16ab0*/  IMAD.WIDE R12, R6.reuse, 0x4, R52 ;  /* 0x00000004060c7825 */ /* 0x040fe200078e0234 */
[----:B------:R-:W3:Y:S02]  /*16ac0*/  LDC R9, c[0x0][0x230] ;  /* 0x00008c00ff097b82 */ /* 0x000ee40000000800 */
[----:B------:R2:W-:Y:S04]  /*16ad0*/  LDGSTS.E [R3+0x8008], desc[UR60][R16.64], !P0 ;  /* 0x0800800010037fae */ /* 0x0005e8000c12187c */
[----:B------:R4:W-:Y:S01]  /*16ae0*/  STL.64 [R1+0x3e0], R14 ;  /* 0x0003e00e01007387 */ /* 0x0009e20000100a00 */
[----:B-1----:R-:W-:-:S03]  /*16af0*/  IMAD.WIDE R18, R6, 0x4, R58 ;  /* 0x0000000406127825 */ /* 0x002fc600078e023a */
[----:B------:R4:W-:Y:S01]  /*16b00*/  LDGSTS.E [R3+0xc008], desc[UR60][R14.64], !P0 ;  /* 0x0c0080000e037fae */ /* 0x0009e2000c12187c */
[----:B------:R-:W-:Y:S01]  /*16b10*/  ISETP.GE.U32.AND P0, PT, R8, 0x7fffff38, PT ;  /* 0x7fffff380800780c */ /* 0x000fe20003f06070 */
[C---:B--2---:R-:W-:Y:S02]  /*16b20*/  IMAD.WIDE R16, R6.reuse, 0x4, R56 ;  /* 0x0000000406107825 */ /* 0x044fe400078e0238 */
        /* <DEDUP_REMOVED lines=16> */
[----:B------:R1:W-:Y:S02]  /*16c30*/  LDGSTS.E [R3+0x10000], desc[UR60][R18.64], !P4 ;  /* 0x1000000012037fae */ /* 0x0003e4000e12187c */
[----:B------:R-:W-:-:S02]  /*16c40*/  IMAD R6, R5, 0x29, RZ ;  /* 0x0000002905067824 */ /* 0x000fc400078e02ff */
[----:B------:R4:W-:Y:S01]  /*16c50*/  LDGSTS.E [R3+0x14000], desc[UR60][R16.64], !P4 ;  /* 0x1400000010037fae */ /* 0x0009e2000e12187c */
[----:B--2---:R-:W-:-:S03]  /*16c60*/  IMAD.WIDE R12, R8, 0x4, R52 ;  /* 0x00000004080c7825 */ /* 0x004fc600078e0234 */
[----:B------:R1:W-:Y:S01]  /*16c70*/  STL.64 [R1+0x1b8], R18 ;  /* 0x0001b81201007387 */ /* 0x0003e20000100a00 */
[----:B---3--:R-:W-:-:S03]  /*16c80*/  VIADD R8, R11, 0xffffffb5 ;  /* 0xffffffb50b087836 */ /* 0x008fc60000000000 */
[----:B------:R2:W-:Y:S01]  /*16c90*/  LDGSTS.E [R3+0x18000], desc[UR60][R14.64], !P4 ;  /* 0x180000000e037fae */ /* 0x0005e2000e12187c */
[----:B------:R-:W3:Y:S03]  /*16ca0*/  LDC R11, c[0x0][0x230] ;  /* 0x00008c00ff0b7b82 */ /* 0x000ee60000000800 */
[----:B------:R4:W-:Y:S04]  /*16cb0*/  STL.64 [R1+0x1b0], R16 ;  /* 0x0001b01001007387 */ /* 0x0009e80000100a00 */
[----:B------:R2:W-:Y:S01]  /*16cc0*/  LDGSTS.E [R3+0x1c000], desc[UR60][R12.64], !P4 ;  /* 0x1c0000000c037fae */ /* 0x0005e2000e12187c */
[----:B-1----:R-:W-:Y:S01]  /*16cd0*/  IMAD.WIDE R18, R6, 0x4, R58 ;  /* 0x0000000406127825 */ /* 0x002fe200078e023a */
[----:B------:R-:W-:-:S02]  /*16ce0*/  ISETP.GE.U32.AND P4, PT, R8, 0x7fffff36, PT ;  /* 0x7fffff360800780c */ /* 0x000fc40003f86070 */
[----:B------:R2:W-:Y:S01]  /*16cf0*/  STL.64 [R1+0x1a8], R14 ;  /* 0x0001a80e01007387 */ /* 0x0005e20000100a00 */
[----:B------:R-:W-:Y:S02]  /*16d00*/  IMAD R8, R5, 0x2a, RZ ;  /* 0x0000002a05087824 */ /* 0x000fe400078e02ff */
[C---:B----4-:R-:W-:Y:S01]  /*16d10*/  IMAD.WIDE R16, R6.reuse, 0x4, R56 ;  /* 0x0000000406107825 */ /* 0x050fe200078e0238 */
[----:B------:R1:W-:Y:S04]  /*16d20*/  STL.64 [R1+0x1a0], R12 ;  /* 0x0001a00c01007387 */ /* 0x0003e80000100a00 */
[----:B------:R4:W-:Y:S01]  /*16d30*/  STL.64 [R1+0x198], R18 ;  /* 0x0001981201007387 */ /* 0x0009e20000100a00 */
[----:B--2---:R-:W-:-:S03]  /*16d40*/  IMAD.WIDE R14, R6, 0x4, R54 ;  /* 0x00000004060e7825 */ /* 0x004fc600078e0236 */
[----:B------:R4:W-:Y:S01]  /*16d50*/  LDGSTS.E [R3+0x10004], desc[UR60][R18.64], !P3 ;  /* 0x1000400012037fae */ /* 0x0009e2000d92187c */
[----:B-1----:R-:W-:-:S03]  /*16d60*/  IMAD.WIDE R12, R6, 0x4, R52 ;  /* 0x00000004060c7825 */ /* 0x002fc600078e0234 */
[----:B------:R1:W-:Y:S04]  /*16d70*/  STL.64 [R1+0x190], R16 ;  /* 0x0001901001007387 */ /* 0x0003e80000100a00 */
[----:B------:R1:W-:Y:S01]  /*16d80*/  LDGSTS.E [R3+0x14004], desc[UR60][R16.64], !P3 ;  /* 0x1400400010037fae */ /* 0x0003e2000d92187c */
[----:B----4-:R-:W-:-:S03]  /*16d90*/  IMAD.WIDE R18, R8, 0x4, R58 ;  /* 0x0000000408127825 */ /* 0x010fc600078e023a */
[----:B------:R2:W-:Y:S04]  /*16da0*/  STL.64 [R1+0x188], R14 ;  /* 0x0001880e01007387 */ /* 0x0005e80000100a00 */
[----:B------:R2:W-:Y:S01]  /*16db0*/  LDGSTS.E [R3+0x18004], desc[UR60][R14.64], !P3 ;  /* 0x180040000e037fae */ /* 0x0005e2000d92187c */
[----:B------:R-:W-:Y:S02]  /*16dc0*/  VIADD R6, R9, 0xffffffb4 ;  /* 0xffffffb409067836 */ /* 0x000fe40000000000 */
[----:B------:R-:W4:Y:S01]  /*16dd0*/  LDC R9, c[0x0][0x230] ;  /* 0x00008c00ff097b82 */ /* 0x000f220000000800 */
[C---:B-1----:R-:W-:Y:S01]  /*16de0*/  IMAD.WIDE R16, R8.reuse, 0x4, R56 ;  /* 0x0000000408107825 */ /* 0x042fe200078e0238 */
[----:B------:R1:W-:Y:S04]  /*16df0*/  STL.64 [R1+0x180], R12 ;  /* 0x0001800c01007387 */ /* 0x0003e80000100a00 */
[----:B------:R1:W-:Y:S01]  /*16e00*/  LDGSTS.E [R3+0x1c004], desc[UR60][R12.64], !P3 ;  /* 0x1c0040000c037fae */ /* 0x0003e2000d92187c */
[----:B--2---:R-:W-:-:S03]  /*16e10*/  IMAD.WIDE R14, R8, 0x4, R54 ;  /* 0x00000004080e7825 */ /* 0x004fc600078e0236 */
[----:B------:R2:W-:Y:S04]  /*16e20*/  LDGSTS.E [R3+0x10008], desc[UR60][R18.64], !P1 ;  /* 0x1000800012037fae */ /* 0x0005e8000c92187c */
[----:B------:R3:W-:Y:S01]  /*16e30*/  LDGSTS.E [R3+0x14008], desc[UR60][R16.64], !P1 ;  /* 0x1400800010037fae */ /* 0x0007e2000c92187c */
[----:B-1----:R-:W-:Y:S01]  /*16e40*/  IMAD.WIDE R12, R8, 0x4, R52 ;  /* 0x00000004080c7825 */ /* 0x002fe200078e0234 */
[----:B------:R-:W-:Y:S02]  /*16e50*/  IADD3 R8, R10, -0x69, RZ ;  /* 0xffffff970a087810 */ /* 0x000fe40007ffe0ff */
[----:B------:R1:W-:Y:S01]  /*16e60*/  LDGSTS.E [R3+0x18008], desc[UR60][R14.64], !P1 ;  /* 0x180080000e037fae */ /* 0x0003e2000c92187c */
[----:B------:R-:W-:Y:S01]  /*16e70*/  ISETP.GE.U32.AND P3, PT, R6, 0x7fffff35, PT ;  /* 0x7fffff350600780c */ /* 0x000fe20003f66070 */
[----:B------:R-:W4:Y:S02]  /*16e80*/  LDC R10, c[0x0][0x230] ;  /* 0x00008c00ff0a7b82 */ /* 0x000f240000000800 */
[----:B------:R1:W-:Y:S01]  /*16e90*/  LDGSTS.E [R3+0x1c008], desc[UR60][R12.64], !P1 ;  /* 0x1c0080000c037fae */ /* 0x0003e2000c92187c */
[----:B------:R-:W-:Y:S01]  /*16ea0*/  ISETP.GE.U32.AND P1, PT, R8, 0x7fffff18, PT ;  /* 0x7fffff180800780c */ /* 0x000fe20003f26070 */
[----:B------:R-:W-:-:S04]  /*16eb0*/  IMAD R6, R5, 0x2b, RZ ;  /* 0x0000002b05067824 */ /* 0x000fc800078e02ff */
[----:B------:R-:W4:Y:S01]  /*16ec0*/  LDC R8, c[0x0][0x230] ;  /* 0x00008c00ff087b82 */ /* 0x000f220000000800 */
[----:B------:R2:W-:Y:S01]  /*16ed0*/  STL.64 [R1+0x178], R18 ;  /* 0x0001781201007387 */ /* 0x0005e20000100a00 */
[----:B------:R-:W-:-:S03]  /*16ee0*/  IMAD R102, R5, 0x48, RZ ;  /* 0x0000004805667824 */ /* 0x000fc600078e02ff */
[----:B------:R3:W-:Y:S04]  /*16ef0*/  STL.64 [R1+0x170], R16 ;  /* 0x0001701001007387 */ /* 0x0007e80000100a00 */
[----:B------:R1:W-:Y:S01]  /*16f00*/  STL.64 [R1+0x168], R14 ;  /* 0x0001680e01007387 */ /* 0x0003e20000100a00 */
[----:B--2---:R-:W-:-:S03]  /*16f10*/  IMAD.WIDE R18, R6, 0x4, R58 ;  /* 0x0000000406127825 */ /* 0x004fc600078e023a */
[----:B------:R2:W-:Y:S01]  /*16f20*/  STL.64 [R1+0x160], R12 ;  /* 0x0001600c01007387 */ /* 0x0005e20000100a00 */
[----:B---3--:R-:W-:-:S03]  /*16f30*/  IMAD.WIDE R16, R6, 0x4, R56 ;  /* 0x0000000406107825 */ /* 0x008fc600078e0238 */
[----:B------:R-:W-:Y:S01]  /*16f40*/  LDGSTS.E [R3+0x1000c], desc[UR60][R18.64], !P6 ;  /* 0x1000c00012037fae */ /* 0x000fe2000f12187c */
[----:B-1----:R-:W-:-:S03]  /*16f50*/  IMAD.WIDE R14, R6, 0x4, R54 ;  /* 0x00000004060e7825 */ /* 0x002fc600078e0236 */
[----:B------:R-:W-:Y:S01]  /*16f60*/  LDGSTS.E [R3+0x1400c], desc[UR60][R16.64], !P6 ;  /* 0x1400c00010037fae */ /* 0x000fe2000f12187c */
[----:B--2---:R-:W-:-:S03]  /*16f70*/  IMAD.WIDE R12, R6, 0x4, R52 ;  /* 0x00000004060c7825 */ /* 0x004fc600078e0234 */
[----:B------:R-:W-:Y:S01]  /*16f80*/  LDGSTS.E [R3+0x1800c], desc[UR60][R14.64], !P6 ;  /* 0x1800c0000e037fae */ /* 0x000fe2000f12187c */
[----:B------:R-:W-:-:S03]  /*16f90*/  VIADD R6, R11, 0xffffff96 ;  /* 0xffffff960b067836 */ /* 0x000fc60000000000 */
[----:B------:R1:W-:Y:S01]  /*16fa0*/  LDGSTS.E [R3+0x1c00c], desc[UR60][R12.64], !P6 ;  /* 0x1c00c0000c037fae */ /* 0x0003e2000f12187c */
[C---:B------:R-:W-:Y:S01]  /*16fb0*/  IMAD.WIDE R96, R102.reuse, 0x4, R58 ;  /* 0x0000000466607825 */ /* 0x040fe200078e023a */
[----:B------:R-:W2:Y:S03]  /*16fc0*/  LDC R11, c[0x0][0x230] ;  /* 0x00008c00ff0b7b82 */ /* 0x000ea60000000800 */
[----:B------:R-:W-:Y:S01]  /*16fd0*/  IMAD.WIDE R98, R102, 0x4, R56 ;  /* 0x0000000466627825 */ /* 0x000fe200078e0238 */
[----:B------:R-:W-:Y:S01]  /*16fe0*/  ISETP.GE.U32.AND P6, PT, R6, 0x7fffff17, PT ;  /* 0x7fffff170600780c */ /* 0x000fe20003fc6070 */
[----:B------:R-:W-:Y:S02]  /*16ff0*/  LDGSTS.E [R3+0x20000], desc[UR60][R96.64], !P0 ;  /* 0x2000000060037fae */ /* 0x000fe4000c12187c */
[C---:B------:R-:W-:Y:S02]  /*17000*/  IMAD.WIDE R100, R102.reuse, 0x4, R54 ;  /* 0x0000000466647825 */ /* 0x040fe400078e0236 */
[----:B------:R-:W-:Y:S02]  /*17010*/  LDGSTS.E [R3+0x24000], desc[UR60][R98.64], !P0 ;  /* 0x2400000062037fae */ /* 0x000fe4000c12187c */
[----:B------:R-:W-:-:S02]  /*17020*/  IMAD.WIDE R102, R102, 0x4, R52 ;  /* 0x0000000466667825 */ /* 0x000fc400078e0234 */
[----:B------:R-:W-:Y:S02]  /*17030*/  LDGSTS.E [R3+0x28000], desc[UR60][R100.64], !P0 ;  /* 0x2800000064037fae */ /* 0x000fe4000c12187c */
[----:B----4-:R-:W-:Y:S02]  /*17040*/  VIADD R6, R9, 0xffffff95 ;  /* 0xffffff9509067836 */ /* 0x010fe40000000000 */
[----:B------:R-:W-:Y:S01]  /*17050*/  IMAD R110, R5, 0x49, RZ ;  /* 0x00000049056e7824 */ /* 0x000fe200078e02ff */
[----:B------:R-:W3:Y:S01]  /*17060*/  LDC R9, c[0x0][0x230] ;  /* 0x00008c00ff097b82 */ /* 0x000ee20000000800 */
[----:B------:R-:W-:Y:S01]  /*17070*/  LDGSTS.E [R3+0x2c000], desc[UR60][R102.64], !P0 ;  /* 0x2c00000066037fae */ /* 0x000fe2000c12187c */
[----:B------:R-:W-:Y:S01]  /*17080*/  ISETP.GE.U32.AND P0, PT, R6, 0x7fffff16, PT ;  /* 0x7fffff160600780c */ /* 0x000fe20003f06070 */
[----:B------:R-:W-:Y:S01]  /*17090*/  IMAD.WIDE R104, R110, 0x4, R58 ;  /* 0x000000046e687825 */ /* 0x000fe200078e023a */
[----:B------:R-:W-:-:S03]  /*170a0*/  IADD3 R6, R8, -0x6c, RZ ;  /* 0xffffff9408067810 */ /* 0x000fc60007ffe0ff */
[C---:B------:R-:W-:Y:S01]  /*170b0*/  IMAD.WIDE R106, R110.reuse, 0x4, R56 ;  /* 0x000000046e6a7825 */ /* 0x040fe200078e0238 */
[----:B------:R-:W4:Y:S01]  /*170c0*/  LDC R8, c[0x0][0x230] ;  /* 0x00008c00ff087b82 */ /* 0x000f220000000800 */
[----:B------:R-:W-:Y:S02]  /*170d0*/  LDGSTS.E [R3+0x20004], desc[UR60][R104.64], !P5 ;  /* 0x2000400068037fae */ /* 0x000fe4000e92187c */
[C---:B------:R-:W-:Y:S02]  /*170e0*/  IMAD.WIDE R108, R110.reuse, 0x4, R54 ;  /* 0x000000046e6c7825 */ /* 0x040fe400078e0236 */
[----:B------:R-:W-:Y:S02]  /*170f0*/  LDGSTS.E [R3+0x24004], desc[UR60][R106.64], !P5 ;  /* 0x240040006a037fae */ /* 0x000fe4000e92187c */
[----:B------:R-:W-:Y:S02]  /*17100*/  IMAD.WIDE R110, R110, 0x4, R52 ;  /* 0x000000046e6e7825 */ /* 0x000fe400078e0234 */
[----:B------:R-:W-:Y:S02]  /*17110*/  LDGSTS.E [R3+0x28004], desc[UR60][R108.64], !P5 ;  /* 0x280040006c037fae */ /* 0x000fe4000e92187c */
[----:B------:R-:W-:-:S02]  /*17120*/  IMAD R118, R5, 0x4a, RZ ;  /* 0x0000004a05767824 */ /* 0x000fc400078e02ff */
[----:B------:R-:W-:Y:S01]  /*17130*/  LDGSTS.E [R3+0x2c004], desc[UR60][R110.64], !P5 ;  /* 0x2c0040006e037fae */ /* 0x000fe2000e92187c */
[----:B------:R-:W-:Y:S01]  /*17140*/  ISETP.GE.U32.AND P5, PT, R6, 0x7fffff15, PT ;  /* 0x7fffff150600780c */ /* 0x000fe20003fa6070 */
[----:B------:R-:W-:-:S04]  /*17150*/  IMAD.WIDE R112, R118, 0x4, R58 ;  /* 0x0000000476707825 */ /* 0x000fc800078e023a */
[----:B------:R-:W-:Y:S01]  /*17160*/  VIADD R6, R10, 0xfffffff3 ;  /* 0xfffffff30a067836 */ /* 0x000fe20000000000 */
[----:B------:R-:W-:Y:S01]  /*17170*/  LDGSTS.E [R3+0x20008], desc[UR60][R112.64], !P4 ;  /* 0x2000800070037fae */ /* 0x000fe2000e12187c */
[C---:B------:R-:W-:Y:S01]  /*17180*/  IMAD.WIDE R114, R118.reuse, 0x4, R56 ;  /* 0x0000000476727825 */ /* 0x040fe200078e0238 */
[----:B------:R-:W1:Y:S03]  /*17190*/  LDC R10, c[0x0][0x230] ;  /* 0x00008c00ff0a7b82 */ /* 0x000e660000000800 */
[----:B------:R-:W-:Y:S01]  /*171a0*/  IMAD R126, R5, 0x4b, RZ ;  /* 0x0000004b057e7824 */ /* 0x000fe200078e02ff */
[----:B------:R-:W-:Y:S01]  /*171b0*/  LDGSTS.E [R3+0x24008], desc[UR60][R114.64], !P4 ;  /* 0x2400800072037fae */ /* 0x000fe2000e12187c */
[----:B------:R-:W-:-:S04]  /*171c0*/  IMAD.WIDE R116, R118, 0x4, R54 ;  /* 0x0000000476747825 */ /* 0x000fc800078e0236 */
[----:B------:R-:W-:Y:S01]  /*171d0*/  IMAD.WIDE R118, R118, 0x4, R52 ;  /* 0x0000000476767825 */ /* 0x000fe200078e0234 */
[----:B------:R-:W-:Y:S03]  /*171e0*/  LDGSTS.E [R3+0x28008], desc[UR60][R116.64], !P4 ;  /* 0x2800800074037fae */ /* 0x000fe6000e12187c */
[----:B------:R-:W-:Y:S01]  /*171f0*/  IMAD.WIDE R120, R126, 0x4, R58 ;  /* 0x000000047e787825 */ /* 0x000fe200078e023a */
[----:B------:R-:W-:Y:S01]  /*17200*/  LDGSTS.E [R3+0x2c008], desc[UR60][R118.64], !P4 ;  /* 0x2c00800076037fae */ /* 0x000fe2000e12187c */
[----:B------:R-:W-:Y:S02]  /*17210*/  ISETP.GE.U32.AND P4, PT, R6, 0x7fffff74, PT ;  /* 0x7fffff740600780c */ /* 0x000fe40003f86070 */
[C---:B------:R-:W-:Y:S01]  /*17220*/  IMAD.WIDE R122, R126.reuse, 0x4, R56 ;  /* 0x000000047e7a7825 */ /* 0x040fe200078e0238 */
[----:B------:R-:W-:Y:S03]  /*17230*/  LDGSTS.E [R3+0x2000c], desc[UR60][R120.64], !P3 ;  /* 0x2000c00078037fae */ /* 0x000fe6000d92187c */
[C---:B------:R-:W-:Y:S01]  /*17240*/  IMAD.WIDE R124, R126.reuse, 0x4, R54 ;  /* 0x000000047e7c7825 */ /* 0x040fe200078e0236 */
[----:B------:R-:W-:Y:S03]  /*17250*/  LDGSTS.E [R3+0x2400c], desc[UR60][R122.64], !P3 ;  /* 0x2400c0007a037fae */ /* 0x000fe6000d92187c */
[----:B------:R-:W-:Y:S01]  /*17260*/  IMAD.WIDE R126, R126, 0x4, R52 ;  /* 0x000000047e7e7825 */ /* 0x000fe200078e0234 */
[----:B------:R-:W-:Y:S03]  /*17270*/  LDGSTS.E [R3+0x2800c], desc[UR60][R124.64], !P3 ;  /* 0x2800c0007c037fae */ /* 0x000fe6000d92187c */
[----:B---3--:R-:W-:Y:S01]  /*17280*/  VIADD R6, R9, 0xfffffff2 ;  /* 0xfffffff209067836 */ /* 0x008fe20000000000 */
[----:B------:R-:W-:Y:S01]  /*17290*/  LDGSTS.E [R3+0x2c00c], desc[UR60][R126.64], !P3 ;  /* 0x2c00c0007e037fae */ /* 0x000fe2000d92187c */
[----:B------:R-:W-:Y:S01]  /*172a0*/  IMAD R134, R5, 0x68, RZ ;  /* 0x0000006805867824 */ /* 0x000fe200078e02ff */
[----:B------:R-:W3:Y:S02]  /*172b0*/  LDC R9, c[0x0][0x230] ;  /* 0x00008c00ff097b82 */ /* 0x000ee40000000800 */
[----:B------:R-:W-:Y:S01]  /*172c0*/  ISETP.GE.U32.AND P3, PT, R6, 0x7fffff73, PT ;  /* 0x7fffff730600780c */ /* 0x000fe20003f66070 */
[----:B------:R-:W-:Y:S01]  /*172d0*/  IMAD.WIDE R128, R134, 0x4, R58 ;  /* 0x0000000486807825 */ /* 0x000fe200078e023a */
[----:B----4-:R-:W-:-:S03]  /*172e0*/  IADD3 R6, R8, -0xf, RZ ;  /* 0xfffffff108067810 */ /* 0x010fc60007ffe0ff */
        /* <DEDUP_REMOVED lines=11> */
[----:B-1----:R-:W-:Y:S01]  /*173a0*/  VIADD R6, R10, 0xfffffff0 ;  /* 0xfffffff00a067836 */ /* 0x002fe20000000000 */
        /* <DEDUP_REMOVED lines=11> */
[----:B------:R-:W-:Y:S01]  /*17460*/  IMAD R166, R5, 0x6b, RZ ;  /* 0x0000006b05a67824 */ /* 0x000fe200078e02ff */
[----:B------:R-:W-:Y:S01]  /*17470*/  LDGSTS.E [R3+0x30008], desc[UR60][R144.64], !P0 ;  /* 0x3000800090037fae */ /* 0x000fe2000c12187c */
[----:B------:R-:W-:-:S04]  /*17480*/  IMAD.WIDE R146, R150, 0x4, R56 ;  /* 0x0000000496927825 */ /* 0x000fc800078e0238 */
[C---:B------:R-:W-:Y:S01]  /*17490*/  IMAD.WIDE R148, R150.reuse, 0x4, R54 ;  /* 0x0000000496947825 */ /* 0x040fe200078e0236 */
[----:B------:R-:W-:Y:S03]  /*174a0*/  LDGSTS.E [R3+0x34008], desc[UR60][R146.64], !P0 ;  /* 0x3400800092037fae */ /* 0x000fe6000c12187c */
[----:B------:R-:W-:Y:S01]  /*174b0*/  IMAD.WIDE R150, R150, 0x4, R52 ;  /* 0x0000000496967825 */ /* 0x000fe200078e0234 */
[----:B------:R-:W-:Y:S03]  /*174c0*/  LDGSTS.E [R3+0x38008], desc[UR60][R148.64], !P0 ;  /* 0x3800800094037fae */ /* 0x000fe6000c12187c */
[----:B---3--:R-:W-:Y:S01]  /*174d0*/  VIADD R6, R9, 0xffffffd3 ;  /* 0xffffffd309067836 */ /* 0x008fe20000000000 */
[----:B------:R-:W-:Y:S01]  /*174e0*/  LDGSTS.E [R3+0x3c008], desc[UR60][R150.64], !P0 ;  /* 0x3c00800096037fae */ /* 0x000fe2000c12187c */
[----:B------:R-:W-:-:S04]  /*174f0*/  IMAD.WIDE R160, R166, 0x4, R58 ;  /* 0x00000004a6a07825 */ /* 0x000fc800078e023a */
[----:B------:R-:W-:Y:S01]  /*17500*/  IMAD.WIDE R162, R166, 0x4, R56 ;  /* 0x00000004a6a27825 */ /* 0x000fe200078e0238 */
[----:B------:R-:W-:Y:S01]  /*17510*/  ISETP.GE.U32.AND P0, PT, R6, 0x7fffff54, PT ;  /* 0x7fffff540600780c */ /* 0x000fe20003f06070 */
[----:B------:R-:W-:Y:S02]  /*17520*/  STL.64 [R1+0x158], R18 ;  /* 0x0001581201007387 */ /* 0x000fe40000100a00 */
[----:B------:R-:W-:Y:S01]  /*17530*/  IMAD.WIDE R164, R166, 0x4, R54 ;  /* 0x00000004a6a47825 */ /* 0x000fe200078e0236 */
[----:B----4-:R-:W-:Y:S01]  /*17540*/  IADD3 R6, R8, -0x2e, RZ ;  /* 0xffffffd208067810 */ /* 0x010fe20007ffe0ff */
[----:B------:R-:W-:Y:S02]  /*17550*/  LDGSTS.E [R3+0x3000c], desc[UR60][R160.64], !P5 ;  /* 0x3000c000a0037fae */ /* 0x000fe4000e92187c */
[----:B------:R-:W-:Y:S02]  /*17560*/  IMAD.WIDE R166, R166, 0x4, R52 ;  /* 0x00000004a6a67825 */ /* 0x000fe400078e0234 */
[----:B------:R-:W-:Y:S04]  /*17570*/  STL.64 [R1+0x150], R16 ;  /* 0x0001501001007387 */ /* 0x000fe80000100a00 */
[----:B------:R-:W-:Y:S01]  /*17580*/  LDGSTS.E [R3+0x3400c], desc[UR60][R162.64], !P5 ;  /* 0x3400c000a2037fae */ /* 0x000fe2000e92187c */
[----:B------:R-:W-:-:S03]  /*17590*/  IMAD R8, R5, 0xc, RZ ;  /* 0x0000000c05087824 */ /* 0x000fc600078e02ff */
[----:B------:R-:W-:Y:S04]  /*175a0*/  STL.64 [R1+0x148], R14 ;  /* 0x0001480e01007387 */ /* 0x000fe80000100a00 */
[----:B------:R-:W-:Y:S04]  /*175b0*/  LDGSTS.E [R3+0x3800c], desc[UR60][R164.64], !P5 ;  /* 0x3800c000a4037fae */ /* 0x000fe8000e92187c */
[----:B------:R3:W-:Y:S04]  /*175c0*/  STL.64 [R1+0x140], R12 ;  /* 0x0001400c01007387 */ /* 0x0007e80000100a00 */
[----:B------:R-:W-:Y:S01]  /*175d0*/  LDGSTS.E [R3+0x3c00c], desc[UR60][R166.64], !P5 ;  /* 0x3c00c000a6037fae */ /* 0x000fe2000e92187c */
[----:B------:R-:W-:-:S02]  /*175e0*/  ISETP.GE.U32.AND P5, PT, R6, 0x7fffff53, PT ;  /* 0x7fffff530600780c */ /* 0x000fc40003fa6070 */
[----:B------:R-:W-:Y:S01]  /*175f0*/  LOP3.LUT R6, R4, 0x30, RZ, 0x3c, !PT ;  /* 0x0000003004067812 */ /* 0x000fe200078e3cff */
[C---:B------:R-:W-:Y:S01]  /*17600*/  IMAD.WIDE R24, R8.reuse, 0x4, R58 ;  /* 0x0000000408187825 */ /* 0x040fe200078e023a */
[----:B---3--:R-:W3:Y:S03]  /*17610*/  LDC R12, c[0x0][0x230] ;  /* 0x00008c00ff0c7b82 */ /* 0x008ee60000000800 */
[----:B------:R-:W-:-:S04]  /*17620*/  IMAD.WIDE R18, R8, 0x4, R56 ;  /* 0x0000000408127825 */ /* 0x000fc800078e0238 */
[C---:B------:R-:W-:Y:S01]  /*17630*/  IMAD.WIDE R16, R8.reuse, 0x4, R54 ;  /* 0x0000000408107825 */ /* 0x040fe200078e0236 */
[----:B------:R-:W4:Y:S03]  /*17640*/  LDC R13, c[0x0][0x230] ;  /* 0x00008c00ff0d7b82 */ /* 0x000f260000000800 */
[----:B------:R-:W-:-:S04]  /*17650*/  IMAD.WIDE R14, R8, 0x4, R52 ;  /* 0x00000004080e7825 */ /* 0x000fc800078e0234 */
[----:B-1----:R-:W-:Y:S02]  /*17660*/  VIADD R8, R10, 0xffffffd1 ;  /* 0xffffffd10a087836 */ /* 0x002fe40000000000 */
[----:B------:R-:W-:Y:S01]  /*17670*/  VIADD R6, R6, UR4 ;  /* 0x0000000406067c36 */ /* 0x000fe20008000000 */
[----:B------:R-:W1:Y:S01]  /*17680*/  LDC R10, c[0x0][0x230] ;  /* 0x00008c00ff0a7b82 */ /* 0x000e620000000800 */
[----:B------:R-:W-:Y:S01]  /*17690*/  IMAD R9, R5, 0xd, RZ ;  /* 0x0000000d05097824 */ /* 0x000fe200078e02ff */
[----:B------:R2:W-:Y:S04]  /*176a0*/  STL.64 [R1+0x3b8], R24 ;  /* 0x0003b81801007387 */ /* 0x0005e80000100a00 */
[----:B------:R2:W-:Y:S04]  /*176b0*/  LDGSTS.E [R6], desc[UR60][R24.64], !P4 ;  /* 0x0000000018067fae */ /* 0x0005e8000e12187c */
[----:B------:R3:W-:Y:S04]  /*176c0*/  LDGSTS.E [R6+0x4000], desc[UR60][R18.64], !P4 ;  /* 0x0400000012067fae */ /* 0x0007e8000e12187c */
[----:B------:R3:W-:Y:S04]  /*176d0*/  LDGSTS.E [R6+0x8000], desc[UR60][R16.64], !P4 ;  /* 0x0800000010067fae */ /* 0x0007e8000e12187c */
[----:B------:R3:W-:Y:S01]  /*176e0*/  STL.64 [R1+0x3b0], R18 ;  /* 0x0003b01201007387 */ /* 0x0007e20000100a00 */
[----:B--2---:R-:W-:-:S03]  /*176f0*/  IMAD.WIDE R24, R9, 0x4, R58 ;  /* 0x0000000409187825 */ /* 0x004fc600078e023a */
[----:B------:R2:W-:Y:S01]  /*17700*/  LDGSTS.E [R6+0xc000], desc[UR60][R14.64], !P4 ;  /* 0x0c0000000e067fae */ /* 0x0005e2000e12187c */
[----:B------:R-:W-:Y:S01]  /*17710*/  ISETP.GE.U32.AND P4, PT, R8, 0x7fffff52, PT ;  /* 0x7fffff520800780c */ /* 0x000fe20003f86070 */
[----:B------:R-:W-:Y:S02]  /*17720*/  IMAD R8, R5, 0xe, RZ ;  /* 0x0000000e05087824 */ /* 0x000fe400078e02ff */
[----:B------:R2:W-:Y:S01]  /*17730*/  STL.64 [R1+0x3a8], R16 ;  /* 0x0003a81001007387 */ /* 0x0005e20000100a00 */
[----:B---3--:R-:W-:-:S03]  /*17740*/  IMAD.WIDE R18, R9, 0x4, R56 ;  /* 0x0000000409127825 */ /* 0x008fc600078e0238 */
[----:B------:R3:W-:Y:S04]  /*17750*/  STL.64 [R1+0x3a0], R14 ;  /* 0x0003a00e01007387 */ /* 0x0007e80000100a00 */
[----:B------:R4:W-:Y:S01]  /*17760*/  STL.64 [R1+0x398], R24 ;  /* 0x0003981801007387 */ /* 0x0009e20000100a00 */
[----:B--2---:R-:W-:-:S03]  /*17770*/  IMAD.WIDE R16, R9, 0x4, R54 ;  /* 0x0000000409107825 */ /* 0x004fc600078e0236 */
[----:B------:R4:W-:Y:S01]  /*17780*/  LDGSTS.E [R6+0x4], desc[UR60][R24.64], !P3 ;  /* 0x0000400018067fae */ /* 0x0009e2000d92187c */
[----:B---3--:R-:W-:Y:S01]  /*17790*/  IMAD.WIDE R14, R9, 0x4, R52 ;  /* 0x00000004090e7825 */ /* 0x008fe200078e0234 */
[----:B------:R-:W-:Y:S02]  /*177a0*/  IADD3 R9, R11, -0x30, RZ ;  /* 0xffffffd00b097810 */ /* 0x000fe40007ffe0ff */
[----:B------:R2:W-:Y:S01]  /*177b0*/  STL.64 [R1+0x390], R18 ;  /* 0x0003901201007387 */ /* 0x0005e20000100a00 */
[----:B------:R-:W3:Y:S03]  /*177c0*/  LDC R11, c[0x0][0x230] ;  /* 0x00008c00ff0b7b82 */ /* 0x000ee60000000800 */
[----:B------:R2:W-:Y:S01]  /*177d0*/  LDGSTS.E [R6+0x4004], desc[UR60][R18.64], !P3 ;  /* 0x0400400012067fae */ /* 0x0005e2000d92187c */
[----:B----4-:R-:W-:-:S03]  /*177e0*/  IMAD.WIDE R24, R8, 0x4, R58 ;  /* 0x0000000408187825 */ /* 0x010fc600078e023a */
[----:B------:R4:W-:Y:S04]  /*177f0*/  STL.64 [R1+0x388], R16 ;  /* 0x0003881001007387 */ /* 0x0009e80000100a00 */
[----:B------:R4:W-:Y:S01]  /*17800*/  LDGSTS.E [R6+0x8004], desc[UR60][R16.64], !P3 ;  /* 0x0800400010067fae */ /* 0x0009e2000d92187c */
[----:B--2---:R-:W-:-:S03]  /*17810*/  IMAD.WIDE R18, R8, 0x4, R56 ;  /* 0x0000000408127825 */ /* 0x004fc600078e0238 */
[----:B------:R2:W-:Y:S04]  /*17820*/  STL.64 [R1+0x380], R14 ;  /* 0x0003800e01007387 */ /* 0x0005e80000100a00 */
[----:B------:R2:W-:Y:S01]  /*17830*/  LDGSTS.E [R6+0xc004], desc[UR60][R14.64], !P3 ;  /* 0x0c0040000e067fae */ /* 0x0005e2000d92187c */
[----:B------:R-:W-:Y:S01]  /*17840*/  ISETP.GE.U32.AND P3, PT, R9, 0x7fffff51, PT ;  /* 0x7fffff510900780c */ /* 0x000fe20003f66070 */
[----:B----4-:R-:W-:Y:S02]  /*17850*/  IMAD.WIDE R16, R8, 0x4, R54 ;  /* 0x0000000408107825 */ /* 0x010fe400078e0236 */
[----:B------:R4:W-:Y:S02]  /*17860*/  STL.64 [R1+0x378], R24 ;  /* 0x0003781801007387 */ /* 0x0009e40000100a00 */
[----:B------:R-:W-:-:S02]  /*17870*/  IMAD R9, R5, 0xf, RZ ;  /* 0x0000000f05097824 */ /* 0x000fc400078e02ff */
[----:B------:R4:W-:Y:S01]  /*17880*/  LDGSTS.E [R6+0x8], desc[UR60][R24.64], !P1 ;  /* 0x0000800018067fae */ /* 0x0009e2000c92187c */
[----:B--2---:R-:W-:-:S03]  /*17890*/  IMAD.WIDE R14, R8, 0x4, R52 ;  /* 0x00000004080e7825 */ /* 0x004fc600078e0234 */
[----:B------:R2:W-:Y:S01]  /*178a0*/  STL.64 [R1+0x370], R18 ;  /* 0x0003701201007387 */ /* 0x0005e20000100a00 */
[----:B------:R-:W-:-:S03]  /*178b0*/  VIADD R8, R12, 0xffffffb3 ;  /* 0xffffffb30c087836 */ /* 0x000fc60000000000 */
[----:B------:R2:W-:Y:S01]  /*178c0*/  LDGSTS.E [R6+0x4008], desc[UR60][R18.64], !P1 ;  /* 0x0400800012067fae */ /* 0x0005e2000c92187c */
[----:B------:R-:W3:Y:S03]  /*178d0*/  LDC R12, c[0x0][0x230] ;  /* 0x00008c00ff0c7b82 */ /* 0x000ee60000000800 */
[----:B------:R1:W-:Y:S01]  /*178e0*/  STL.64 [R1+0x368], R16 ;  /* 0x0003681001007387 */ /* 0x0003e20000100a00 */
[----:B----4-:R-:W-:-:S03]  /*178f0*/  IMAD.WIDE R24, R9, 0x4, R58 ;  /* 0x0000000409187825 */ /* 0x010fc600078e023a */
[----:B------:R1:W-:Y:S04]  /*17900*/  LDGSTS.E [R6+0x8008], desc[UR60][R16.64], !P1 ;  /* 0x0800800010067fae */ /* 0x0003e8000c92187c */
[----:B------:R4:W-:Y:S01]  /*17910*/  STL.64 [R1+0x360], R14 ;  /* 0x0003600e01007387 */ /* 0x0009e20000100a00 */
[----:B--2---:R-:W-:-:S03]  /*17920*/  IMAD.WIDE R18, R9, 0x4, R56 ;  /* 0x0000000409127825 */ /* 0x004fc600078e0238 */
[----:B------:R4:W-:Y:S01]  /*17930*/  LDGSTS.E [R6+0xc008], desc[UR60][R14.64], !P1 ;  /* 0x0c0080000e067fae */ /* 0x0009e2000c92187c */
[C---:B-1----:R-:W-:Y:S01]  /*17940*/  IMAD.WIDE R16, R9.reuse, 0x4, R54 ;  /* 0x0000000409107825 */ /* 0x042fe200078e0236 */
[----:B------:R-:W-:Y:S02]  /*17950*/  ISETP.GE.U32.AND P1, PT, R8, 0x7fffff34, PT ;  /* 0x7fffff340800780c */ /* 0x000fe40003f26070 */
[----:B------:R1:W-:Y:S01]  /*17960*/  LDGSTS.E [R6+0xc], desc[UR60][R24.64], !P6 ;  /* 0x0000c00018067fae */ /* 0x0003e2000f12187c */
[----:B----4-:R-:W-:-:S03]  /*17970*/  IMAD.WIDE R14, R9, 0x4, R52 ;  /* 0x00000004090e7825 */ /* 0x010fc600078e0234 */
[----:B------:R2:W-:Y:S01]  /*17980*/  LDGSTS.E [R6+0x400c], desc[UR60][R18.64], !P6 ;  /* 0x0400c00012067fae */ /* 0x0005e2000f12187c */
[----:B------:R-:W-:-:S03]  /*17990*/  VIADD R9, R10, 0xffffffb2 ;  /* 0xffffffb20a097836 */ /* 0x000fc60000000000 */
[----:B------:R1:W-:Y:S01]  /*179a0*/  STL.64 [R1+0x358], R24 ;  /* 0x0003581801007387 */ /* 0x0003e20000100a00 */
[----:B------:R-:W4:Y:S01]  /*179b0*/  LDC R10, c[0x0][0x230] ;  /* 0x00008c00ff0a7b82 */ /* 0x000f220000000800 */
[----:B------:R-:W-:Y:S02]  /*179c0*/  IMAD R8, R5, 0x2c, RZ ;  /* 0x0000002c05087824 */ /* 0x000fe400078e02ff */
[----:B------:R3:W-:Y:S04]  /*179d0*/  LDGSTS.E [R6+0x800c], desc[UR60][R16.64], !P6 ;  /* 0x0800c00010067fae */ /* 0x0007e8000f12187c */
[----:B------:R2:W-:Y:S04]  /*179e0*/  STL.64 [R1+0x350], R18 ;  /* 0x0003501201007387 */ /* 0x0005e80000100a00 */
[----:B------:R3:W-:Y:S01]  /*179f0*/  LDGSTS.E [R6+0xc00c], desc[UR60][R14.64], !P6 ;  /* 0x0c00c0000e067fae */ /* 0x0007e2000f12187c */
[----:B-1----:R-:W-:Y:S01]  /*17a00*/  IMAD.WIDE R24, R8, 0x4, R58 ;  /* 0x0000000408187825 */ /* 0x002fe200078e023a */
[----:B------:R-:W-:-:S02]  /*17a10*/  ISETP.GE.U32.AND P6, PT, R9, 0x7fffff33, PT ;  /* 0x7fffff330900780c */ /* 0x000fc40003fc6070 */
[----:B------:R3:W-:Y:S01]  /*17a20*/  STL.64 [R1+0x348], R16 ;  /* 0x0003481001007387 */ /* 0x0007e20000100a00 */
[----:B------:R-:W-:Y:S02]  /*17a30*/  IMAD R9, R5, 0x2d, RZ ;  /* 0x0000002d05097824 */ /* 0x000fe400078e02ff */
[C---:B--2---:R-:W-:Y:S01]  /*17a40*/  IMAD.WIDE R18, R8.reuse, 0x4, R56 ;  /* 0x0000000408127825 */ /* 0x044fe200078e0238 */
[----:B------:R1:W-:Y:S04]  /*17a50*/  STL.64 [R1+0x340], R14 ;  /* 0x0003400e01007387 */ /* 0x0003e80000100a00 */
[----:B------:R2:W-:Y:S01]  /*17a60*/  STL.64 [R1+0x138], R24 ;  /* 0x0001381801007387 */ /* 0x0005e20000100a00 */
[----:B---3--:R-:W-:-:S03]  /*17a70*/  IMAD.WIDE R16, R8, 0x4, R54 ;  /* 0x0000000408107825 */ /* 0x008fc600078e0236 */
[----:B------:R2:W-:Y:S01]  /*17a80*/  LDGSTS.E [R6+0x10000], desc[UR60][R24.64], !P0 ;  /* 0x1000000018067fae */ /* 0x0005e2000c12187c */
[----:B-1----:R-:W-:Y:S01]  /*17a90*/  IMAD.WIDE R14, R8, 0x4, R52 ;  /* 0x00000004080e7825 */ /* 0x002fe200078e0234 */
[----:B------:R-:W-:Y:S02]  /*17aa0*/  IADD3 R8, R11, -0x4f, RZ ;  /* 0xffffffb10b087810 */ /* 0x000fe40007ffe0ff */
        /* <DEDUP_REMOVED lines=11> */
[----:B------:R2:W-:Y:S02]  /*17b60*/  STL.64 [R1+0x118], R24 ;  /* 0x0001181801007387 */ /* 0x0005e40000100a00 */
[----:B------:R-:W-:-:S02]  /*17b70*/  IMAD R8, R5, 0x2e, RZ ;  /* 0x0000002e05087824 */ /* 0x000fc400078e02ff */
[----:B------:R2:W-:Y:S01]  /*17b80*/  LDGSTS.E [R6+0x10004], desc[UR60][R24.64], !P5 ;  /* 0x1000400018067fae */ /* 0x0005e2000e92187c */
[----:B-1----:R-:W-:-:S03]  /*17b90*/  IMAD.WIDE R14, R9, 0x4, R52 ;  /* 0x00000004090e7825 */ /* 0x002fc600078e0234 */
[----:B------:R1:W-:Y:S01]  /*17ba0*/  STL.64 [R1+0x110], R18 ;  /* 0x0001101201007387 */ /* 0x0003e20000100a00 */
[----:B------:R-:W-:-:S03]  /*17bb0*/  VIADD R9, R12, 0xffffffb0 ;  /* 0xffffffb00c097836 */ /* 0x000fc60000000000 */
[----:B------:R1:W-:Y:S01]  /*17bc0*/  LDGSTS.E [R6+0x14004], desc[UR60][R18.64], !P5 ;  /* 0x1400400012067fae */ /* 0x0003e2000e92187c */
[----:B------:R-:W3:Y:S03]  /*17bd0*/  LDC R12, c[0x0][0x230] ;  /* 0x00008c00ff0c7b82 */ /* 0x000ee60000000800 */
        /* <DEDUP_REMOVED lines=12> */
[C---:B------:R-:W-:Y:S01]  /*17ca0*/  IMAD R9, R5.reuse, 0x2f, RZ ;  /* 0x0000002f05097824 */ /* 0x040fe200078e02ff */
[----:B------:R-:W2:Y:S01]  /*17cb0*/  LDC R10, c[0x0][0x230] ;  /* 0x00008c00ff0a7b82 */ /* 0x000ea20000000800 */
[----:B------:R4:W-:Y:S01]  /*17cc0*/  STL.64 [R1+0xf0], R18 ;  /* 0x0000f01201007387 */ /* 0x0009e20000100a00 */
[----:B------:R-:W-:-:S03]  /*17cd0*/  IMAD R174, R5, 0x4c, RZ ;  /* 0x0000004c05ae7824 */ /* 0x000fc600078e02ff */
[----:B------:R4:W-:Y:S01]  /*17ce0*/  LDGSTS.E [R6+0x14008], desc[UR60][R18.64], !P4 ;  /* 0x1400800012067fae */ /* 0x0009e2000e12187c */
[----:B-1----:R-:W-:-:S03]  /*17cf0*/  IMAD.WIDE R24, R9, 0x4, R58 ;  /* 0x0000000409187825 */ /* 0x002fc600078e023a */
[----:B------:R1:W-:Y:S04]  /*17d00*/  STL.64 [R1+0xe8], R16 ;  /* 0x0000e81001007387 */ /* 0x0003e80000100a00 */
[----:B------:R1:W-:Y:S01]  /*17d10*/  LDGSTS.E [R6+0x18008], desc[UR60][R16.64], !P4 ;  /* 0x1800800010067fae */ /* 0x0003e2000e12187c */
[----:B----4-:R-:W-:-:S03]  /*17d20*/  IMAD.WIDE R18, R9, 0x4, R56 ;  /* 0x0000000409127825 */ /* 0x010fc600078e0238 */
[----:B------:R4:W-:Y:S04]  /*17d30*/  STL.64 [R1+0xe0], R14 ;  /* 0x0000e00e01007387 */ /* 0x0009e80000100a00 */
[----:B------:R4:W-:Y:S01]  /*17d40*/  LDGSTS.E [R6+0x1c008], desc[UR60][R14.64], !P4 ;  /* 0x1c0080000e067fae */ /* 0x0009e2000e12187c */
[----:B------:R-:W-:Y:S01]  /*17d50*/  ISETP.GE.U32.AND P4, PT, R8, 0x7fffff14, PT ;  /* 0x7fffff140800780c */ /* 0x000fe20003f86070 */
[----:B-1----:R-:W-:Y:S01]  /*17d60*/  IMAD.WIDE R16, R9, 0x4, R54 ;  /* 0x0000000409107825 */ /* 0x002fe200078e0236 */
[----:B---3--:R-:W-:Y:S01]  /*17d70*/  IADD3 R8, R11, -0x6e, RZ ;  /* 0xffffff920b087810 */ /* 0x008fe20007ffe0ff */
[----:B------:R1:W-:Y:S01]  /*17d80*/  LDGSTS.E [R6+0x1000c], desc[UR60][R24.64], !P3 ;  /* 0x1000c00018067fae */ /* 0x0003e2000d92187c */
[----:B------:R-:W3:Y:S01]  /*17d90*/  LDC R11, c[0x0][0x230] ;  /* 0x00008c00ff0b7b82 */ /* 0x000ee20000000800 */
[----:B------:R-:W-:-:S02]  /*17da0*/  IMAD.WIDE R168, R174, 0x4, R58 ;  /* 0x00000004aea87825 */ /* 0x000fc400078e023a */
[----:B------:R1:W-:Y:S02]  /*17db0*/  LDGSTS.E [R6+0x1400c], desc[UR60][R18.64], !P3 ;  /* 0x1400c00012067fae */ /* 0x0003e4000d92187c */
[----:B----4-:R-:W-:Y:S02]  /*17dc0*/  IMAD.WIDE R14, R9, 0x4, R52 ;  /* 0x00000004090e7825 */ /* 0x010fe400078e0234 */
[----:B------:R4:W-:Y:S01]  /*17dd0*/  LDGSTS.E [R6+0x1800c], desc[UR60][R16.64], !P3 ;  /* 0x1800c00010067fae */ /* 0x0009e2000d92187c */
[----:B------:R-:W1:Y:S01]  /*17de0*/  LDC R9, c[0x0][0x230] ;  /* 0x00008c00ff097b82 */ /* 0x000e620000000800 */
[----:B------:R-:W-:Y:S02]  /*17df0*/  IMAD.WIDE R170, R174, 0x4, R56 ;  /* 0x00000004aeaa7825 */ /* 0x000fe400078e0238 */
[----:B------:R4:W-:Y:S01]  /*17e00*/  LDGSTS.E [R6+0x1c00c], desc[UR60][R14.64], !P3 ;  /* 0x1c00c0000e067fae */ /* 0x0009e2000d92187c */
[----:B------:R-:W-:Y:S01]  /*17e10*/  ISETP.GE.U32.AND P3, PT, R8, 0x7fffff13, PT ;  /* 0x7fffff130800780c */ /* 0x000fe20003f66070 */
[----:B------:R-:W-:-:S02]  /*17e20*/  IMAD.WIDE R172, R174, 0x4, R54 ;  /* 0x00000004aeac7825 */ /* 0x000fc400078e0236 */
[----:B------:R-:W-:Y:S02]  /*17e30*/  LDGSTS.E [R6+0x20000], desc[UR60][R168.64], !P1 ;  /* 0x20000000a8067fae */ /* 0x000fe4000c92187c */
[----:B------:R-:W-:Y:S02]  /*17e40*/  IMAD.WIDE R174, R174, 0x4, R52 ;  /* 0x00000004aeae7825 */ /* 0x000fe400078e0234 */
[----:B------:R-:W-:Y:S02]  /*17e50*/  LDGSTS.E [R6+0x24000], desc[UR60][R170.64], !P1 ;  /* 0x24000000aa067fae */ /* 0x000fe4000c92187c */
[----:B------:R-:W-:Y:S02]  /*17e60*/  VIADD R8, R12, 0xffffff91 ;  /* 0xffffff910c087836 */ /* 0x000fe40000000000 */
[----:B------:R-:W-:Y:S01]  /*17e70*/  LDGSTS.E [R6+0x28000], desc[UR60][R172.64], !P1 ;  /* 0x28000000ac067fae */ /* 0x000fe2000c92187c */
[----:B------:R-:W-:Y:S01]  /*17e80*/  IMAD R182, R5, 0x4d, RZ ;  /* 0x0000004d05b67824 */ /* 0x000fe200078e02ff */
[----:B------:R-:W4:Y:S02]  /*17e90*/  LDC R12, c[0x0][0x230] ;  /* 0x00008c00ff0c7b82 */ /* 0x000f240000000800 */
[----:B------:R-:W-:Y:S01]  /*17ea0*/  LDGSTS.E [R6+0x2c000], desc[UR60][R174.64], !P1 ;  /* 0x2c000000ae067fae */ /* 0x000fe2000c92187c */
[----:B------:R-:W-:Y:S01]  /*17eb0*/  ISETP.GE.U32.AND P1, PT, R8, 0x7fffff12, PT ;  /* 0x7fffff120800780c */ /* 0x000fe20003f26070 */
[----:B--2---:R-:W-:-:S04]  /*17ec0*/  VIADD R8, R10, 0xffffff90 ;  /* 0xffffff900a087836 */ /* 0x004fc80000000000 */
[----:B------:R-:W2:Y:S01]  /*17ed0*/  LDC R10, c[0x0][0x230] ;  /* 0x00008c00ff0a7b82 */ /* 0x000ea20000000800 */
        /* <DEDUP_REMOVED lines=14> */
[C---:B------:R-:W-:Y:S01]  /*17fc0*/  IMAD.WIDE R188, R190.reuse, 0x4, R54 ;  /* 0x00000004bebc7825 */ /* 0x040fe200078e0236 */
[----:B-1----:R-:W-:Y:S01]  /*17fd0*/  IADD3 R8, R9, -0x11, RZ ;  /* 0xffffffef09087810 */ /* 0x002fe20007ffe0ff */
[----:B------:R-:W-:Y:S01]  /*17fe0*/  LDGSTS.E [R6+0x24008], desc[UR60][R186.64], !P0 ;  /* 0x24008000ba067fae */ /* 0x000fe2000c12187c */
[----:B------:R-:W1:Y:S01]  /*17ff0*/  LDC R9, c[0x0][0x230] ;  /* 0x00008c00ff097b82 */ /* 0x000e620000000800 */
[----:B------:R-:W-:Y:S02]  /*18000*/  IMAD.WIDE R190, R190, 0x4, R52 ;  /* 0x00000004bebe7825 */ /* 0x000fe400078e0234 */
[----:B------:R-:W-:Y:S02]  /*18010*/  LDGSTS.E [R6+0x28008], desc[UR60][R188.64], !P0 ;  /* 0x28008000bc067fae */ /* 0x000fe4000c12187c */
[C---:B------:R-:W-:Y:S02]  /*18020*/  IMAD.WIDE R192, R198.reuse, 0x4, R58 ;  /* 0x00000004c6c07825 */ /* 0x040fe400078e023a */
[----:B------:R-:W-:Y:S02]  /*18030*/  LDGSTS.E [R6+0x2c008], desc[UR60][R190.64], !P0 ;  /* 0x2c008000be067fae */ /* 0x000fe4000c12187c */
[----:B------:R-:W-:Y:S01]  /*18040*/  IMAD.WIDE R194, R198, 0x4, R56 ;  /* 0x00000004c6c27825 */ /* 0x000fe200078e0238 */
[----:B------:R-:W-:Y:S01]  /*18050*/  ISETP.GE.U32.AND P0, PT, R8, 0x7fffff70, PT ;  /* 0x7fffff700800780c */ /* 0x000fe20003f06070 */
[----:B------:R-:W-:Y:S02]  /*18060*/  LDGSTS.E [R6+0x2000c], desc[UR60][R192.64], !P5 ;  /* 0x2000c000c0067fae */ /* 0x000fe4000e92187c */
[----:B------:R-:W-:-:S02]  /*18070*/  IMAD.WIDE R196, R198, 0x4, R54 ;  /* 0x00000004c6c47825 */ /* 0x000fc400078e0236 */
[----:B------:R-:W-:Y:S02]  /*18080*/  LDGSTS.E [R6+0x2400c], desc[UR60][R194.64], !P5 ;  /* 0x2400c000c2067fae */ /* 0x000fe4000e92187c */
[----:B------:R-:W-:Y:S02]  /*18090*/  IMAD.WIDE R198, R198, 0x4, R52 ;  /* 0x00000004c6c67825 */ /* 0x000fe400078e0234 */
[----:B------:R-:W-:Y:S02]  /*180a0*/  LDGSTS.E [R6+0x2800c], desc[UR60][R196.64], !P5 ;  /* 0x2800c000c4067fae */ /* 0x000fe4000e92187c */
[----:B---3--:R-:W-:Y:S02]  /*180b0*/  VIADD R8, R11, 0xffffffee ;  /* 0xffffffee0b087836 */ /* 0x008fe40000000000 */
[----:B------:R-:W3:Y:S01]  /*180c0*/  LDC R11, c[0x0][0x230] ;  /* 0x00008c00ff0b7b82 */ /* 0x000ee20000000800 */
[----:B------:R-:W-:Y:S01]  /*180d0*/  LDGSTS.E [R6+0x2c00c], desc[UR60][R198.64], !P5 ;  /* 0x2c00c000c6067fae */ /* 0x000fe2000e92187c */
[----:B------:R-:W-:Y:S01]  /*180e0*/  IMAD R206, R5, 0x6c, RZ ;  /* 0x0000006c05ce7824 */ /* 0x000fe200078e02ff */
        /* <DEDUP_REMOVED lines=19> */
[----:B------:R-:W-:Y:S02]  /*18220*/  LDGSTS.E [R6+0x34004], desc[UR60][R210.64], !P3 ;  /* 0x34004000d2067fae */ /* 0x000fe4000d92187c */
[----:B------:R-:W-:Y:S02]  /*18230*/  IMAD.WIDE R214, R214, 0x4, R52 ;  /* 0x00000004d6d67825 */ /* 0x000fe400078e0234 */
[----:B------:R-:W-:Y:S02]  /*18240*/  LDGSTS.E [R6+0x38004], desc[UR60][R212.64], !P3 ;  /* 0x38004000d4067fae */ /* 0x000fe4000d92187c */
[----:B------:R-:W-:Y:S02]  /*18250*/  IMAD.WIDE R216, R222, 0x4, R58 ;  /* 0x00000004ded87825 */ /* 0x000fe400078e023a */
[----:B------:R-:W-:Y:S02]  /*18260*/  LDGSTS.E [R6+0x3c004], desc[UR60][R214.64], !P3 ;  /* 0x3c004000d6067fae */ /* 0x000fe4000d92187c */
        /* <DEDUP_REMOVED lines=8> */
[----:B---3--:R-:W-:-:S02]  /*182f0*/  VIADD R8, R11, 0xffffffcf ;  /* 0xffffffcf0b087836 */ /* 0x008fc40000000000 */
[C---:B------:R-:W-:Y:S01]  /*18300*/  IMAD.WIDE R224, R230.reuse, 0x4, R58 ;  /* 0x00000004e6e07825 */ /* 0x040fe200078e023a */
[----:B------:R-:W1:Y:S01]  /*18310*/  LDC R11, c[0x0][0x230] ;  /* 0x00008c00ff0b7b82 */ /* 0x000e620000000800 */
[----:B------:R-:W-:Y:S02]  /*18320*/  LDGSTS.E [R6+0x3c008], desc[UR60][R222.64], !P1 ;  /* 0x3c008000de067fae */ /* 0x000fe4000c92187c */
[----:B------:R-:W-:Y:S01]  /*18330*/  IMAD.WIDE R226, R230, 0x4, R56 ;  /* 0x00000004e6e27825 */ /* 0x000fe200078e0238 */
[----:B------:R-:W-:Y:S01]  /*18340*/  ISETP.GE.U32.AND P1, PT, R8, 0x7fffff50, PT ;  /* 0x7fffff500800780c */ /* 0x000fe20003f26070 */
[----:B------:R-:W-:Y:S02]  /*18350*/  LDGSTS.E [R6+0x3000c], desc[UR60][R224.64], !P6 ;  /* 0x3000c000e0067fae */ /* 0x000fe4000f12187c */
[----:B------:R-:W-:Y:S01]  /*18360*/  IMAD.WIDE R228, R230, 0x4, R54 ;  /* 0x00000004e6e47825 */ /* 0x000fe200078e0236 */
[----:B--2---:R-:W-:Y:S01]  /*18370*/  IADD3 R8, R10, -0x32, RZ ;  /* 0xffffffce0a087810 */ /* 0x004fe20007ffe0ff */
[----:B------:R-:W-:Y:S02]  /*18380*/  LDGSTS.E [R6+0x3400c], desc[UR60][R226.64], !P6 ;  /* 0x3400c000e2067fae */ /* 0x000fe4000f12187c */
[----:B------:R-:W-:-:S02]  /*18390*/  IMAD.WIDE R230, R230, 0x4, R52 ;  /* 0x00000004e6e67825 */ /* 0x000fc400078e0234 */
[----:B------:R-:W-:Y:S02]  /*183a0*/  LDGSTS.E [R6+0x3800c], desc[UR60][R228.64], !P6 ;  /* 0x3800c000e4067fae */ /* 0x000fe4000f12187c */
[----:B------:R-:W-:Y:S02]  /*183b0*/  IMAD.SHL.U32 R9, R5, 0x10, RZ ;  /* 0x0000001005097824 */ /* 0x000fe400078e00ff */
[----:B------:R-:W-:Y:S01]  /*183c0*/  LDGSTS.E [R6+0x3c00c], desc[UR60][R230.64], !P6 ;  /* 0x3c00c000e6067fae */ /* 0x000fe2000f12187c */
[----:B------:R-:W-:Y:S02]  /*183d0*/  ISETP.GE.U32.AND P6, PT, R8, 0x7fffff4f, PT ;  /* 0x7fffff4f0800780c */ /* 0x000fe40003fc6070 */
[----:B------:R-:W-:Y:S01]  /*183e0*/  LOP3.LUT R8, R4, 0x40, RZ, 0x3c, !PT ;  /* 0x0000004004087812 */ /* 0x000fe200078e3cff */
[----:B------:R2:W-:Y:S04]  /*183f0*/  STL.64 [R1+0xd8], R24 ;  /* 0x0000d81801007387 */ /* 0x0005e80000100a00 */
[----:B------:R3:W-:Y:S01]  /*18400*/  STL.64 [R1+0xd0], R18 ;  /* 0x0000d01201007387 */ /* 0x0007e20000100a00 */
[----:B------:R-:W-:-:S03]  /*18410*/  VIADD R8, R8, UR4 ;  /* 0x0000000408087c36 */ /* 0x000fc60008000000 */
[----:B------:R4:W-:Y:S04]  /*18420*/  STL.64 [R1+0xc8], R16 ;  /* 0x0000c81001007387 */ /* 0x0009e80000100a00 */
[----:B------:R1:W-:Y:S01]  /*18430*/  STL.64 [R1+0xc0], R14 ;  /* 0x0000c00e01007387 */ /* 0x0003e20000100a00 */
[----:B--2---:R-:W-:-:S04]  /*18440*/  IMAD.WIDE R24, R9, 0x4, R58 ;  /* 0x0000000409187825 */ /* 0x004fc800078e023a */
[----:B---3--:R-:W-:-:S04]  /*18450*/  IMAD.WIDE R18, R9, 0x4, R56 ;  /* 0x0000000409127825 */ /* 0x008fc800078e0238 */
[----:B----4-:R-:W-:-:S04]  /*18460*/  IMAD.WIDE R16, R9, 0x4, R54 ;  /* 0x0000000409107825 */ /* 0x010fc800078e0236 */
[----:B-1----:R-:W-:Y:S01]  /*18470*/  IMAD.WIDE R14, R9, 0x4, R52 ;  /* 0x00000004090e7825 */ /* 0x002fe200078e0234 */
[----:B------:R1:W-:Y:S03]  /*18480*/  LDGSTS.E [R8], desc[UR60][R24.64], !P0 ;  /* 0x0000000018087fae */ /* 0x0003e6000c12187c */
[----:B------:R-:W-:Y:S02]  /*18490*/  VIADD R9, R12, 0xffffffcd ;  /* 0xffffffcd0c097836 */ /* 0x000fe40000000000 */
[----:B------:R-:W-:Y:S01]  /*184a0*/  IMAD R10, R5, 0x11, RZ ;  /* 0x00000011050a7824 */ /* 0x000fe200078e02ff */
[----:B------:R-:W2:Y:S01]  /*184b0*/  LDC R12, c[0x0][0x230] ;  /* 0x00008c00ff0c7b82 */ /* 0x000ea20000000800 */
[----:B------:R1:W-:Y:S04]  /*184c0*/  STL.64 [R1+0x338], R24 ;  /* 0x0003381801007387 */ /* 0x0003e80000100a00 */
[----:B------:R3:W-:Y:S04]  /*184d0*/  STL.64 [R1+0x330], R18 ;  /* 0x0003301201007387 */ /* 0x0007e80000100a00 */
        /* <DEDUP_REMOVED lines=12> */
[----:B---3--:R-:W-:Y:S01]  /*185a0*/  IMAD.WIDE R14, R10, 0x4, R52 ;  /* 0x000000040a0e7825 */ /* 0x008fe200078e0234 */
[----:B------:R-:W-:Y:S02]  /*185b0*/  IADD3 R10, R11, -0x34, RZ ;  /* 0xffffffcc0b0a7810 */ /* 0x000fe40007ffe0ff */
[----:B------:R3:W-:Y:S01]  /*185c0*/  STL.64 [R1+0x310], R18 ;  /* 0x0003101201007387 */ /* 0x0007e20000100a00 */
[----:B------:R-:W4:Y:S03]  /*185d0*/  LDC R11, c[0x0][0x230] ;  /* 0x00008c00ff0b7b82 */ /* 0x000f260000000800 */
[----:B------:R3:W-:Y:S04]  /*185e0*/  LDGSTS.E [R8+0x4004], desc[UR60][R18.64], !P5 ;  /* 0x0400400012087fae */ /* 0x0007e8000e92187c */
        /* <DEDUP_REMOVED lines=23> */
[C---:B----4-:R-:W-:Y:S02]  /*18760*/  IMAD.WIDE R16, R10.reuse, 0x4, R54 ;  /* 0x000000040a107825 */ /* 0x050fe400078e0236 */
[----:B------:R1:W-:Y:S02]  /*18770*/  STL.64 [R1+0x2d8], R24 ;  /* 0x0002d81801007387 */ /* 0x0003e40000100a00 */
[----:B------:R-:W-:Y:S02]  /*18780*/  IMAD R9, R5, 0x30, RZ ;  /* 0x0000003005097824 */ /* 0x000fe400078e02ff */
[----:B------:R1:W-:Y:S01]  /*18790*/  LDGSTS.E [R8+0xc], desc[UR60][R24.64], !P3 ;  /* 0x0000c00018087fae */ /* 0x0003e2000d92187c */
[----:B--2---:R-:W-:-:S03]  /*187a0*/  IMAD.WIDE R14, R10, 0x4, R52 ;  /* 0x000000040a0e7825 */ /* 0x004fc600078e0234 */
[----:B------:R2:W-:Y:S01]  /*187b0*/  STL.64 [R1+0x2d0], R18 ;  /* 0x0002d01201007387 */ /* 0x0005e20000100a00 */
[----:B------:R-:W-:-:S03]  /*187c0*/  VIADD R10, R12, 0xffffffae ;  /* 0xffffffae0c0a7836 */ /* 0x000fc60000000000 */
[----:B------:R2:W-:Y:S01]  /*187d0*/  LDGSTS.E [R8+0x400c], desc[UR60][R18.64], !P3 ;  /* 0x0400c00012087fae */ /* 0x0005e2000d92187c */
[----:B------:R-:W4:Y:S01]  /*187e0*/  LDC R12, c[0x0][0x230] ;  /* 0x00008c00ff0c7b82 */ /* 0x000f220000000800 */
[C---:B-1----:R-:W-:Y:S02]  /*187f0*/  IMAD.WIDE R24, R9.reuse, 0x4, R58 ;  /* 0x0000000409187825 */ /* 0x042fe400078e023a */
        /* <DEDUP_REMOVED lines=10> */
[----:B--2---:R-:W-:Y:S01]  /*188a0*/  IMAD.WIDE R14, R9, 0x4, R52 ;  /* 0x00000004090e7825 */ /* 0x004fe200078e0234 */
        /* <DEDUP_REMOVED lines=8> */
[----:B--2---:R-:W-:-:S03]  /*18930*/  IMAD.WIDE R18, R10, 0x4, R56 ;  /* 0x000000040a127825 */ /* 0x004fc600078e0238 */
[----:B------:R1:W-:Y:S01]  /*18940*/  LDGSTS.E [R8+0x1c000], desc[UR60][R14.64], !P1 ;  /* 0x1c0000000e087fae */ /* 0x0003e2000c92187c */
[C---:B---3--:R-:W-:Y:S01]  /*18950*/  IMAD.WIDE R16, R10.reuse, 0x4, R54 ;  /* 0x000000040a107825 */ /* 0x048fe200078e0236 */
        /* <DEDUP_REMOVED lines=48> */
[----:B---3--:R-:W-:Y:S02]  /*18c60*/  IMAD.WIDE R16, R9, 0x4, R54 ;  /* 0x0000000409107825 */ /* 0x008fe400078e0236 */
[----:B------:R2:W-:Y:S02]  /*18c70*/  STL.64 [R1+0x580], R24 ;  /* 0x0005801801007387 */ /* 0x0005e40000100a00 */
[----:B------:R-:W-:Y:S02]  /*18c80*/  IMAD R10, R5, 0x51, RZ ;  /* 0x00000051050a7824 */ /* 0x000fe400078e02ff */
        /* <DEDUP_REMOVED lines=14> */
[----:B------:R1:W-:Y:S02]  /*18d70*/  LDGSTS.E [R8+0x20004], desc[UR60][R24.64], !P3 ;  /* 0x2000400018087fae */ /* 0x0003e4000d92187c */
[----:B------:R-:W-:Y:S02]  /*18d80*/  IMAD R9, R5, 0x52, RZ ;  /* 0x0000005205097824 */ /* 0x000fe400078e02ff */
[----:B------:R4:W-:Y:S01]  /*18d90*/  LDGSTS.E [R8+0x24004], desc[UR60][R18.64], !P3 ;  /* 0x2400400012087fae */ /* 0x0009e2000d92187c */
[----:B--2---:R-:W-:-:S03]  /*18da0*/  IMAD.WIDE R14, R10, 0x4, R52 ;  /* 0x000000040a0e7825 */ /* 0x004fc600078e0234 */
[----:B------:R1:W-:Y:S01]  /*18db0*/  STL.64 [R1+0x5a0], R24 ;  /* 0x0005a01801007387 */ /* 0x0003e20000100a00 */
[----:B------:R-:W-:-:S03]  /*18dc0*/  VIADD R10, R12, 0xffffff8c ;  /* 0xffffff8c0c0a7836 */ /* 0x000fc60000000000 */
        /* <DEDUP_REMOVED lines=13> */
[----:B-1----:R-:W-:Y:S01]  /*18ea0*/  IMAD.WIDE R14, R9, 0x4, R52 ;  /* 0x00000004090e7825 */ /* 0x002fe200078e0234 */
[----:B------:R-:W-:Y:S02]  /*18eb0*/  IADD3 R9, R11, -0x15, RZ ;  /* 0xffffffeb0b097810 */ /* 0x000fe40007ffe0ff */
[----:B------:R1:W-:Y:S01]  /*18ec0*/  STL.64 [R1+0x5c8], R18 ;  /* 0x0005c81201007387 */ /* 0x0003e20000100a00 */
[----:B------:R-:W2:Y:S03]  /*18ed0*/  LDC R11, c[0x0][0x230] ;  /* 0x00008c00ff0b7b82 */ /* 0x000ea60000000800 */
[----:B------:R1:W-:Y:S01]  /*18ee0*/  LDGSTS.E [R8+0x24008], desc[UR60][R18.64], !P1 ;  /* 0x2400800012087fae */ /* 0x0003e2000c92187c */
[----:B----4-:R-:W-:-:S03]  /*18ef0*/  IMAD.WIDE R24, R10, 0x4, R58 ;  /* 0x000000040a187825 */ /* 0x010fc600078e023a */
[----:B------:R4:W-:Y:S04]  /*18f00*/  STL.64 [R1+0x5d0], R16 ;  /* 0x0005d01001007387 */ /* 0x0009e80000100a00 */
[----:B------:R4:W-:Y:S01]  /*18f10*/  LDGSTS.E [R8+0x28008], desc[UR60][R16.64], !P1 ;  /* 0x2800800010087fae */ /* 0x0009e2000c92187c */
[----:B-1----:R-:W-:-:S03]  /*18f20*/  IMAD.WIDE R18, R10, 0x4, R56 ;  /* 0x000000040a127825 */ /* 0x002fc600078e0238 */
[----:B------:R1:W-:Y:S04]  /*18f30*/  STL.64 [R1+0x5d8], R14 ;  /* 0x0005d80e01007387 */ /* 0x0003e80000100a00 */
[----:B------:R1:W-:Y:S01]  /*18f40*/  LDGSTS.E [R8+0x2c008], desc[UR60][R14.64], !P1 ;  /* 0x2c0080000e087fae */ /* 0x0003e2000c92187c */
[----:B------:R-:W-:Y:S01]  /*18f50*/  ISETP.GE.U32.AND P1, PT, R9, 0x7fffff6c, PT ;  /* 0x7fffff6c0900780c */ /* 0x000fe20003f26070 */
[----:B----4-:R-:W-:Y:S02]  /*18f60*/  IMAD.WIDE R16, R10, 0x4, R54 ;  /* 0x000000040a107825 */ /* 0x010fe400078e0236 */
[----:B------:R4:W-:Y:S02]  /*18f70*/  LDGSTS.E [R8+0x2000c], desc[UR60][R24.64], !P6 ;  /* 0x2000c00018087fae */ /* 0x0009e4000f12187c */
[----:B------:R-:W-:-:S02]  /*18f80*/  IMAD R9, R5, 0x70, RZ ;  /* 0x0000007005097824 */ /* 0x000fc400078e02ff */
[----:B------:R2:W-:Y:S01]  /*18f90*/  LDGSTS.E [R8+0x2400c], desc[UR60][R18.64], !P6 ;  /* 0x2400c00012087fae */ /* 0x0005e2000f12187c */
[----:B-1----:R-:W-:-:S03]  /*18fa0*/  IMAD.WIDE R14, R10, 0x4, R52 ;  /* 0x000000040a0e7825 */ /* 0x002fc600078e0234 */
[----:B------:R4:W-:Y:S01]  /*18fb0*/  STL.64 [R1+0x5e0], R24 ;  /* 0x0005e01801007387 */ /* 0x0009e20000100a00 */
[----:B---3--:R-:W-:-:S03]  /*18fc0*/  VIADD R10, R13, 0xffffffea ;  /* 0xffffffea0d0a7836 */ /* 0x008fc60000000000 */
[----:B------:R1:W-:Y:S01]  /*18fd0*/  LDGSTS.E [R8+0x2800c], desc[UR60][R16.64], !P6 ;  /* 0x2800c00010087fae */ /* 0x0003e2000f12187c */
[----:B------:R-:W3:Y:S03]  /*18fe0*/  LDC R13, c[0x0][0x230] ;  /* 0x00008c00ff0d7b82 */ /* 0x000ee60000000800 */
[----:B------:R2:W-:Y:S04]  /*18ff0*/  STL.64 [R1+0x5e8], R18 ;  /* 0x0005e81201007387 */ /* 0x0005e80000100a00 */
[----:B------:R1:W-:Y:S01]  /*19000*/  LDGSTS.E [R8+0x2c00c], desc[UR60][R14.64], !P6 ;  /* 0x2c00c0000e087fae */ /* 0x0003e2000f12187c */
[----:B----4-:R-:W-:Y:S01]  /*19010*/  IMAD.WIDE R24, R9, 0x4, R58 ;  /* 0x0000000409187825 */ /* 0x010fe200078e023a */
[----:B------:R-:W-:-:S02]  /*19020*/  ISETP.GE.U32.AND P6, PT, R10, 0x7fffff6b, PT ;  /* 0x7fffff6b0a00780c */ /* 0x000fc40003fc6070 */
[----:B------:R1:W-:Y:S01]  /*19030*/  STL.64 [R1+0x5f0], R16 ;  /* 0x0005f01001007387 */ /* 0x0003e20000100a00 */
[----:B------:R-:W-:Y:S02]  /*19040*/  IMAD R10, R5, 0x71, RZ ;  /* 0x00000071050a7824 */ /* 0x000fe400078e02ff */
[C---:B--2---:R-:W-:Y:S01]  /*19050*/  IMAD.WIDE R18, R9.reuse, 0x4, R56 ;  /* 0x0000000409127825 */ /* 0x044fe200078e0238 */
        /* <DEDUP_REMOVED lines=9> */
[C---:B----4-:R-:W-:Y:S02]  /*190f0*/  IMAD.WIDE R24, R10.reuse, 0x4, R58 ;  /* 0x000000040a187825 */ /* 0x050fe400078e023a */
[----:B------:R4:W-:Y:S04]  /*19100*/  STL.64 [R1+0x610], R16 ;  /* 0x0006101001007387 */ /* 0x0009e80000100a00 */
[----:B------:R4:W-:Y:S01]  /*19110*/  LDGSTS.E [R8+0x38000], desc[UR60][R16.64], !P0 ;  /* 0x3800000010087fae */ /* 0x0009e2000c12187c */
[----:B-1----:R-:W-:-:S03]  /*19120*/  IMAD.WIDE R18, R10, 0x4, R56 ;  /* 0x000000040a127825 */ /* 0x002fc600078e0238 */
[----:B------:R1:W-:Y:S04]  /*19130*/  STL.64 [R1+0x618], R14 ;  /* 0x0006180e01007387 */ /* 0x0003e80000100a00 */
[----:B------:R1:W-:Y:S01]  /*19140*/  LDGSTS.E [R8+0x3c000], desc[UR60][R14.64], !P0 ;  /* 0x3c0000000e087fae */ /* 0x0003e2000c12187c */
[----:B----4-:R-:W-:-:S03]  /*19150*/  IMAD.WIDE R16, R10, 0x4, R54 ;  /* 0x000000040a107825 */ /* 0x010fc600078e0236 */
[----:B------:R4:W-:Y:S04]  /*19160*/  STL.64 [R1+0x620], R24 ;  /* 0x0006201801007387 */ /* 0x0009e80000100a00 */
[----:B------:R4:W-:Y:S01]  /*19170*/  LDGSTS.E [R8+0x30004], desc[UR60][R24.64], !P5 ;  /* 0x3000400018087fae */ /* 0x0009e2000e92187c */
[----:B-1----:R-:W-:-:S03]  /*19180*/  IMAD.WIDE R14, R10, 0x4, R52 ;  /* 0x000000040a0e7825 */ /* 0x002fc600078e0234 */
[----:B------:R-:W-:Y:S01]  /*19190*/  STL.64 [R1+0x628], R18 ;  /* 0x0006281201007387 */ /* 0x000fe20000100a00 */
[----:B------:R-:W-:-:S03]  /*191a0*/  ISETP.GE.U32.AND P0, PT, R9, 0x7fffff6a, PT ;  /* 0x7fffff6a0900780c */ /* 0x000fc60003f06070 */
[----:B------:R-:W-:Y:S01]  /*191b0*/  LDGSTS.E [R8+0x34004], desc[UR60][R18.64], !P5 ;  /* 0x3400400012087fae */ /* 0x000fe2000e92187c */
[----:B------:R-:W-:-:S03]  /*191c0*/  IMAD R9, R5, 0x72, RZ ;  /* 0x0000007205097824 */ /* 0x000fc600078e02ff */
[----:B------:R-:W-:Y:S04]  /*191d0*/  STL.64 [R1+0x630], R16 ;  /* 0x0006301001007387 */ /* 0x000fe80000100a00 */
[----:B------:R-:W-:Y:S01]  /*191e0*/  LDGSTS.E [R8+0x38004], desc[UR60][R16.64], !P5 ;  /* 0x3800400010087fae */ /* 0x000fe2000e92187c */
[----:B------:R-:W-:-:S03]  /*191f0*/  IADD3 R10, R11, -0x18, RZ ;  /* 0xffffffe80b0a7810 */ /* 0x000fc60007ffe0ff */
[----:B------:R1:W-:Y:S04]  /*19200*/  STL.64 [R1+0x638], R14 ;  /* 0x0006380e01007387 */ /* 0x0003e80000100a00 */
[----:B------:R1:W-:Y:S01]  /*19210*/  LDGSTS.E [R8+0x3c004], desc[UR60][R14.64], !P5 ;  /* 0x3c0040000e087fae */ /* 0x0003e2000e92187c */
[----:B------:R-:W-:Y:S01]  /*19220*/  IMAD.WIDE R26, R9, 0x4, R58 ;  /* 0x00000004091a7825 */ /* 0x000fe200078e023a */
[----:B------:R-:W-:-:S03]  /*19230*/  ISETP.GE.U32.AND P5, PT, R10, 0x7fffff69, PT ;  /* 0x7fffff690a00780c */ /* 0x000fc60003fa6070 */
[----:B----4-:R-:W-:Y:S01]  /*19240*/  IMAD.WIDE R24, R9, 0x4, R56 ;  /* 0x0000000409187825 */ /* 0x010fe200078e0238 */
[----:B-1----:R-:W1:Y:S03]  /*19250*/  LDC R14, c[0x0][0x230] ;  /* 0x00008c00ff0e7b82 */ /* 0x002e660000000800 */
[----:B------:R-:W-:Y:S02]  /*19260*/  IMAD R10, R5, 0x73, RZ ;  /* 0x00000073050a7824 */ /* 0x000fe400078e02ff */
[C---:B------:R-:W-:Y:S01]  /*19270*/  IMAD.WIDE R18, R9.reuse, 0x4, R54 ;  /* 0x0000000409127825 */ /* 0x040fe200078e0236 */
[----:B------:R4:W-:Y:S03]  /*19280*/  STL.64 [R1+0x640], R26 ;  /* 0x0006401a01007387 */ /* 0x0009e60000100a00 */
[----:B------:R-:W-:Y:S01]  /*19290*/  IMAD.WIDE R16, R9, 0x4, R52 ;  /* 0x0000000409107825 */ /* 0x000fe200078e0234 */
[----:B------:R4:W-:Y:S01]  /*192a0*/  LDGSTS.E [R8+0x30008], desc[UR60][R26.64], !P4 ;  /* 0x300080001a087fae */ /* 0x0009e2000e12187c */
[----:B------:R-:W1:Y:S02]  /*192b0*/  LDC R15, c[0x0][0x230] ;  /* 0x00008c00ff0f7b82 */ /* 0x000e640000000800 */
[----:B---3--:R-:W-:Y:S01]  /*192c0*/  VIADD R9, R13, 0xffffffcb ;  /* 0xffffffcb0d097836 */ /* 0x008fe20000000000 */
[----:B------:R3:W-:Y:S04]  /*192d0*/  STL.64 [R1+0x648], R24 ;  /* 0x0006481801007387 */ /* 0x0007e80000100a00 */
[----:B------:R3:W-:Y:S01]  /*192e0*/  LDGSTS.E [R8+0x34008], desc[UR60][R24.64], !P4 ;  /* 0x3400800018087fae */ /* 0x0007e2000e12187c */
[----:B------:R-:W1:Y:S01]  /*192f0*/  LDC R13, c[0x0][0x230] ;  /* 0x00008c00ff0d7b82 */ /* 0x000e620000000800 */
[----:B----4-:R-:W-:-:S02]  /*19300*/  IMAD.WIDE R26, R10, 0x4, R58 ;  /* 0x000000040a1a7825 */ /* 0x010fc400078e023a */
[----:B------:R4:W-:Y:S04]  /*19310*/  STL.64 [R1+0x650], R18 ;  /* 0x0006501201007387 */ /* 0x0009e80000100a00 */
[----:B------:R4:W-:Y:S01]  /*19320*/  LDGSTS.E [R8+0x38008], desc[UR60][R18.64], !P4 ;  /* 0x3800800012087fae */ /* 0x0009e2000e12187c */
[----:B---3--:R-:W-:-:S03]  /*19330*/  IMAD.WIDE R24, R10, 0x4, R56 ;  /* 0x000000040a187825 */ /* 0x008fc600078e0238 */
[----:B------:R3:W-:Y:S04]  /*19340*/  STL.64 [R1+0x658], R16 ;  /* 0x0006581001007387 */ /* 0x0007e80000100a00 */
[----:B------:R3:W-:Y:S01]  /*19350*/  LDGSTS.E [R8+0x3c008], desc[UR60][R16.64], !P4 ;  /* 0x3c00800010087fae */ /* 0x0007e2000e12187c */
[----:B------:R-:W-:Y:S01]  /*19360*/  ISETP.GE.U32.AND P4, PT, R9, 0x7fffff4c, PT ;  /* 0x7fffff4c0900780c */ /* 0x000fe20003f86070 */
[----:B--2---:R-:W-:Y:S02]  /*19370*/  VIADD R9, R12, 0xffffffca ;  /* 0xffffffca0c097836 */ /* 0x004fe40000000000 */
[C---:B----4-:R-:W-:Y:S01]  /*19380*/  IMAD.WIDE R18, R10.reuse, 0x4, R54 ;  /* 0x000000040a127825 */ /* 0x050fe200078e0236 */
[----:B------:R2:W-:Y:S01]  /*19390*/  LDGSTS.E [R8+0x3000c], desc[UR60][R26.64], !P3 ;  /* 0x3000c0001a087fae */ /* 0x0005e2000d92187c */
[----:B------:R-:W4:Y:S03]  /*193a0*/  LDC R12, c[0x0][0x230] ;  /* 0x00008c00ff0c7b82 */ /* 0x000f260000000800 */
[----:B------:R2:W-:Y:S01]  /*193b0*/  LDGSTS.E [R8+0x3400c], desc[UR60][R24.64], !P3 ;  /* 0x3400c00018087fae */ /* 0x0005e2000d92187c */
[----:B---3--:R-:W-:-:S03]  /*193c0*/  IMAD.WIDE R16, R10, 0x4, R52 ;  /* 0x000000040a107825 */ /* 0x008fc600078e0234 */
[----:B------:R3:W-:Y:S01]  /*193d0*/  LDGSTS.E [R8+0x3800c], desc[UR60][R18.64], !P3 ;  /* 0x3800c00012087fae */ /* 0x0007e2000d92187c */
[----:B------:R-:W-:-:S03]  /*193e0*/  IMAD R10, R5, 0x14, RZ ;  /* 0x00000014050a7824 */ /* 0x000fc600078e02ff */
[----:B------:R2:W-:Y:S04]  /*193f0*/  STL.64 [R1+0x660], R26 ;  /* 0x0006601a01007387 */ /* 0x0005e80000100a00 */
[----:B------:R1:W-:Y:S01]  /*19400*/  LDGSTS.E [R8+0x3c00c], desc[UR60][R16.64], !P3 ;  /* 0x3c00c00010087fae */ /* 0x0003e2000d92187c */
[----:B------:R-:W-:Y:S02]  /*19410*/  ISETP.GE.U32.AND P3, PT, R9, 0x7fffff4b, PT ;  /* 0x7fffff4b0900780c */ /* 0x000fe40003f66070 */
[----:B------:R-:W-:Y:S01]  /*19420*/  LOP3.LUT R9, R4, 0x50, RZ, 0x3c, !PT ;  /* 0x0000005004097812 */ /* 0x000fe200078e3cff */
[----:B------:R3:W-:Y:S04]  /*19430*/  STL.64 [R1+0x668], R24 ;  /* 0x0006681801007387 */ /* 0x0007e80000100a00 */
[----:B------:R1:W-:Y:S01]  /*19440*/  STL.64 [R1+0x670], R18 ;  /* 0x0006701201007387 */ /* 0x0003e20000100a00 */
[----:B--2---:R-:W-:-:S03]  /*19450*/  IMAD.WIDE R26, R10, 0x4, R58 ;  /* 0x000000040a1a7825 */ /* 0x004fc600078e023a */
[----:B------:R2:W-:Y:S01]  /*19460*/  STL.64 [R1+0x678], R16 ;  /* 0x0006781001007387 */ /* 0x0005e20000100a00 */
[----:B------:R-:W-:Y:S01]  /*19470*/  IADD3 R9, R9, UR4, RZ ;  /* 0x0000000409097c10 */ /* 0x000fe2000fffe0ff */
[----:B---3--:R-:W-:-:S04]  /*19480*/  IMAD.WIDE R24, R10, 0x4, R56 ;  /* 0x000000040a187825 */ /* 0x008fc800078e0238 */
[----:B-1----:R-:W-:-:S04]  /*19490*/  IMAD.WIDE R18, R10, 0x4, R54 ;  /* 0x000000040a127825 */ /* 0x002fc800078e0236 */
[----:B--2---:R-:W-:Y:S01]  /*194a0*/  IMAD.WIDE R16, R10, 0x4, R52 ;  /* 0x000000040a107825 */ /* 0x004fe200078e0234 */
[----:B------:R1:W-:Y:S03]  /*194b0*/  STL.64 [R1+0x680], R26 ;  /* 0x0006801a01007387 */ /* 0x0003e60000100a00 */
[----:B------:R-:W-:Y:S01]  /*194c0*/  VIADD R10, R14, 0xffffffc9 ;  /* 0xffffffc90e0a7836 */ /* 0x000fe20000000000 */
[----:B------:R1:W-:Y:S01]  /*194d0*/  LDGSTS.E [R9], desc[UR60][R26.64], !P1 ;  /* 0x000000001a097fae */ /* 0x0003e2000c92187c */
[----:B------:R-:W2:Y:S01]  /*194e0*/  LDC R14, c[0x0][0x230] ;  /* 0x00008c00ff0e7b82 */ /* 0x000ea20000000800 */
[----:B------:R-:W-:Y:S02]  /*194f0*/  IMAD R11, R5, 0x15, RZ ;  /* 0x00000015050b7824 */ /* 0x000fe400078e02ff */
[----:B------:R3:W-:Y:S04]  /*19500*/  STL.64 [R1+0x688], R24 ;  /* 0x0006881801007387 */ /* 0x0007e80000100a00 */
[----:B------:R3:W-:Y:S04]  /*19510*/  LDGSTS.E [R9+0x4000], desc[UR60][R24.64], !P1 ;  /* 0x0400000018097fae */ /* 0x0007e8000c92187c */
[----:B------:R4:W-:Y:S01]  /*19520*/  STL.64 [R1+0x690], R18 ;  /* 0x0006901201007387 */ /* 0x0009e20000100a00 */
[----:B-1----:R-:W-:-:S03]  /*19530*/  IMAD.WIDE R26, R11, 0x4, R58 ;  /* 0x000000040b1a7825 */ /* 0x002fc600078e023a */
[----:B------:R4:W-:Y:S04]  /*19540*/  LDGSTS.E [R9+0x8000], desc[UR60][R18.64], !P1 ;  /* 0x0800000012097fae */ /* 0x0009e8000c92187c */
[----:B------:R1:W-:Y:S01]  /*19550*/  STL.64 [R1+0x698], R16 ;  /* 0x0006981001007387 */ /* 0x0003e20000100a00 */
[----:B---3--:R-:W-:-:S03]  /*19560*/  IMAD.WIDE R24, R11, 0x4, R56 ;  /* 0x000000040b187825 */ /* 0x008fc600078e0238 */
[----:B------:R1:W-:Y:S01]  /*19570*/  LDGSTS.E [R9+0xc000], desc[UR60][R16.64], !P1 ;  /* 0x0c00000010097fae */ /* 0x0003e2000c92187c */
[----:B------:R-:W-:Y:S01]  /*19580*/  ISETP.GE.U32.AND P1, PT, R10, 0x7fffff4a, PT ;  /* 0x7fffff4a0a00780c */ /* 0x000fe20003f26070 */
[----:B------:R-:W-:Y:S02]  /*19590*/  IMAD R10, R5, 0x16, RZ ;  /* 0x00000016050a7824 */ /* 0x000fe400078e02ff */
[C---:B----4-:R-:W-:Y:S01]  /*195a0*/  IMAD.WIDE R18, R11.reuse, 0x4, R54 ;  /* 0x000000040b127825 */ /* 0x050fe200078e0236 */
[----:B------:R3:W-:Y:S04]  /*195b0*/  STL.64 [R1+0x6a0], R26 ;  /* 0x0006a01a01007387 */ /* 0x0007e80000100a00 */
[----:B------:R3:W-:Y:S01]  /*195c0*/  LDGSTS.E [R9+0x4], desc[UR60][R26.64], !P6 ;  /* 0x000040001a097fae */ /* 0x0007e2000f12187c */
[----:B-1----:R-:W-:-:S03]  /*195d0*/  IMAD.WIDE R16, R11, 0x4, R52 ;  /* 0x000000040b107825 */ /* 0x002fc600078e0234 */
[----:B------:R1:W-:Y:S01]  /*195e0*/  STL.64 [R1+0x6a8], R24 ;  /* 0x0006a81801007387 */ /* 0x0003e20000100a00 */
[----:B------:R-:W-:-:S03]  /*195f0*/  VIADD R11, R13, 0xffffffc8 ;  /* 0xffffffc80d0b7836 */ /* 0x000fc60000000000 */
[----:B------:R1:W-:Y:S01]  /*19600*/  LDGSTS.E [R9+0x4004], desc[UR60][R24.64], !P6 ;  /* 0x0400400018097fae */ /* 0x0003e2000f12187c */
[----:B------:R-:W4:Y:S01]  /*19610*/  LDC R13, c[0x0][0x230] ;  /* 0x00008c00ff0d7b82 */ /* 0x000f220000000800 */
        /* <DEDUP_REMOVED lines=14> */
[----:B------:R-:W4:Y:S03]  /*19700*/  LDC R12, c[0x0][0x230] ;  /* 0x00008c00ff0c7b82 */ /* 0x000f260000000800 */
[----:B------:R1:W-:Y:S04]  /*19710*/  LDGSTS.E [R9+0x4008], desc[UR60][R24.64], !P0 ;  /* 0x0400800018097fae */ /* 0x0003e8000c12187c */
[----:B------:R2:W-:Y:S01]  /*19720*/  STL.64 [R1+0x6d0], R18 ;  /* 0x0006d01201007387 */ /* 0x0005e20000100a00 */
[----:B---3--:R-:W-:-:S03]  /*19730*/  IMAD.WIDE R26, R11, 0x4, R58 ;  /* 0x000000040b1a7825 */ /* 0x008fc600078e023a */
[----:B------:R2:W-:Y:S04]  /*19740*/  LDGSTS.E [R9+0x8008], desc[UR60][R18.64], !P0 ;  /* 0x0800800012097fae */ /* 0x0005e8000c12187c */
[----:B------:R3:W-:Y:S01]  /*19750*/  STL.64 [R1+0x6d8], R16 ;  /* 0x0006d81001007387 */ /* 0x0007e20000100a00 */
[----:B-1----:R-:W-:-:S03]  /*19760*/  IMAD.WIDE R24, R11, 0x4, R56 ;  /* 0x000000040b187825 */ /* 0x002fc600078e0238 */
[----:B------:R3:W-:Y:S01]  /*19770*/  LDGSTS.E [R9+0xc008], desc[UR60][R16.64], !P0 ;  /* 0x0c00800010097fae */ /* 0x0007e2000c12187c */
[C---:B--2---:R-:W-:Y:S01]  /*19780*/  IMAD.WIDE R18, R11.reuse, 0x4, R54 ;  /* 0x000000040b127825 */ /* 0x044fe200078e0236 */
[----:B------:R-:W-:Y:S02]  /*19790*/  ISETP.GE.U32.AND P0, PT, R10, 0x7fffff2c, PT ;  /* 0x7fffff2c0a00780c */ /* 0x000fe40003f06070 */
[----:B------:R1:W-:Y:S01]  /*197a0*/  STL.64 [R1+0x6e0], R26 ;  /* 0x0006e01a01007387 */ /* 0x0003e20000100a00 */
[----:B---3--:R-:W-:-:S03]  /*197b0*/  IMAD.WIDE R16, R11, 0x4, R52 ;  /* 0x000000040b107825 */ /* 0x008fc600078e0234 */
        /* <DEDUP_REMOVED lines=10> */
[----:B---3--:R-:W-:-:S03]  /*19860*/  IMAD.WIDE R24, R10, 0x4, R56 ;  /* 0x000000040a187825 */ /* 0x008fc600078e0238 */
[----:B------:R4:W-:Y:S01]  /*19870*/  LDGSTS.E [R9+0xc00c], desc[UR60][R16.64], !P5 ;  /* 0x0c00c00010097fae */ /* 0x0009e2000e92187c */
[----:B------:R-:W-:Y:S01]  /*19880*/  ISETP.GE.U32.AND P5, PT, R11, 0x7fffff2b, PT ;  /* 0x7fffff2b0b00780c */ /* 0x000fe20003fa6070 */
[----:B------:R-:W-:Y:S02]  /*19890*/  IMAD R11, R5, 0x35, RZ ;  /* 0x00000035050b7824 */ /* 0x000fe400078e02ff */
[C---:B-1----:R-:W-:Y:S01]  /*198a0*/  IMAD.WIDE R18, R10.reuse, 0x4, R54 ;  /* 0x000000040a127825 */ /* 0x042fe200078e0236 */
[----:B------:R1:W-:Y:S04]  /*198b0*/  STL.64 [R1+0x700], R26 ;  /* 0x0007001a01007387 */ /* 0x0003e80000100a00 */
[----:B------:R1:W-:Y:S01]  /*198c0*/  LDGSTS.E [R9+0x10000], desc[UR60][R26.64], !P4 ;  /* 0x100000001a097fae */ /* 0x0003e2000e12187c */
[----:B----4-:R-:W-:-:S03]  /*198d0*/  IMAD.WIDE R16, R10, 0x4, R52 ;  /* 0x000000040a107825 */ /* 0x010fc600078e0234 */
[----:B------:R3:W-:Y:S01]  /*198e0*/  STL.64 [R1+0x708], R24 ;  /* 0x0007081801007387 */ /* 0x0007e20000100a00 */
[----:B------:R-:W-:-:S03]  /*198f0*/  VIADD R10, R13, 0xffffffa9 ;  /* 0xffffffa90d0a7836 */ /* 0x000fc60000000000 */
[----:B------:R3:W-:Y:S01]  /*19900*/  LDGSTS.E [R9+0x14000], desc[UR60][R24.64], !P4 ;  /* 0x1400000018097fae */ /* 0x0007e2000e12187c */
[----:B------:R-:W4:Y:S01]  /*19910*/  LDC R13, c[0x0][0x230] ;  /* 0x00008c00ff0d7b82 */ /* 0x000f220000000800 */
[C---:B-1----:R-:W-:Y:S02]  /*19920*/  IMAD.WIDE R26, R11.reuse, 0x4, R58 ;  /* 0x000000040b1a7825 */ /* 0x042fe400078e023a */
        /* <DEDUP_REMOVED lines=26> */
[----:B------:R-:W-:Y:S02]  /*19ad0*/  VIADD R10, R14, 0xffffff8b ;  /* 0xffffff8b0e0a7836 */ /* 0x000fe40000000000 */
[----:B------:R-:W-:Y:S01]  /*19ae0*/  IMAD R11, R5, 0x37, RZ ;  /* 0x00000037050b7824 */ /* 0x000fe200078e02ff */
[----:B------:R-:W1:Y:S01]  /*19af0*/  LDC R14, c[0x0][0x230] ;  /* 0x00008c00ff0e7b82 */ /* 0x000e620000000800 */
[----:B------:R3:W-:Y:S04]  /*19b00*/  STL.64 [R1+0x748], R24 ;  /* 0x0007481801007387 */ /* 0x0007e80000100a00 */
[----:B------:R3:W-:Y:S01]  /*19b10*/  LDGSTS.E [R9+0x14008], desc[UR60][R24.64], !P1 ;  /* 0x1400800018097fae */ /* 0x0007e2000c92187c */
[----:B--2---:R-:W-:-:S03]  /*19b20*/  IMAD.WIDE R26, R11, 0x4, R58 ;  /* 0x000000040b1a7825 */ /* 0x004fc600078e023a */
[----:B------:R2:W-:Y:S04]  /*19b30*/  STL.64 [R1+0x750], R18 ;  /* 0x0007501201007387 */ /* 0x0005e80000100a00 */
        /* <DEDUP_REMOVED lines=9> */
[----:B----4-:R-:W-:-:S03]  /*19bd0*/  IMAD.WIDE R16, R11, 0x4, R52 ;  /* 0x000000040b107825 */ /* 0x010fc600078e0234 */
[----:B------:R3:W-:Y:S01]  /*19be0*/  STL.64 [R1+0x768], R24 ;  /* 0x0007681801007387 */ /* 0x0007e20000100a00 */
[----:B------:R-:W-:-:S03]  /*19bf0*/  VIADD R11, R13, 0xffffff8a ;  /* 0xffffff8a0d0b7836 */ /* 0x000fc60000000000 */
[----:B------:R3:W-:Y:S01]  /*19c00*/  LDGSTS.E [R9+0x1400c], desc[UR60][R24.64], !P6 ;  /* 0x1400c00018097fae */ /* 0x0007e2000f12187c */
[----:B------:R-:W4:Y:S01]  /*19c10*/  LDC R13, c[0x0][0x230] ;  /* 0x00008c00ff0d7b82 */ /* 0x000f220000000800 */
[C---:B--2---:R-:W-:Y:S02]  /*19c20*/  IMAD.WIDE R26, R10.reuse, 0x4, R58 ;  /* 0x000000040a1a7825 */ /* 0x044fe400078e023a */
[----:B------:R2:W-:Y:S04]  /*19c30*/  STL.64 [R1+0x770], R18 ;  /* 0x0007701201007387 */ /* 0x0005e80000100a00 */
[----:B------:R2:W-:Y:S01]  /*19c40*/  LDGSTS.E [R9+0x1800c], desc[UR60][R18.64], !P6 ;  /* 0x1800c00012097fae */ /* 0x0005e2000f12187c */
[----:B---3--:R-:W-:-:S03]  /*19c50*/  IMAD.WIDE R24, R10, 0x4, R56 ;  /* 0x000000040a187825 */ /* 0x008fc600078e0238 */
[----:B------:R3:W-:Y:S04]  /*19c60*/  STL.64 [R1+0x778], R16 ;  /* 0x0007781001007387 */ /* 0x0007e80000100a00 */
[----:B------:R3:W-:Y:S01]  /*19c70*/  LDGSTS.E [R9+0x1c00c], desc[UR60][R16.64], !P6 ;  /* 0x1c00c00010097fae */ /* 0x0007e2000f12187c */
[----:B------:R-:W-:Y:S01]  /*19c80*/  ISETP.GE.U32.AND P6, PT, R11, 0x7fffff0b, PT ;  /* 0x7fffff0b0b00780c */ /* 0x000fe20003fc6070 */
[----:B--2---:R-:W-:Y:S02]  /*19c90*/  IMAD.WIDE R18, R10, 0x4, R54 ;  /* 0x000000040a127825 */ /* 0x004fe400078e0236 */
        /* <DEDUP_REMOVED lines=9> */
[----:B--2---:R-:W-:-:S03]  /*19d30*/  IMAD.WIDE R26, R11, 0x4, R58 ;  /* 0x000000040b1a7825 */ /* 0x004fc600078e023a */
[----:B------:R1:W-:Y:S04]  /*19d40*/  LDGSTS.E [R9+0x28000], desc[UR60][R18.64], !P0 ;  /* 0x2800000012097fae */ /* 0x0003e8000c12187c */
[----:B------:R2:W-:Y:S01]  /*19d50*/  STL.64 [R1+0x798], R16 ;  /* 0x0007981001007387 */ /* 0x0005e20000100a00 */
[----:B---3--:R-:W-:-:S03]  /*19d60*/  IMAD.WIDE R24, R11, 0x4, R56 ;  /* 0x000000040b187825 */ /* 0x008fc600078e0238 */
[----:B------:R2:W-:Y:S01]  /*19d70*/  LDGSTS.E [R9+0x2c000], desc[UR60][R16.64], !P0 ;  /* 0x2c00000010097fae */ /* 0x0005e2000c12187c */
[C---:B-1----:R-:W-:Y:S01]  /*19d80*/  IMAD.WIDE R18, R11.reuse, 0x4, R54 ;  /* 0x000000040b127825 */ /* 0x042fe200078e0236 */
        /* <DEDUP_REMOVED lines=48> */
[C---:B--2---:R-:W-:Y:S02]  /*1a090*/  IMAD.WIDE R18, R10.reuse, 0x4, R54 ;  /* 0x000000040a127825 */ /* 0x044fe400078e0236 */
[----:B------:R2:W-:Y:S02]  /*1a0a0*/  STL.64 [R1+0x800], R26 ;  /* 0x0008001a01007387 */ /* 0x0005e40000100a00 */
[----:B------:R-:W-:Y:S02]  /*1a0b0*/  IMAD R11, R5, 0x75, RZ ;  /* 0x00000075050b7824 */ /* 0x000fe400078e02ff */
        /* <DEDUP_REMOVED lines=13> */
[----:B------:R-:W-:Y:S02]  /*1a190*/  IMAD R10, R5, 0x76, RZ ;  /* 0x00000076050a7824 */ /* 0x000fe400078e02ff */
[C---:B--2---:R-:W-:Y:S01]  /*1a1a0*/  IMAD.WIDE R18, R11.reuse, 0x4, R54 ;  /* 0x000000040b127825 */ /* 0x044fe200078e0236 */
[----:B------:R2:W-:Y:S04]  /*1a1b0*/  LDGSTS.E [R9+0x30004], desc[UR60][R26.64], !P6 ;  /* 0x300040001a097fae */ /* 0x0005e8000f12187c */
        /* <DEDUP_REMOVED lines=17> */
[----:B--2---:R-:W-:Y:S01]  /*1a2d0*/  IMAD.WIDE R16, R10, 0x4, R52 ;  /* 0x000000040a107825 */ /* 0x004fe200078e0234 */
[----:B------:R-:W-:Y:S02]  /*1a2e0*/  IADD3 R10, R12, -0x39, RZ ;  /* 0xffffffc70c0a7810 */ /* 0x000fe40007ffe0ff */
[----:B------:R1:W-:Y:S04]  /*1a2f0*/  STL.64 [R1+0x870], R24 ;  /* 0x0008701801007387 */ /* 0x0003e80000100a00 */
[----:B------:R1:W-:Y:S01]  /*1a300*/  LDGSTS.E [R9+0x34008], desc[UR60][R24.64], !P0 ;  /* 0x3400800018097fae */ /* 0x0003e2000c12187c */
[----:B---3--:R-:W-:-:S03]  /*1a310*/  IMAD.WIDE R26, R11, 0x4, R58 ;  /* 0x000000040b1a7825 */ /* 0x008fc600078e023a */
        /* <DEDUP_REMOVED lines=8> */
[----:B------:R-:W-:-:S02]  /*1a3a0*/  VIADD R10, R14, 0xffffffc6 ;  /* 0xffffffc60e0a7836 */ /* 0x000fc40000000000 */
[----:B------:R3:W-:Y:S01]  /*1a3b0*/  LDGSTS.E [R9+0x3400c], desc[UR60][R24.64], !P5 ;  /* 0x3400c00018097fae */ /* 0x0007e2000e92187c */
[----:B------:R-:W4:Y:S01]  /*1a3c0*/  LDC R14, c[0x0][0x230] ;  /* 0x00008c00ff0e7b82 */ /* 0x000f220000000800 */
[----:B-1----:R-:W-:Y:S02]  /*1a3d0*/  IMAD.WIDE R16, R11, 0x4, R52 ;  /* 0x000000040b107825 */ /* 0x002fe400078e0234 */
[----:B------:R1:W-:Y:S04]  /*1a3e0*/  LDGSTS.E [R9+0x3800c], desc[UR60][R18.64], !P5 ;  /* 0x3800c00012097fae */ /* 0x0003e8000e92187c */
[----:B------:R1:W-:Y:S01]  /*1a3f0*/  LDGSTS.E [R9+0x3c00c], desc[UR60][R16.64], !P5 ;  /* 0x3c00c00010097fae */ /* 0x0003e2000e92187c */
[----:B------:R-:W-:Y:S01]  /*1a400*/  ISETP.GE.U32.AND P5, PT, R10, 0x7fffff47, PT ;  /* 0x7fffff470a00780c */ /* 0x000fe20003fa6070 */
[----:B------:R-:W-:Y:S01]  /*1a410*/  IMAD R11, R5, 0x18, RZ ;  /* 0x00000018050b7824 */ /* 0x000fe200078e02ff */
        /* <DEDUP_REMOVED lines=8> */
[----:B-1----:R-:W-:-:S04]  /*1a4a0*/  IMAD.WIDE R18, R11, 0x4, R54 ;  /* 0x000000040b127825 */ /* 0x002fc800078e0236 */
[----:B----4-:R-:W-:Y:S01]  /*1a4b0*/  IMAD.WIDE R16, R11, 0x4, R52 ;  /* 0x000000040b107825 */ /* 0x010fe200078e0234 */
[----:B------:R-:W-:Y:S01]  /*1a4c0*/  IADD3 R11, R13, -0x3b, RZ ;  /* 0xffffffc50d0b7810 */ /* 0x000fe20007ffe0ff */
[----:B------:R1:W-:Y:S01]  /*1a4d0*/  LDGSTS.E [R10], desc[UR60][R26.64], !P4 ;  /* 0x000000001a0a7fae */ /* 0x0003e2000e12187c */
[----:B------:R-:W2:Y:S01]  /*1a4e0*/  LDC R13, c[0x0][0x230] ;  /* 0x00008c00ff0d7b82 */ /* 0x000ea20000000800 */
[----:B------:R-:W-:Y:S02]  /*1a4f0*/  IMAD R12, R5, 0x19, RZ ;  /* 0x00000019050c7824 */ /* 0x000fe400078e02ff */
[----:B------:R1:W-:Y:S04]  /*1a500*/  STL.64 [R1+0x8b8], R26 ;  /* 0x0008b81a01007387 */ /* 0x0003e80000100a00 */
        /* <DEDUP_REMOVED lines=29> */
[----:B-1----:R-:W-:-:S03]  /*1a6e0*/  IMAD.WIDE R16, R11, 0x4, R52 ;  /* 0x000000040b107825 */ /* 0x002fc600078e0234 */
[----:B------:R1:W-:Y:S01]  /*1a6f0*/  STL.64 [R1+0x938], R24 ;  /* 0x0009381801007387 */ /* 0x0003e20000100a00 */
[----:B------:R-:W-:-:S03]  /*1a700*/  VIADD R11, R14, 0xffffffa7 ;  /* 0xffffffa70e0b7836 */ /* 0x000fc60000000000 */
[----:B------:R1:W-:Y:S01]  /*1a710*/  LDGSTS.E [R10+0x4008], desc[UR60][R24.64], !P1 ;  /* 0x04008000180a7fae */ /* 0x0003e2000c92187c */
[----:B------:R-:W4:Y:S03]  /*1a720*/  LDC R14, c[0x0][0x230] ;  /* 0x00008c00ff0e7b82 */ /* 0x000f260000000800 */
        /* <DEDUP_REMOVED lines=9> */
[----:B---3--:R-:W-:Y:S01]  /*1a7c0*/  IMAD.WIDE R16, R12, 0x4, R52 ;  /* 0x000000040c107825 */ /* 0x008fe200078e0234 */
[----:B------:R-:W-:Y:S02]  /*1a7d0*/  IADD3 R12, R13, -0x5a, RZ ;  /* 0xffffffa60d0c7810 */ /* 0x000fe40007ffe0ff */
[----:B------:R1:W-:Y:S01]  /*1a7e0*/  LDGSTS.E [R10+0xc], desc[UR60][R26.64], !P6 ;  /* 0x0000c0001a0a7fae */ /* 0x0003e2000f12187c */
[----:B------:R-:W2:Y:S01]  /*1a7f0*/  LDC R13, c[0x0][0x230] ;  /* 0x00008c00ff0d7b82 */ /* 0x000ea20000000800 */
[----:B------:R-:W-:-:S02]  /*1a800*/  IMAD R11, R5, 0x38, RZ ;  /* 0x00000038050b7824 */ /* 0x000fc400078e02ff */
        /* <DEDUP_REMOVED lines=136> */
[----:B------:R-:W-:Y:S01]  /*1b090*/  ISETP.GE.U32.AND P5, PT, R12, 0x7fffff63, PT ;  /* 0x7fffff630c00780c */ /* 0x000fe20003fa6070 */
[----:B--2---:R-:W-:Y:S02]  /*1b0a0*/  IMAD.WIDE R18, R11, 0x4, R54 ;  /* 0x000000040b127825 */ /* 0x004fe400078e0236 */
[----:B------:R1:W-:Y:S02]  /*1b0b0*/  STL.64 [R1+0xcb0], R26 ;  /* 0x000cb01a01007387 */ /* 0x0003e40000100a00 */
[----:B------:R-:W-:Y:S02]  /*1b0c0*/  IMAD R12, R5, 0x79, RZ ;  /* 0x00000079050c7824 */ /* 0x000fe400078e02ff */
[----:B------:R1:W-:Y:S01]  /*1b0d0*/  LDGSTS.E [R10+0x30000], desc[UR60][R26.64], !P4 ;  /* 0x300000001a0a7fae */ /* 0x0003e2000e12187c */
[----:B---3--:R-:W-:Y:S01]  /*1b0e0*/  IMAD.WIDE R16, R11, 0x4, R52 ;  /* 0x000000040b107825 */ /* 0x008fe200078e0234 */
[----:B------:R-:W-:-:S02]  /*1b0f0*/  IADD3 R11, R13, -0x1f, RZ ;  /* 0xffffffe10d0b7810 */ /* 0x000fc40007ffe0ff */
[----:B------:R2:W-:Y:S01]  /*1b100*/  STL.64 [R1+0xcc8], R24 ;  /* 0x000cc81801007387 */ /* 0x0005e20000100a00 */
[----:B------:R-:W3:Y:S03]  /*1b110*/  LDC R13, c[0x0][0x230] ;  /* 0x00008c00ff0d7b82 */ /* 0x000ee60000000800 */
        /* <DEDUP_REMOVED lines=14> */
[----:B----4-:R-:W-:-:S03]  /*1b200*/  VIADD R12, R15, 0xffffffe0 ;  /* 0xffffffe00f0c7836 */ /* 0x010fc60000000000 */
[----:B------:R2:W-:Y:S01]  /*1b210*/  LDGSTS.E [R10+0x38004], desc[UR60][R18.64], !P3 ;  /* 0x38004000120a7fae */ /* 0x0005e2000d92187c */
[----:B------:R-:W4:Y:S03]  /*1b220*/  LDC R15, c[0x0][0x230] ;  /* 0x00008c00ff0f7b82 */ /* 0x000f260000000800 */
[----:B------:R3:W-:Y:S04]  /*1b230*/  STL.64 [R1+0xd18], R24 ;  /* 0x000d181801007387 */ /* 0x0007e80000100a00 */
[----:B------:R2:W-:Y:S01]  /*1b240*/  LDGSTS.E [R10+0x3c004], desc[UR60][R16.64], !P3 ;  /* 0x3c004000100a7fae */ /* 0x0005e2000d92187c */
[----:B-1----:R-:W-:Y:S01]  /*1b250*/  IMAD.WIDE R26, R11, 0x4, R58 ;  /* 0x000000040b1a7825 */ /* 0x002fe200078e023a */
[----:B------:R-:W-:-:S02]  /*1b260*/  ISETP.GE.U32.AND P3, PT, R12, 0x7fffff61, PT ;  /* 0x7fffff610c00780c */ /* 0x000fc40003f66070 */
[----:B------:R2:W-:Y:S01]  /*1b270*/  STL.64 [R1+0xd30], R18 ;  /* 0x000d301201007387 */ /* 0x0005e20000100a00 */
[----:B------:R-:W-:Y:S02]  /*1b280*/  IMAD R12, R5, 0x7b, RZ ;  /* 0x0000007b050c7824 */ /* 0x000fe400078e02ff */
[C---:B---3--:R-:W-:Y:S01]  /*1b290*/  IMAD.WIDE R24, R11.reuse, 0x4, R56 ;  /* 0x000000040b187825 */ /* 0x048fe200078e0238 */
[----:B------:R1:W-:Y:S04]  /*1b2a0*/  STL.64 [R1+0xd40], R16 ;  /* 0x000d401001007387 */ /* 0x0003e80000100a00 */
[----:B------:R3:W-:Y:S01]  /*1b2b0*/  STL.64 [R1+0xd50], R26 ;  /* 0x000d501a01007387 */ /* 0x0007e20000100a00 */
[----:B--2---:R-:W-:-:S03]  /*1b2c0*/  IMAD.WIDE R18, R11, 0x4, R54 ;  /* 0x000000040b127825 */ /* 0x004fc600078e0236 */
[----:B------:R3:W-:Y:S01]  /*1b2d0*/  LDGSTS.E [R10+0x30008], desc[UR60][R26.64], !P1 ;  /* 0x300080001a0a7fae */ /* 0x0007e2000c92187c */
[----:B-1----:R-:W-:-:S03]  /*1b2e0*/  IMAD.WIDE R16, R11, 0x4, R52 ;  /* 0x000000040b107825 */ /* 0x002fc600078e0234 */
        /* <DEDUP_REMOVED lines=11> */
[C---:B---3--:R-:W-:Y:S01]  /*1b3a0*/  IMAD.WIDE R18, R12.reuse, 0x4, R54 ;  /* 0x000000040c127825 */ /* 0x048fe200078e0236 */
[----:B------:R-:W-:Y:S01]  /*1b3b0*/  IADD3 R11, R13, -0x3e, RZ ;  /* 0xffffffc20d0b7810 */ /* 0x000fe20007ffe0ff */
[----:B------:R3:W-:Y:S01]  /*1b3c0*/  LDGSTS.E [R10+0x3000c], desc[UR60][R26.64], !P6 ;  /* 0x3000c0001a0a7fae */ /* 0x0007e2000f12187c */
[----:B------:R-:W2:Y:S03]  /*1b3d0*/  LDC R13, c[0x0][0x230] ;  /* 0x00008c00ff0d7b82 */ /* 0x000ea60000000800 */
[----:B------:R4:W-:Y:S01]  /*1b3e0*/  LDGSTS.E [R10+0x3400c], desc[UR60][R24.64], !P6 ;  /* 0x3400c000180a7fae */ /* 0x0009e2000f12187c */
[----:B-1----:R-:W-:-:S03]  /*1b3f0*/  IMAD.WIDE R16, R12, 0x4, R52 ;  /* 0x000000040c107825 */ /* 0x002fc600078e0234 */
        /* <DEDUP_REMOVED lines=10> */
[----:B---3--:R-:W-:-:S04]  /*1b4a0*/  IMAD.WIDE R26, R12, 0x4, R58 ;  /* 0x000000040c1a7825 */ /* 0x008fc800078e023a */
[----:B----4-:R-:W-:-:S04]  /*1b4b0*/  IMAD.WIDE R24, R12, 0x4, R56 ;  /* 0x000000040c187825 */ /* 0x010fc800078e0238 */
[----:B-1----:R-:W-:-:S04]  /*1b4c0*/  IMAD.WIDE R18, R12, 0x4, R54 ;  /* 0x000000040c127825 */ /* 0x002fc800078e0236 */
[----:B------:R-:W-:Y:S01]  /*1b4d0*/  IMAD.WIDE R16, R12, 0x4, R52 ;  /* 0x000000040c107825 */ /* 0x000fe200078e0234 */
[----:B------:R1:W-:Y:S03]  /*1b4e0*/  STL.64 [R1+0xde8], R26 ;  /* 0x000de81a01007387 */ /* 0x0003e60000100a00 */
[----:B------:R-:W-:Y:S01]  /*1b4f0*/  VIADD R12, R15, 0xffffffc1 ;  /* 0xffffffc10f0c7836 */ /* 0x000fe20000000000 */
[----:B------:R1:W-:Y:S01]  /*1b500*/  LDGSTS.E [R11], desc[UR60][R26.64], !P0 ;  /* 0x000000001a0b7fae */ /* 0x0003e2000c12187c */
[----:B------:R-:W3:Y:S01]  /*1b510*/  LDC R15, c[0x0][0x230] ;  /* 0x00008c00ff0f7b82 */ /* 0x000ee20000000800 */
[----:B------:R-:W-:Y:S02]  /*1b520*/  IMAD R4, R5, 0x1d, RZ ;  /* 0x0000001d05047824 */ /* 0x000fe400078e02ff */
[----:B------:R4:W-:Y:S04]  /*1b530*/  STL.64 [R1+0xe00], R24 ;  /* 0x000e001801007387 */ /* 0x0009e80000100a00 */
[----:B------:R4:W-:Y:S04]  /*1b540*/  LDGSTS.E [R11+0x4000], desc[UR60][R24.64], !P0 ;  /* 0x04000000180b7fae */ /* 0x0009e8000c12187c */
[----:B------:R2:W-:Y:S01]  /*1b550*/  STL.64 [R1+0xe08], R18 ;  /* 0x000e081201007387 */ /* 0x0005e20000100a00 */
[----:B-1----:R-:W-:-:S03]  /*1b560*/  IMAD.WIDE R26, R4, 0x4, R58 ;  /* 0x00000004041a7825 */ /* 0x002fc600078e023a */
[----:B------:R2:W-:Y:S04]  /*1b570*/  LDGSTS.E [R11+0x8000], desc[UR60][R18.64], !P0 ;  /* 0x08000000120b7fae */ /* 0x0005e8000c12187c */
[----:B------:R1:W-:Y:S01]  /*1b580*/  STL.64 [R1+0xe20], R16 ;  /* 0x000e201001007387 */ /* 0x0003e20000100a00 */
[----:B----4-:R-:W-:-:S03]  /*1b590*/  IMAD.WIDE R24, R4, 0x4, R56 ;  /* 0x0000000404187825 */ /* 0x010fc600078e0238 */
[----:B------:R1:W-:Y:S01]  /*1b5a0*/  LDGSTS.E [R11+0xc000], desc[UR60][R16.64], !P0 ;  /* 0x0c000000100b7fae */ /* 0x0003e2000c12187c */
[----:B------:R-:W-:Y:S01]  /*1b5b0*/  ISETP.GE.U32.AND P0, PT, R12, 0x7fffff42, PT ;  /* 0x7fffff420c00780c */ /* 0x000fe20003f06070 */
[C---:B--2---:R-:W-:Y:S02]  /*1b5c0*/  IMAD.WIDE R18, R4.reuse, 0x4, R54 ;  /* 0x0000000404127825 */ /* 0x044fe400078e0236 */
[----:B------:R2:W-:Y:S02]  /*1b5d0*/  STL.64 [R1+0xe38], R26 ;  /* 0x000e381a01007387 */ /* 0x0005e40000100a00 */
[----:B------:R-:W-:Y:S02]  /*1b5e0*/  IMAD R12, R5, 0x1e, RZ ;  /* 0x0000001e050c7824 */ /* 0x000fe400078e02ff */
[----:B------:R2:W-:Y:S01]  /*1b5f0*/  LDGSTS.E [R11+0x4], desc[UR60][R26.64], !P5 ;  /* 0x000040001a0b7fae */ /* 0x0005e2000e92187c */
[----:B-1----:R-:W-:Y:S01]  /*1b600*/  IMAD.WIDE R16, R4, 0x4, R52 ;  /* 0x0000000404107825 */ /* 0x002fe200078e0234 */
[----:B------:R-:W-:-:S02]  /*1b610*/  IADD3 R4, R14, -0x40, RZ ;  /* 0xffffffc00e047810 */ /* 0x000fc40007ffe0ff */
[----:B------:R1:W-:Y:S01]  /*1b620*/  STL.64 [R1+0xe48], R24 ;  /* 0x000e481801007387 */ /* 0x0003e20000100a00 */
[----:B------:R-:W4:Y:S03]  /*1b630*/  LDC R14, c[0x0][0x230] ;  /* 0x00008c00ff0e7b82 */ /* 0x000f260000000800 */
[----:B------:R1:W-:Y:S01]  /*1b640*/  LDGSTS.E [R11+0x4004], desc[UR60][R24.64], !P5 ;  /* 0x04004000180b7fae */ /* 0x0003e2000e92187c */
[----:B--2---:R-:W-:-:S03]  /*1b650*/  IMAD.WIDE R26, R12, 0x4, R58 ;  /* 0x000000040c1a7825 */ /* 0x004fc600078e023a */
[----:B------:R2:W-:Y:S04]  /*1b660*/  STL.64 [R1+0xe58], R18 ;  /* 0x000e581201007387 */ /* 0x0005e80000100a00 */
[----:B------:R2:W-:Y:S04]  /*1b670*/  LDGSTS.E [R11+0x8004], desc[UR60][R18.64], !P5 ;  /* 0x08004000120b7fae */ /* 0x0005e8000e92187c */
[----:B------:R3:W-:Y:S01]  /*1b680*/  STL.64 [R1+0xe68], R16 ;  /* 0x000e681001007387 */ /* 0x0007e20000100a00 */
[----:B-1----:R-:W-:-:S03]  /*1b690*/  IMAD.WIDE R24, R12, 0x4, R56 ;  /* 0x000000040c187825 */ /* 0x002fc600078e0238 */
[----:B------:R3:W-:Y:S01]  /*1b6a0*/  LDGSTS.E [R11+0xc004], desc[UR60][R16.64], !P5 ;  /* 0x0c004000100b7fae */ /* 0x0007e2000e92187c */
[----:B------:R-:W-:Y:S01]  /*1b6b0*/  ISETP.GE.U32.AND P5, PT, R4, 0x7fffff41, PT ;  /* 0x7fffff410400780c */ /* 0x000fe20003fa6070 */
[----:B------:R-:W-:Y:S02]  /*1b6c0*/  IMAD R4, R5, 0x1f, RZ ;  /* 0x0000001f05047824 */ /* 0x000fe400078e02ff */
[C---:B--2---:R-:W-:Y:S01]  /*1b6d0*/  IMAD.WIDE R18, R12.reuse, 0x4, R54 ;  /* 0x000000040c127825 */ /* 0x044fe200078e0236 */
[----:B------:R1:W-:Y:S04]  /*1b6e0*/  STL.64 [R1+0xe78], R26 ;  /* 0x000e781a01007387 */ /* 0x0003e80000100a00 */
[----:B------:R1:W-:Y:S01]  /*1b6f0*/  LDGSTS.E [R11+0x8], desc[UR60][R26.64], !P4 ;  /* 0x000080001a0b7fae */ /* 0x0003e2000e12187c */
[----:B---3--:R-:W-:-:S03]  /*1b700*/  IMAD.WIDE R16, R12, 0x4, R52 ;  /* 0x000000040c107825 */ /* 0x008fc600078e0234 */
[----:B------:R2:W-:Y:S01]  /*1b710*/  STL.64 [R1+0xe90], R24 ;  /* 0x000e901801007387 */ /* 0x0005e20000100a00 */
[----:B------:R-:W-:-:S03]  /*1b720*/  VIADD R12, R13, 0xffffffa3 ;  /* 0xffffffa30d0c7836 */ /* 0x000fc60000000000 */
[----:B------:R2:W-:Y:S01]  /*1b730*/  LDGSTS.E [R11+0x4008], desc[UR60][R24.64], !P4 ;  /* 0x04008000180b7fae */ /* 0x0005e2000e12187c */
[----:B------:R-:W3:Y:S03]  /*1b740*/  LDC R13, c[0x0][0x230] ;  /* 0x00008c00ff0d7b82 */ /* 0x000ee60000000800 */
        /* <DEDUP_REMOVED lines=8> */
[C---:B----4-:R-:W-:Y:S01]  /*1b7d0*/  IMAD.WIDE R18, R4.reuse, 0x4, R54 ;  /* 0x0000000404127825 */ /* 0x050fe200078e0236 */
[----:B------:R2:W-:Y:S04]  /*1b7e0*/  LDGSTS.E [R11+0xc], desc[UR60][R26.64], !P3 ;  /* 0x0000c0001a0b7fae */ /* 0x0005e8000d92187c */
[----:B------:R2:W-:Y:S01]  /*1b7f0*/  STL.64 [R1+0xed8], R26 ;  /* 0x000ed81a01007387 */ /* 0x0005e20000100a00 */
[----:B-1----:R-:W-:-:S03]  /*1b800*/  IMAD.WIDE R16, R4, 0x4, R52 ;  /* 0x0000000404107825 */ /* 0x002fc600078e0234 */
[----:B------:R1:W-:Y:S01]  /*1b810*/  LDGSTS.E [R11+0x400c], desc[UR60][R24.64], !P3 ;  /* 0x0400c000180b7fae */ /* 0x0003e2000d92187c */
[----:B------:R-:W-:-:S03]  /*1b820*/  VIADD R4, R15, 0xffffffa2 ;  /* 0xffffffa20f047836 */ /* 0x000fc60000000000 */
[----:B------:R1:W-:Y:S01]  /*1b830*/  STL.64 [R1+0xef0], R24 ;  /* 0x000ef01801007387 */ /* 0x0003e20000100a00 */
[----:B------:R-:W4:Y:S03]  /*1b840*/  LDC R15, c[0x0][0x230] ;  /* 0x00008c00ff0f7b82 */ /* 0x000f260000000800 */
        /* <DEDUP_REMOVED lines=8> */
[C---:B---3--:R-:W-:Y:S01]  /*1b8d0*/  IMAD.WIDE R18, R12.reuse, 0x4, R54 ;  /* 0x000000040c127825 */ /* 0x048fe200078e0236 */
[----:B------:R1:W-:Y:S04]  /*1b8e0*/  STL.64 [R1+0xf38], R26 ;  /* 0x000f381a01007387 */ /* 0x0003e80000100a00 */
[----:B------:R1:W-:Y:S01]  /*1b8f0*/  LDGSTS.E [R11+0x10000], desc[UR60][R26.64], !P1 ;  /* 0x100000001a0b7fae */ /* 0x0003e2000c92187c */
[----:B--2---:R-:W-:Y:S01]  /*1b900*/  IMAD.WIDE R16, R12, 0x4, R52 ;  /* 0x000000040c107825 */ /* 0x004fe200078e0234 */
[----:B------:R-:W-:Y:S02]  /*1b910*/  IADD3 R12, R14, -0x5f, RZ ;  /* 0xffffffa10e0c7810 */ /* 0x000fe40007ffe0ff */
        /* <DEDUP_REMOVED lines=9> */
[----:B-1----:R-:W-:-:S03]  /*1b9b0*/  IMAD.WIDE R18, R4, 0x4, R54 ;  /* 0x0000000404127825 */ /* 0x002fc600078e0236 */
[----:B------:R1:W-:Y:S01]  /*1b9c0*/  STL.64 [R1+0xf88], R26 ;  /* 0x000f881a01007387 */ /* 0x0003e20000100a00 */
[----:B------:R-:W-:-:S03]  /*1b9d0*/  ISETP.GE.U32.AND P1, PT, R12, 0x7fffff22, PT ;  /* 0x7fffff220c00780c */ /* 0x000fc60003f26070 */
[----:B------:R1:W-:Y:S01]  /*1b9e0*/  LDGSTS.E [R11+0x10004], desc[UR60][R26.64], !P6 ;  /* 0x100040001a0b7fae */ /* 0x0003e2000f12187c */
[----:B--2---:R-:W-:-:S03]  /*1b9f0*/  IMAD.WIDE R16, R4, 0x4, R52 ;  /* 0x0000000404107825 */ /* 0x004fc600078e0234 */
[----:B------:R2:W-:Y:S01]  /*1ba00*/  STL.64 [R1+0xfa0], R24 ;  /* 0x000fa01801007387 */ /* 0x0005e20000100a00 */
[----:B------:R-:W-:-:S03]  /*1ba10*/  IMAD R12, R5, 0x3e, RZ ;  /* 0x0000003e050c7824 */ /* 0x000fc600078e02ff */
[----:B------:R2:W-:Y:S01]  /*1ba20*/  LDGSTS.E [R11+0x14004], desc[UR60][R24.64], !P6 ;  /* 0x14004000180b7fae */ /* 0x0005e2000f12187c */
[----:B------:R-:W-:-:S03]  /*1ba30*/  VIADD R4, R13, 0xffffffa0 ;  /* 0xffffffa00d047836 */ /* 0x000fc60000000000 */
[----:B------:R-:W-:Y:S04]  /*1ba40*/  STL.64 [R1+0xfb8], R18 ;  /* 0x000fb81201007387 */ /* 0x000fe80000100a00 */
[----:B------:R-:W-:Y:S01]  /*1ba50*/  LDGSTS.E [R11+0x18004], desc[UR60][R18.64], !P6 ;  /* 0x18004000120b7fae */ /* 0x000fe2000f12187c */
[----:B------:R-:W-:-:S03]  /*1ba60*/  IMAD.WIDE R28, R12, 0x4, R58 ;  /* 0x000000040c1c7825 */ /* 0x000fc600078e023a */
[----:B------:R4:W-:Y:S04]  /*1ba70*/  STL.64 [R1+0xfc8], R16 ;  /* 0x000fc81001007387 */ /* 0x0009e80000100a00 */
[----:B------:R4:W-:Y:S01]  /*1ba80*/  LDGSTS.E [R11+0x1c004], desc[UR60][R16.64], !P6 ;  /* 0x1c004000100b7fae */ /* 0x0009e2000f12187c */
[----:B------:R-:W-:Y:S01]  /*1ba90*/  ISETP.GE.U32.AND P6, PT, R4, 0x7fffff21, PT ;  /* 0x7fffff210400780c */ /* 0x000fe20003fc6070 */
[----:B-1----:R-:W-:-:S04]  /*1baa0*/  IMAD.WIDE R26, R12, 0x4, R56 ;  /* 0x000000040c1a7825 */ /* 0x002fc800078e0238 */
[C---:B--2---:R-:W-:Y:S01]  /*1bab0*/  IMAD.WIDE R24, R12.reuse, 0x4, R54 ;  /* 0x000000040c187825 */ /* 0x044fe200078e0236 */
[----:B------:R1:W-:Y:S01]  /*1bac0*/  STL.64 [R1+0xfe8], R28 ;  /* 0x000fe81c01007387 */ /* 0x0003e20000100a00 */
[----:B----4-:R-:W2:Y:S02]  /*1bad0*/  LDC R16, c[0x0][0x230] ;  /* 0x00008c00ff107b82 */ /* 0x010ea40000000800 */
[----:B------:R-:W-:Y:S01]  /*1bae0*/  IMAD R4, R5, 0x3f, RZ ;  /* 0x0000003f05047824 */ /* 0x000fe200078e02ff */
[----:B------:R1:W-:Y:S01]  /*1baf0*/  LDGSTS.E [R11+0x10008], desc[UR60][R28.64], !P0 ;  /* 0x100080001c0b7fae */ /* 0x0003e2000c12187c */
[----:B------:R-:W-:-:S03]  /*1bb00*/  IMAD.WIDE R18, R12, 0x4, R52 ;  /* 0x000000040c127825 */ /* 0x000fc600078e0234 */
[----:B------:R4:W-:Y:S01]  /*1bb10*/  STL.64 [R1+0x1000], R26 ;  /* 0x0010001a01007387 */ /* 0x0009e20000100a00 */
[----:B------:R-:W-:Y:S02]  /*1bb20*/  VIADD R12, R15, 0xffffff83 ;  /* 0xffffff830f0c7836 */ /* 0x000fe40000000000 */
[----:B------:R-:W2:Y:S01]  /*1bb30*/  LDC R15, c[0x0][0x230] ;  /* 0x00008c00ff0f7b82 */ /* 0x000ea20000000800 */
        /* <DEDUP_REMOVED lines=8> */
[----:B-1----:R-:W-:Y:S02]  /*1bbc0*/  IMAD.WIDE R24, R4, 0x4, R54 ;  /* 0x0000000404187825 */ /* 0x002fe400078e0236 */
[----:B------:R1:W-:Y:S02]  /*1bbd0*/  LDGSTS.E [R11+0x1000c], desc[UR60][R28.64], !P5 ;  /* 0x1000c0001c0b7fae */ /* 0x0003e4000e92187c */
[----:B------:R-:W-:-:S02]  /*1bbe0*/  IMAD R12, R5, 0x5c, RZ ;  /* 0x0000005c050c7824 */ /* 0x000fc400078e02ff */
[----:B------:R1:W-:Y:S01]  /*1bbf0*/  LDGSTS.E [R11+0x1400c], desc[UR60][R26.64], !P5 ;  /* 0x1400c0001a0b7fae */ /* 0x0003e2000e92187c */
[----:B----4-:R-:W-:Y:S01]  /*1bc00*/  IMAD.WIDE R18, R4, 0x4, R52 ;  /* 0x0000000404127825 */ /* 0x010fe200078e0234 */
[----:B---3--:R-:W-:Y:S02]  /*1bc10*/  IADD3 R4, R14, -0x7e, RZ ;  /* 0xffffff820e047810 */ /* 0x008fe40007ffe0ff */
[----:B------:R3:W-:Y:S04]  /*1bc20*/  LDGSTS.E [R11+0x1800c], desc[UR60][R24.64], !P5 ;  /* 0x1800c000180b7fae */ /* 0x0007e8000e92187c */
[----:B------:R4:W-:Y:S01]  /*1bc30*/  LDGSTS.E [R11+0x1c00c], desc[UR60][R18.64], !P5 ;  /* 0x1c00c000120b7fae */ /* 0x0009e2000e92187c */
[----:B------:R-:W-:Y:S01]  /*1bc40*/  ISETP.GE.U32.AND P5, PT, R4, 0x7fffff03, PT ;  /* 0x7fffff030400780c */ /* 0x000fe20003fa6070 */
[----:B------:R-:W-:-:S02]  /*1bc50*/  IMAD R4, R5, 0x5d, RZ ;  /* 0x0000005d05047824 */ /* 0x000fc400078e02ff */
[----:B------:R1:W-:Y:S04]  /*1bc60*/  STL.64 [R1+0x1048], R28 ;  /* 0x0010481c01007387 */ /* 0x0003e80000100a00 */
[----:B------:R3:W-:Y:S01]  /*1bc70*/  STL.64 [R1+0x1070], R26 ;  /* 0x0010701a01007387 */ /* 0x0007e20000100a00 */
[----:B------:R-:W-:-:S03]  /*1bc80*/  IMAD R13, R5, 0x5e, RZ ;  /* 0x0000005e050d7824 */ /* 0x000fc600078e02ff */
[----:B------:R2:W-:Y:S01]  /*1bc90*/  STL.64 [R1+0x1080], R24 ;  /* 0x0010801801007387 */ /* 0x0005e20000100a00 */
[----:B-1----:R-:W-:-:S03]  /*1bca0*/  IMAD.WIDE R28, R12, 0x4, R58 ;  /* 0x000000040c1c7825 */ /* 0x002fc600078e023a */
[----:B------:R4:W-:Y:S01]  /*1bcb0*/  STL.64 [R1+0x10a0], R18 ;  /* 0x0010a01201007387 */ /* 0x0009e20000100a00 */
[----:B---3--:R-:W-:-:S03]  /*1bcc0*/  IMAD.WIDE R26, R12, 0x4, R56 ;  /* 0x000000040c1a7825 */ /* 0x008fc600078e0238 */
[----:B------:R1:W-:Y:S01]  /*1bcd0*/  LDGSTS.E [R11+0x20000], desc[UR60][R28.64], !P4 ;  /* 0x200000001c0b7fae */ /* 0x0003e2000e12187c */
[----:B--2---:R-:W-:-:S03]  /*1bce0*/  IMAD.WIDE R24, R12, 0x4, R54 ;  /* 0x000000040c187825 */ /* 0x004fc600078e0236 */
[----:B------:R1:W-:Y:S01]  /*1bcf0*/  STL.64 [R1+0x10a8], R28 ;  /* 0x0010a81c01007387 */ /* 0x0003e20000100a00 */
[----:B------:R-:W-:-:S03]  /*1bd00*/  IMAD.WIDE R34, R4, 0x4, R58 ;  /* 0x0000000404227825 */ /* 0x000fc600078e023a */
[----:B------:R2:W-:Y:S01]  /*1bd10*/  LDGSTS.E [R11+0x24000], desc[UR60][R26.64], !P4 ;  /* 0x240000001a0b7fae */ /* 0x0005e2000e12187c */
[----:B----4-:R-:W-:-:S03]  /*1bd20*/  IMAD.WIDE R18, R12, 0x4, R52 ;  /* 0x000000040c127825 */ /* 0x010fc600078e0234 */
[----:B------:R2:W-:Y:S01]  /*1bd30*/  STL.64 [R1+0x10c0], R26 ;  /* 0x0010c01a01007387 */ /* 0x0005e20000100a00 */
[----:B------:R-:W-:-:S03]  /*1bd40*/  IMAD.WIDE R32, R4, 0x4, R56 ;  /* 0x0000000404207825 */ /* 0x000fc600078e0238 */
[----:B------:R3:W-:Y:S01]  /*1bd50*/  LDGSTS.E [R11+0x28000], desc[UR60][R24.64], !P4 ;  /* 0x28000000180b7fae */ /* 0x0007e2000e12187c */
[----:B------:R-:W-:Y:S02]  /*1bd60*/  VIADD R12, R16, 0xffffff81 ;  /* 0xffffff81100c7836 */ /* 0x000fe40000000000 */
[C---:B------:R-:W-:Y:S01]  /*1bd70*/  IMAD.WIDE R30, R4.reuse, 0x4, R54 ;  /* 0x00000004041e7825 */ /* 0x040fe200078e0236 */
[----:B------:R3:W-:Y:S03]  /*1bd80*/  STL.64 [R1+0x10d8], R24 ;  /* 0x0010d81801007387 */ /* 0x0007e60000100a00 */
[----:B-1----:R-:W-:Y:S01]  /*1bd90*/  IMAD.WIDE R28, R4, 0x4, R52 ;  /* 0x00000004041c7825 */ /* 0x002fe200078e0234 */
[----:B------:R1:W-:Y:S03]  /*1bda0*/  LDGSTS.E [R11+0x2c000], desc[UR60][R18.64], !P4 ;  /* 0x2c000000120b7fae */ /* 0x0003e6000e12187c */
[----:B--2---:R-:W-:Y:S01]  /*1bdb0*/  IMAD.WIDE R26, R13, 0x4, R58 ;  /* 0x000000040d1a7825 */ /* 0x004fe200078e023a */
[----:B------:R1:W-:Y:S01]  /*1bdc0*/  STL.64 [R1+0x10e8], R18 ;  /* 0x0010e81201007387 */ /* 0x0003e20000100a00 */
[----:B------:R-:W-:-:S02]  /*1bdd0*/  ISETP.GE.U32.AND P4, PT, R12, 0x7fffff02, PT ;  /* 0x7fffff020c00780c */ /* 0x000fc40003f86070 */
[C---:B---3--:R-:W-:Y:S01]  /*1bde0*/  IMAD.WIDE R24, R13.reuse, 0x4, R56 ;  /* 0x000000040d187825 */ /* 0x048fe200078e0238 */
[----:B------:R2:W-:Y:S03]  /*1bdf0*/  LDGSTS.E [R11+0x20004], desc[UR60][R34.64], !P3 ;  /* 0x20004000220b7fae */ /* 0x0005e6000d92187c */
[C---:B------:R-:W-:Y:S01]  /*1be00*/  IMAD.WIDE R16, R13.reuse, 0x4, R52 ;  /* 0x000000040d107825 */ /* 0x040fe200078e0234 */
[----:B------:R-:W-:Y:S03]  /*1be10*/  LDGSTS.E [R11+0x24004], desc[UR60][R32.64], !P3 ;  /* 0x24004000200b7fae */ /* 0x000fe6000d92187c */
[----:B-1----:R-:W-:Y:S01]  /*1be20*/  IMAD.WIDE R18, R13, 0x4, R54 ;  /* 0x000000040d127825 */ /* 0x002fe200078e0236 */
[----:B------:R-:W-:Y:S03]  /*1be30*/  LDGSTS.E [R11+0x28004], desc[UR60][R30.64], !P3 ;  /* 0x280040001e0b7fae */ /* 0x000fe6000d92187c */
[----:B------:R-:W-:Y:S01]  /*1be40*/  VIADD R12, R15, 0xffffff80 ;  /* 0xffffff800f0c7836 */ /* 0x000fe20000000000 */
[----:B------:R-:W-:Y:S04]  /*1be50*/  LDGSTS.E [R11+0x2c004], desc[UR60][R28.64], !P3 ;  /* 0x2c0040001c0b7fae */ /* 0x000fe8000d92187c */
[----:B------:R1:W-:Y:S01]  /*1be60*/  LDGSTS.E [R11+0x20008], desc[UR60][R26.64], !P1 ;  /* 0x200080001a0b7fae */ /* 0x0003e2000c92187c */
[----:B------:R-:W-:-:S03]  /*1be70*/  ISETP.GE.U32.AND P3, PT, R12, 0x7fffff01, PT ;  /* 0x7fffff010c00780c */ /* 0x000fc60003f66070 */
[----:B------:R3:W-:Y:S01]  /*1be80*/  LDGSTS.E [R11+0x24008], desc[UR60][R24.64], !P1 ;  /* 0x24008000180b7fae */ /* 0x0007e2000c92187c */
[----:B------:R-:W-:-:S03]  /*1be90*/  IMAD R4, R5, 0x5f, RZ ;  /* 0x0000005f05047824 */ /* 0x000fc600078e02ff */
[----:B------:R4:W-:Y:S01]  /*1bea0*/  LDGSTS.E [R11+0x28008], desc[UR60][R18.64], !P1 ;  /* 0x28008000120b7fae */ /* 0x0009e2000c92187c */
[----:B------:R-:W-:-:S03]  /*1beb0*/  IMAD R13, R5, 0x7d, RZ ;  /* 0x0000007d050d7824 */ /* 0x000fc600078e02ff */
[----:B------:R4:W-:Y:S01]  /*1bec0*/  LDGSTS.E [R11+0x2c008], desc[UR60][R16.64], !P1 ;  /* 0x2c008000100b7fae */ /* 0x0009e2000c92187c */
[----:B------:R-:W-:Y:S01]  /*1bed0*/  ISETP.GE.AND P1, PT, R252, R12, PT ;  /* 0x0000000cfc00720c */ /* 0x000fe20003f26270 */
[C---:B------:R-:W-:Y:S02]  /*1bee0*/  IMAD R12, R5.reuse, 0x7c, RZ ;  /* 0x0000007c050c7824 */ /* 0x040fe400078e02ff */
[----:B------:R2:W-:Y:S01]  /*1bef0*/  STL.64 [R1+0x1100], R34 ;  /* 0x0011002201007387 */ /* 0x0005e20000100a00 */
[----:B------:R-:W-:Y:S01]  /*1bf00*/  IMAD R14, R5, 0x7e, RZ ;  /* 0x0000007e050e7824 */ /* 0x000fe200078e02ff */
[----:B------:R-:W-:Y:S01]  /*1bf10*/  LOP3.LUT R15, R7, 0x30, RZ, 0x3c, !PT ;  /* 0x00000030070f7812 */ /* 0x000fe200078e3cff */
[----:B------:R-:W-:Y:S01]  /*1bf20*/  IMAD.WIDE R40, R4, 0x4, R58 ;  /* 0x0000000404287825 */ /* 0x000fe200078e023a */
[----:B------:R1:W-:Y:S01]  /*1bf30*/  STL.64 [R1+0x1148], R26 ;  /* 0x0011481a01007387 */ /* 0x0003e20000100a00 */
[----:B------:R-:W4:Y:S03]  /*1bf40*/  LDC R252, c[0x0][0x230] ;  /* 0x00008c00fffc7b82 */ /* 0x000f260000000800 */
[----:B------:R-:W-:Y:S01]  /*1bf50*/  STL.64 [R1+0x1110], R32 ;  /* 0x0011102001007387 */ /* 0x000fe20000100a00 */
[----:B------:R-:W-:-:S03]  /*1bf60*/  IMAD R5, R5, 0x7f, RZ ;  /* 0x0000007f05057824 */ /* 0x000fc600078e02ff */
[----:B------:R-:W-:Y:S01]  /*1bf70*/  STL.64 [R1+0x1128], R30 ;  /* 0x0011281e01007387 */ /* 0x000fe20000100a00 */
[----:B------:R-:W-:-:S03]  /*1bf80*/  IMAD.WIDE R44, R12, 0x4, R58 ;  /* 0x000000040c2c7825 */ /* 0x000fc600078e023a */
[----:B------:R-:W-:Y:S01]  /*1bf90*/  STL.64 [R1+0x1140], R28 ;  /* 0x0011401c01007387 */ /* 0x000fe20000100a00 */
[----:B------:R-:W-:-:S03]  /*1bfa0*/  IMAD.WIDE R48, R13, 0x4, R58 ;  /* 0x000000040d307825 */ /* 0x000fc600078e023a */
[----:B------:R3:W-:Y:S01]  /*1bfb0*/  STL.64 [R1+0x1170], R24 ;  /* 0x0011701801007387 */ /* 0x0007e20000100a00 */
[----:B--2---:R-:W-:-:S03]  /*1bfc0*/  IMAD.WIDE R34, R5, 0x4, R58 ;  /* 0x0000000405227825 */ /* 0x004fc600078e023a */
[----:B------:R4:W-:Y:S01]  /*1bfd0*/  STL.64 [R1+0x1188], R18 ;  /* 0x0011881201007387 */ /* 0x0009e20000100a00 */
[----:B------:R-:W-:-:S03]  /*1bfe0*/  IMAD.WIDE R156, R4, 0x4, R54 ;  /* 0x00000004049c7825 */ /* 0x000fc600078e0236 */
[----:B------:R2:W-:Y:S01]  /*1bff0*/  STL.64 [R1+0x1190], R16 ;  /* 0x0011901001007387 */ /* 0x0005e20000100a00 */
[----:B-1----:R-:W-:-:S03]  /*1c000*/  IMAD.WIDE R26, R4, 0x4, R52 ;  /* 0x00000004041a7825 */ /* 0x002fc600078e0234 */
[----:B------:R1:W-:Y:S01]  /*1c010*/  STL.64 [R1+0x11c0], R40 ;  /* 0x0011c02801007387 */ /* 0x0003e20000100a00 */
[----:B---3--:R-:W-:-:S03]  /*1c020*/  IMAD.WIDE R24, R4, 0x4, R56 ;  /* 0x0000000404187825 */ /* 0x008fc600078e0238 */
[----:B------:R-:W-:Y:S01]  /*1c030*/  LDGSTS.E [R11+0x2000c], desc[UR60][R40.64], !P6 ;  /* 0x2000c000280b7fae */ /* 0x000fe2000f12187c */
[----:B----4-:R-:W-:-:S03]  /*1c040*/  IMAD.WIDE R18, R14, 0x4, R58 ;  /* 0x000000040e127825 */ /* 0x010fc600078e023a */
[----:B------:R-:W-:Y:S01]  /*1c050*/  STL.64 [R1+0x11f8], R44 ;  /* 0x0011f82c01007387 */ /* 0x000fe20000100a00 */
[----:B------:R-:W-:-:S03]  /*1c060*/  IMAD.WIDE R28, R12, 0x4, R56 ;  /* 0x000000040c1c7825 */ /* 0x000fc600078e0238 */
[----:B------:R-:W-:Y:S01]  /*1c070*/  STL.64 [R1+0x11e8], R48 ;  /* 0x0011e83001007387 */ /* 0x000fe20000100a00 */
[----:B------:R-:W-:-:S03]  /*1c080*/  IMAD.WIDE R46, R12, 0x4, R54 ;  /* 0x000000040c2e7825 */ /* 0x000fc600078e0236 */
[----:B------:R-:W-:Y:S01]  /*1c090*/  STL.64 [R1+0x11d8], R18 ;  /* 0x0011d81201007387 */ /* 0x000fe20000100a00 */
[----:B------:R-:W-:-:S03]  /*1c0a0*/  IMAD.WIDE R154, R12, 0x4, R52 ;  /* 0x000000040c9a7825 */ /* 0x000fc600078e0234 */
[----:B------:R3:W-:Y:S01]  /*1c0b0*/  STL.64 [R1+0x1200], R24 ;  /* 0x0012001801007387 */ /* 0x0007e20000100a00 */
[----:B------:R-:W-:-:S03]  /*1c0c0*/  IMAD.WIDE R158, R13, 0x4, R56 ;  /* 0x000000040d9e7825 */ /* 0x000fc600078e0238 */
[----:B------:R-:W-:Y:S01]  /*1c0d0*/  STL.64 [R1+0x11d0], R34 ;  /* 0x0011d02201007387 */ /* 0x000fe20000100a00 */
[----:B------:R-:W-:-:S03]  /*1c0e0*/  IMAD.WIDE R50, R13, 0x4, R54 ;  /* 0x000000040d327825 */ /* 0x000fc600078e0236 */
[----:B------:R4:W-:Y:S01]  /*1c0f0*/  STL.64 [R1+0x1210], R156 ;  /* 0x0012109c01007387 */ /* 0x0009e20000100a00 */
        /* <DEDUP_REMOVED lines=12> */
[----:B--2---:R-:W-:-:S03]  /*1c1c0*/  IMAD.WIDE R16, R5, 0x4, R52 ;  /* 0x0000000405107825 */ /* 0x004fc600078e0234 */
[----:B------:R-:W-:Y:S04]  /*1c1d0*/  STL.64 [R1+0x12b0], R152 ;  /* 0x0012b09801007387 */ /* 0x000fe80000100a00 */
[----:B------:R-:W-:Y:S04]  /*1c1e0*/  STL.64 [R1+0x12c0], R42 ;  /* 0x0012c02a01007387 */ /* 0x000fe80000100a00 */
[----:B------:R2:W-:Y:S04]  /*1c1f0*/  STL.64 [R1+0x12e0], R38 ;  /* 0x0012e02601007387 */ /* 0x0005e80000100a00 */
[----:B------:R2:W-:Y:S04]  /*1c200*/  STL.64 [R1+0x12f0], R36 ;  /* 0x0012f02401007387 */ /* 0x0005e80000100a00 */
[----:B------:R-:W-:Y:S04]  /*1c210*/  STL.64 [R1+0x1310], R32 ;  /* 0x0013102001007387 */ /* 0x000fe80000100a00 */
[----:B------:R2:W-:Y:S04]  /*1c220*/  STL.64 [R1+0x1318], R30 ;  /* 0x0013181e01007387 */ /* 0x0005e80000100a00 */
[----:B------:R2:W-:Y:S04]  /*1c230*/  STL.64 [R1+0x1320], R16 ;  /* 0x0013201001007387 */ /* 0x0005e80000100a00 */
[----:B------:R-:W-:Y:S04]  /*1c240*/  LDGSTS.E [R11+0x2400c], desc[UR60][R24.64], !P6 ;  /* 0x2400c000180b7fae */ /* 0x000fe8000f12187c */
[----:B-1----:R-:W2:Y:S04]  /*1c250*/  LDL.64 R40, [R1+0xf28] ;  /* 0x000f280001287983 */ /* 0x002ea80000100a00 */
[----:B------:R-:W-:Y:S04]  /*1c260*/  LDGSTS.E [R11+0x2800c], desc[UR60][R156.64], !P6 ;  /* 0x2800c0009c0b7fae */ /* 0x000fe8000f12187c */
[----:B---3--:R-:W3:Y:S04]  /*1c270*/  LDL.LU.64 R24, [R1+0x2c98] ;  /* 0x002c980001187983 */ /* 0x008ee80000300a00 */
[----:B------:R-:W-:Y:S04]  /*1c280*/  LDGSTS.E [R11+0x2c00c], desc[UR60][R26.64], !P6 ;  /* 0x2c00c0001a0b7fae */ /* 0x000fe8000f12187c */
[----:B----4-:R-:W4:Y:S04]  /*1c290*/  LDL.64 R156, [R1+0xef8] ;  /* 0x000ef800019c7983 */ /* 0x010f280000100a00 */
[----:B------:R-:W-:Y:S04]  /*1c2a0*/  LDGSTS.E [R11+0x30000], desc[UR60][R44.64], !P0 ;  /* 0x300000002c0b7fae */ /* 0x000fe8000c12187c */
[----:B------:R-:W3:Y:S04]  /*1c2b0*/  LDL.LU.64 R26, [R1+0x2c90] ;  /* 0x002c9000011a7983 */ /* 0x000ee80000300a00 */
[----:B------:R-:W-:Y:S04]  /*1c2c0*/  LDGSTS.E [R11+0x34000], desc[UR60][R28.64], !P0 ;  /* 0x340000001c0b7fae */ /* 0x000fe8000c12187c */
[----:B------:R-:W3:Y:S04]  /*1c2d0*/  LDL.64 R44, [R1+0xeb8] ;  /* 0x000eb800012c7983 */ /* 0x000ee80000100a00 */
        /* <DEDUP_REMOVED lines=13> */
[----:B------:R-:W-:Y:S04]  /*1c3b0*/  LDGSTS.E [R11+0x34008], desc[UR60][R42.64], !P4 ;  /* 0x340080002a0b7fae */ /* 0x000fe8000e12187c */
[----:B------:R-:W-:Y:S04]  /*1c3c0*/  LDGSTS.E [R11+0x38008], desc[UR60][R38.64], !P4 ;  /* 0x38008000260b7fae */ /* 0x000fe8000e12187c */
[----:B------:R-:W3:Y:S04]  /*1c3d0*/  LDL.64 R18, [R1+0xd98] ;  /* 0x000d980001127983 */ /* 0x000ee80000100a00 */
[----:B------:R-:W-:Y:S04]  /*1c3e0*/  LDGSTS.E [R11+0x3c008], desc[UR60][R36.64], !P4 ;  /* 0x3c008000240b7fae */ /* 0x000fe8000e12187c */
[----:B--2---:R-:W2:Y:S04]  /*1c3f0*/  LDL.64 R38, [R1+0xd58] ;  /* 0x000d580001267983 */ /* 0x004ea80000100a00 */
[----:B------:R-:W2:Y:S04]  /*1c400*/  LDL.64 R152, [R1+0xcd8] ;  /* 0x000cd80001987983 */ /* 0x000ea80000100a00 */
[----:B------:R-:W2:Y:S01]  /*1c410*/  LDL.64 R36, [R1+0xd20] ;  /* 0x000d200001247983 */ /* 0x000ea20000100a00 */
[----:B------:R-:W-:-:S03]  /*1c420*/  IADD3 R12, R7, UR4, RZ ;  /* 0x00000004070c7c10 */ /* 0x000fc6000fffe0ff */
[----:B------:R-:W-:Y:S02]  /*1c430*/  LDGSTS.E [R11+0x3000c], desc[UR60][R34.64], !P3 ;  /* 0x3000c000220b7fae */ /* 0x000fe4000d92187c */
[C---:B------:R-:W-:Y:S02]  /*1c440*/  VIADD R4, R12.reuse, 0x100000 ;  /* 0x001000000c047836 */ /* 0x040fe40000000000 */
[C---:B------:R-:W-:Y:S01]  /*1c450*/  VIADD R5, R12.reuse, 0x100000 ;  /* 0x001000000c057836 */ /* 0x040fe20000000000 */
[----:B------:R-:W-:Y:S04]  /*1c460*/  LDGSTS.E [R11+0x3400c], desc[UR60][R32.64], !P3 ;  /* 0x3400c000200b7fae */ /* 0x000fe8000d92187c */
[----:B------:R-:W2:Y:S04]  /*1c470*/  LDL.64 R42, [R1+0xc90] ;  /* 0x000c9000012a7983 */ /* 0x000ea80000100a00 */
[----:B------:R-:W-:Y:S04]  /*1c480*/  LDGSTS.E [R11+0x3800c], desc[UR60][R30.64], !P3 ;  /* 0x3800c0001e0b7fae */ /* 0x000fe8000d92187c */
[----:B------:R-:W-:Y:S04]  /*1c490*/  LDGSTS.E [R11+0x3c00c], desc[UR60][R16.64], !P3 ;  /* 0x3c00c000100b7fae */ /* 0x000fe8000d92187c */
[----:B------:R-:W0:Y:S01]  /*1c4a0*/  LDGDEPBAR ;  /* 0x00000000000079af */ /* 0x000e220000000000 */
[C---:B------:R-:W-:Y:S01]  /*1c4b0*/  IADD3 R13, R12.reuse, 0x100000, RZ ;  /* 0x001000000c0d7810 */ /* 0x040fe20007ffe0ff */
[----:B------:R-:W-:Y:S01]  /*1c4c0*/  VIADD R14, R12, 0x100000 ;  /* 0x001000000c0e7836 */ /* 0x000fe20000000000 */
[----:B------:R-:W-:Y:S01]  /*1c4d0*/  IADD3 R15, R15, UR4, RZ ;  /* 0x000000040f0f7c10 */ /* 0x000fe2000fffe0ff */
[----:B------:R-:W2:Y:S04]  /*1c4e0*/  LDL.64 R34, [R1+0xf70] ;  /* 0x000f700001227983 */ /* 0x000ea80000100a00 */
[----:B------:R-:W2:Y:S04]  /*1c4f0*/  LDL.64 R30, [R1+0x1400] ;  /* 0x00140000011e7983 */ /* 0x000ea80000100a00 */
[----:B------:R-:W2:Y:S04]  /*1c500*/  LDL.64 R32, [R1+0x13c8] ;  /* 0x0013c80001207983 */ /* 0x000ea80000100a00 */
[----:B------:R-:W-:Y:S04]  /*1c510*/  LDGSTS.E [R4+0x40000], desc[UR60][R40.64], P2 ;  /* 0x4000000028047fae */ /* 0x000fe8000912187c */
[----:B------:R-:W2:Y:S04]  /*1c520*/  LDL.64 R40, [R1+0xc48] ;  /* 0x000c480001287983 */ /* 0x000ea80000100a00 */
[----:B----4-:R-:W-:Y:S04]  /*1c530*/  LDGSTS.E [R5+0x40400], desc[UR60][R156.64], P2 ;  /* 0x404000009c057fae */ /* 0x010fe8000912187c */
[----:B------:R-:W4:Y:S04]  /*1c540*/  LDL.64 R156, [R1+0xbf8] ;  /* 0x000bf800019c7983 */ /* 0x000f280000100a00 */
[----:B---3--:R-:W-:Y:S04]  /*1c550*/  LDGSTS.E [R4+0x40800], desc[UR60][R44.64], P2 ;  /* 0x408000002c047fae */ /* 0x008fe8000912187c */
[----:B------:R-:W3:Y:S04]  /*1c560*/  LDL.64 R44, [R1+0xbc0] ;  /* 0x000bc000012c7983 */ /* 0x000ee80000100a00 */
[----:B------:R-:W-:Y:S04]  /*1c570*/  LDGSTS.E [R5+0x40c00], desc[UR60][R46.64], P2 ;  /* 0x40c000002e057fae */ /* 0x000fe8000912187c */
[----:B------:R-:W3:Y:S04]  /*1c580*/  LDL.64 R46, [R1+0xaf0] ;  /* 0x000af000012e7983 */ /* 0x000ee80000100a00 */
[----:B------:R-:W-:Y:S04]  /*1c590*/  LDGSTS.E [R4+0x41000], desc[UR60][R48.64], P2 ;  /* 0x4100000030047fae */ /* 0x000fe8000912187c */
[----:B------:R-:W3:Y:S04]  /*1c5a0*/  LDL.64 R48, [R1+0xab0] ;  /* 0x000ab00001307983 */ /* 0x000ee80000100a00 */
[----:B------:R-:W-:Y:S04]  /*1c5b0*/  LDGSTS.E [R5+0x41400], desc[UR60][R50.64], P2 ;  /* 0x4140000032057fae */ /* 0x000fe8000912187c */
[----:B------:R-:W3:Y:S04]  /*1c5c0*/  LDL.64 R50, [R1+0xa88] ;  /* 0x000a880001327983 */ /* 0x000ee80000100a00 */
[----:B------:R-:W-:Y:S04]  /*1c5d0*/  LDGSTS.E [R4+0x41800], desc[UR60][R18.64], P2 ;  /* 0x4180000012047fae */ /* 0x000fe8000912187c */
[----:B--2---:R-:W-:Y:S04]  /*1c5e0*/  LDGSTS.E [R5+0x41c00], desc[UR60][R38.64], P2 ;  /* 0x41c0000026057fae */ /* 0x004fe8000912187c */
[----:B------:R-:W2:Y:S04]  /*1c5f0*/  LDL.64 R18, [R1+0xa58] ;  /* 0x000a580001127983 */ /* 0x000ea80000100a00 */
[----:B------:R-:W-:Y:S04]  /*1c600*/  LDGSTS.E [R4+0x42000], desc[UR60][R36.64], P2 ;  /* 0x4200000024047fae */ /* 0x000fe8000912187c */
[----:B------:R-:W2:Y:S04]  /*1c610*/  LDL.64 R38, [R1+0xa20] ;  /* 0x000a200001267983 */ /* 0x000ea80000100a00 */
[----:B------:R-:W-:Y:S04]  /*1c620*/  LDGSTS.E [R5+0x42400], desc[UR60][R152.64], P2 ;  /* 0x4240000098057fae */ /* 0x000fe8000912187c */
[----:B------:R-:W2:Y:S04]  /*1c630*/  LDL.64 R36, [R1+0x9d0] ;  /* 0x0009d00001247983 */ /* 0x000ea80000100a00 */
[----:B------:R-:W-:Y:S04]  /*1c640*/  LDGSTS.E [R4+0x42800], desc[UR60][R42.64], P2 ;  /* 0x428000002a047fae */ /* 0x000fe8000912187c */
        /* <DEDUP_REMOVED lines=14> */
[----:B--2---:R-:W-:Y:S04]  /*1c730*/  LDGSTS.E [R5+0x44400], desc[UR60][R18.64], P2 ;  /* 0x4440000012057fae */ /* 0x004fe8000912187c */
[----:B------:R-:W-:Y:S04]  /*1c740*/  LDGSTS.E [R4+0x44800], desc[UR60][R38.64], P2 ;  /* 0x4480000026047fae */ /* 0x000fe8000912187c */
        /* <DEDUP_REMOVED lines=18> */
[----:B------:R1:W-:Y:S04]  /*1c870*/  LDGSTS.E [R13+0x46c00], desc[UR60][R50.64], P2 ;  /* 0x46c00000320d7fae */ /* 0x0003e8000912187c */
[----:B------:R-:W3:Y:S04]  /*1c880*/  LDL.64 R50, [R1+0xf18] ;  /* 0x000f180001327983 */ /* 0x000ee80000100a00 */
[----:B--2---:R-:W-:Y:S04]  /*1c890*/  LDGSTS.E [R5+0x47000], desc[UR60][R18.64], P2 ;  /* 0x4700000012057fae */ /* 0x004fe8000912187c */
[----:B------:R2:W-:Y:S04]  /*1c8a0*/  LDGSTS.E [R4+0x47400], desc[UR60][R38.64], P2 ;  /* 0x4740000026047fae */ /* 0x0005e8000912187c */
[----:B------:R-:W3:Y:S04]  /*1c8b0*/  LDL.64 R18, [R1+0xed0] ;  /* 0x000ed00001127983 */ /* 0x000ee80000100a00 */
[----:B------:R-:W3:Y:S04]  /*1c8c0*/  LDL.64 R38, [R1+0xe88] ;  /* 0x000e880001267983 */ /* 0x000ee80000100a00 */
[----:B------:R-:W-:Y:S01]  /*1c8d0*/  LDGSTS.E [R14+0x47800], desc[UR60][R152.64], P2 ;  /* 0x47800000980e7fae */ /* 0x000fe2000912187c */
[----:B-1----:R-:W-:-:S03]  /*1c8e0*/  LOP3.LUT R13, R7, 0x10, RZ, 0x3c, !PT ;  /* 0x00000010070d7812 */ /* 0x002fc600078e3cff */
[----:B------:R-:W3:Y:S02]  /*1c8f0*/  LDL.64 R152, [R1+0xdf8] ;  /* 0x000df80001987983 */ /* 0x000ee40000100a00 */
[----:B------:R-:W-:Y:S02]  /*1c900*/  VIADD R13, R13, UR4 ;  /* 0x000000040d0d7c36 */ /* 0x000fe40008000000 */
[----:B------:R1:W-:Y:S03]  /*1c910*/  LDGSTS.E [R5+0x47c00], desc[UR60][R42.64], P2 ;  /* 0x47c000002a057fae */ /* 0x0003e6000912187c */
[C---:B--2---:R-:W-:Y:S01]  /*1c920*/  IADD3 R4, R13.reuse, 0x100000, RZ ;  /* 0x001000000d047810 */ /* 0x044fe20007ffe0ff */
[----:B------:R-:W2:Y:S01]  /*1c930*/  LDL.64 R42, [R1+0xdb0] ;  /* 0x000db000012a7983 */ /* 0x000ea20000100a00 */
[----:B-1----:R-:W-:-:S03]  /*1c940*/  VIADD R5, R13, 0x100000 ;  /* 0x001000000d057836 */ /* 0x002fc60000000000 */
        /* <DEDUP_REMOVED lines=13> */
[----:B------:R-:W-:Y:S04]  /*1ca20*/  LDGSTS.E [R5+0x41c80], desc[UR60][R38.64], P2 ;  /* 0x41c8000026057fae */ /* 0x000fe8000912187c */
[----:B------:R-:W3:Y:S04]  /*1ca30*/  LDL.64 R18, [R1+0xbe0] ;  /* 0x000be00001127983 */ /* 0x000ee80000100a00 */
[----:B------:R-:W-:Y:S04]  /*1ca40*/  LDGSTS.E [R4+0x42080], desc[UR60][R36.64], P2 ;  /* 0x4208000024047fae */ /* 0x000fe8000912187c */
[----:B------:R-:W3:Y:S04]  /*1ca50*/  LDL.64 R38, [R1+0xb10] ;  /* 0x000b100001267983 */ /* 0x000ee80000100a00 */
[----:B------:R-:W-:Y:S04]  /*1ca60*/  LDGSTS.E [R5+0x42480], desc[UR60][R152.64], P2 ;  /* 0x4248000098057fae */ /* 0x000fe8000912187c */
[----:B------:R-:W3:Y:S04]  /*1ca70*/  LDL.64 R36, [R1+0xac0] ;  /* 0x000ac00001247983 */ /* 0x000ee80000100a00 */
[----:B------:R-:W3:Y:S04]  /*1ca80*/  LDL.64 R152, [R1+0xaa0] ;  /* 0x000aa00001987983 */ /* 0x000ee80000100a00 */
[----:B--2---:R-:W-:Y:S04]  /*1ca90*/  LDGSTS.E [R4+0x42880], desc[UR60][R42.64], P2 ;  /* 0x428800002a047fae */ /* 0x004fe8000912187c */
        /* <DEDUP_REMOVED lines=18> */
[----:B------:R-:W-:Y:S01]  /*1cbc0*/  LDGSTS.E [R4+0x45080], desc[UR60][R152.64], P2 ;  /* 0x4508000098047fae */ /* 0x000fe2000912187c */
[----:B------:R-:W-:-:S03]  /*1cbd0*/  VIADD R14, R13, 0x100000 ;  /* 0x001000000d0e7836 */ /* 0x000fc60000000000 */
        /* <DEDUP_REMOVED lines=16> */
[----:B------:R-:W-:Y:S04]  /*1cce0*/  LDGSTS.E [R5+0x47080], desc[UR60][R18.64], P2 ;  /* 0x4708000012057fae */ /* 0x000fe8000912187c */
[----:B------:R-:W-:Y:S04]  /*1ccf0*/  LDGSTS.E [R4+0x47480], desc[UR60][R38.64], P2 ;  /* 0x4748000026047fae */ /* 0x000fe8000912187c */
[----:B------:R-:W3:Y:S04]  /*1cd00*/  LDL.64 R18, [R1+0x1008] ;  /* 0x0010080001127983 */ /* 0x000ee80000100a00 */
[----:B------:R-:W3:Y:S04]  /*1cd10*/  LDL.64 R38, [R1+0xfc0] ;  /* 0x000fc00001267983 */ /* 0x000ee80000100a00 */
[----:B------:R2:W-:Y:S04]  /*1cd20*/  LDGSTS.E [R5+0x47880], desc[UR60][R152.64], P2 ;  /* 0x4788000098057fae */ /* 0x0005e8000912187c */
[----:B------:R-:W3:Y:S01]  /*1cd30*/  LDL.64 R152, [R1+0xf40] ;  /* 0x000f400001987983 */ /* 0x000ee20000100a00 */
[----:B-1----:R-:W-:-:S03]  /*1cd40*/  LOP3.LUT R14, R7, 0x20, RZ, 0x3c, !PT ;  /* 0x00000020070e7812 */ /* 0x002fc600078e3cff */
[----:B--2---:R1:W-:Y:S01]  /*1cd50*/  LDGSTS.E [R4+0x47c80], desc[UR60][R42.64], P2 ;  /* 0x47c800002a047fae */ /* 0x0043e2000912187c */
[----:B------:R-:W-:-:S05]  /*1cd60*/  IADD3 R14, R14, UR4, RZ ;  /* 0x000000040e0e7c10 */ /* 0x000fca000fffe0ff */
[C---:B------:R-:W-:Y:S01]  /*1cd70*/  VIADD R5, R14.reuse, 0x100000 ;  /* 0x001000000e057836 */ /* 0x040fe20000000000 */
        /* <DEDUP_REMOVED lines=61> */
[----:B------:R-:W3:Y:S04]  /*1d150*/  LDL.64 R38, [R1+0x10b8] ;  /* 0x0010b80001267983 */ /* 0x000ee80000100a00 */
[----:B------:R1:W-:Y:S04]  /*1d160*/  LDGSTS.E [R5+0x47900], desc[UR60][R152.64], P2 ;  /* 0x4790000098057fae */ /* 0x0003e8000912187c */
[----:B------:R-:W3:Y:S01]  /*1d170*/  LDL.64 R152, [R1+0x1078] ;  /* 0x0010780001987983 */ /* 0x000ee20000100a00 */
[----:B-1----:R-:W-:-:S03]  /*1d180*/  VIADD R5, R15, 0x100000 ;  /* 0x001000000f057836 */ /* 0x002fc60000000000 */
[----:B--2---:R1:W-:Y:S04]  /*1d190*/  LDGSTS.E [R4+0x47d00], desc[UR60][R42.64], P2 ;  /* 0x47d000002a047fae */ /* 0x0043e8000912187c */
        /* <DEDUP_REMOVED lines=16> */
[----:B------:R-:W-:Y:S04]  /*1d2a0*/  LDGSTS.E [R5+0x42180], desc[UR60][R38.64], P2 ;  /* 0x4218000026057fae */ /* 0x000fe8000912187c */
[----:B------:R-:W3:Y:S04]  /*1d2b0*/  LDL.64 R18, [R1+0xe30] ;  /* 0x000e300001127983 */ /* 0x000ee80000100a00 */
[----:B------:R-:W3:Y:S04]  /*1d2c0*/  LDL.64 R36, [R1+0xdf0] ;  /* 0x000df00001247983 */ /* 0x000ee80000100a00 */
[----:B------:R-:W3:Y:S04]  /*1d2d0*/  LDL.64 R38, [R1+0xda8] ;  /* 0x000da80001267983 */ /* 0x000ee80000100a00 */
[----:B------:R-:W-:Y:S04]  /*1d2e0*/  LDGSTS.E [R4+0x42580], desc[UR60][R152.64], P2 ;  /* 0x4258000098047fae */ /* 0x000fe8000912187c */
        /* <DEDUP_REMOVED lines=43> */
[----:B------:R-:W-:-:S03]  /*1d5a0*/  LOP3.LUT R16, R7, 0x40, RZ, 0x3c, !PT ;  /* 0x0000004007107812 */ /* 0x000fc600078e3cff */
[----:B--2---:R2:W-:Y:S01]  /*1d5b0*/  LDGSTS.E [R4+0x47d80], desc[UR60][R42.64], P2 ;  /* 0x47d800002a047fae */ /* 0x0045e2000912187c */
[----:B------:R-:W-:-:S05]  /*1d5c0*/  IADD3 R16, R16, UR4, RZ ;  /* 0x0000000410107c10 */ /* 0x000fca000fffe0ff */
[----:B-1----:R-:W-:-:S05]  /*1d5d0*/  VIADD R5, R16, 0x100000 ;  /* 0x0010000010057836 */ /* 0x002fca0000000000 */
[----:B------:R-:W-:Y:S01]  /*1d5e0*/  LDGSTS.E [R5+0x40200], desc[UR60][R36.64], P2 ;  /* 0x4020000024057fae */ /* 0x000fe2000912187c */
[----:B--2---:R-:W-:-:S03]  /*1d5f0*/  VIADD R4, R16, 0x100000 ;  /* 0x0010000010047836 */ /* 0x004fc60000000000 */
[----:B------:R-:W2:Y:S04]  /*1d600*/  LDL.64 R42, [R1+0x1158] ;  /* 0x00115800012a7983 */ /* 0x000ea80000100a00 */
        /* <DEDUP_REMOVED lines=35> */
[----:B------:R-:W-:Y:S04]  /*1d840*/  LDGSTS.E [R4+0x44e00], desc[UR60][R36.64], P2 ;  /* 0x44e0000024047fae */ /* 0x000fe8000912187c */
[----:B------:R-:W3:Y:S04]  /*1d850*/  LDL.64 R40, [R1+0xb48] ;  /* 0x000b480001287983 */ /* 0x000ee80000100a00 */
[----:B------:R-:W-:Y:S04]  /*1d860*/  LDGSTS.E [R5+0x45200], desc[UR60][R152.64], P2 ;  /* 0x4520000098057fae */ /* 0x000fe8000912187c */
[----:B------:R-:W-:Y:S01]  /*1d870*/  LDGSTS.E [R4+0x45600], desc[UR60][R38.64], P2 ;  /* 0x4560000026047fae */ /* 0x000fe2000912187c */
[----:B------:R-:W-:-:S03]  /*1d880*/  LOP3.LUT R17, R7, 0x50, RZ, 0x3c, !PT ;  /* 0x0000005007117812 */ /* 0x000fc600078e3cff */
[----:B------:R-:W3:Y:S04]  /*1d890*/  LDL.64 R36, [R1+0x10b0] ;  /* 0x0010b00001247983 */ /* 0x000ee80000100a00 */
[----:B------:R-:W3:Y:S04]  /*1d8a0*/  LDL.64 R152, [R1+0xb20] ;  /* 0x000b200001987983 */ /* 0x000ee80000100a00 */
[----:B------:R-:W3:Y:S04]  /*1d8b0*/  LDL.64 R38, [R1+0x14b0] ;  /* 0x0014b00001267983 */ /* 0x000ee80000100a00 */
[----:B--2---:R-:W-:Y:S04]  /*1d8c0*/  LDGSTS.E [R5+0x45a00], desc[UR60][R42.64], P2 ;  /* 0x45a000002a057fae */ /* 0x004fe8000912187c */
        /* <DEDUP_REMOVED lines=16> */
[----:B------:R1:W-:Y:S01]  /*1d9d0*/  LDGSTS.E [R5+0x47a00], desc[UR60][R152.64], P2 ;  /* 0x47a0000098057fae */ /* 0x0003e2000912187c */
[----:B------:R-:W-:-:S03]  /*1d9e0*/  IADD3 R17, R17, UR4, RZ ;  /* 0x0000000411117c10 */ /* 0x000fc6000fffe0ff */
[----:B------:R1:W-:Y:S04]  /*1d9f0*/  LDGSTS.E [R4+0x47e00], desc[UR60][R158.64], P2 ;  /* 0x47e000009e047fae */ /* 0x0003e8000912187c */
[----:B------:R-:W3:Y:S01]  /*1da00*/  LDL.64 R152, [R1+0x12d0] ;  /* 0x0012d00001987983 */ /* 0x000ee20000100a00 */
[C---:B-1----:R-:W-:Y:S02]  /*1da10*/  VIADD R5, R17.reuse, 0x100000 ;  /* 0x0010000011057836 */ /* 0x042fe40000000000 */
[----:B------:R-:W-:Y:S01]  /*1da20*/  VIADD R4, R17, 0x100000 ;  /* 0x0010000011047836 */ /* 0x000fe20000000000 */
[----:B------:R-:W3:Y:S04]  /*1da30*/  LDL.64 R158, [R1+0x1290] ;  /* 0x00129000019e7983 */ /* 0x000ee80000100a00 */
[----:B------:R-:W-:Y:S04]  /*1da40*/  LDGSTS.E [R5+0x40280], desc[UR60][R38.64], P2 ;  /* 0x4028000026057fae */ /* 0x000fe8000912187c */
[----:B------:R-:W3:Y:S04]  /*1da50*/  LDL.64 R38, [R1+0x1018] ;  /* 0x0010180001267983 */ /* 0x000ee80000100a00 */
[----:B----4-:R-:W-:Y:S04]  /*1da60*/  LDGSTS.E [R4+0x40680], desc[UR60][R156.64], P2 ;  /* 0x406800009c047fae */ /* 0x010fe8000912187c */
[----:B--2---:R-:W-:Y:S04]  /*1da70*/  LDGSTS.E [R5+0x40a80], desc[UR60][R42.64], P2 ;  /* 0x40a800002a057fae */ /* 0x004fe8000912187c */
[----:B------:R-:W2:Y:S04]  /*1da80*/  LDL.64 R156, [R1+0x1258] ;  /* 0x00125800019c7983 */ /* 0x000ea80000100a00 */
        /* <DEDUP_REMOVED lines=14> */
[----:B------:R-:W-:Y:S04]  /*1db70*/  LDGSTS.E [R5+0x42a80], desc[UR60][R158.64], P2 ;  /* 0x42a800009e057fae */ /* 0x000fe8000912187c */
[----:B------:R-:W3:Y:S04]  /*1db80*/  LDL.64 R152, [R1+0xfd0] ;  /* 0x000fd00001987983 */ /* 0x000ee80000100a00 */
[----:B------:R-:W3:Y:S04]  /*1db90*/  LDL.64 R158, [R1+0xf48] ;  /* 0x000f4800019e7983 */ /* 0x000ee80000100a00 */
[----:B--2---:R-:W-:Y:S04]  /*1dba0*/  LDGSTS.E [R4+0x42e80], desc[UR60][R156.64], P2 ;  /* 0x42e800009c047fae */ /* 0x004fe8000912187c */
[----:B----4-:R-:W-:Y:S04]  /*1dbb0*/  LDGSTS.E [R5+0x43280], desc[UR60][R42.64], P2 ;  /* 0x432800002a057fae */ /* 0x010fe8000912187c */
        /* <DEDUP_REMOVED lines=33> */
[----:B------:R-:W-:Y:S04]  /*1ddd0*/  LDGSTS.E [R4+0x47680], desc[UR60][R50.64], P2 ;  /* 0x4768000032047fae */ /* 0x000fe8000912187c */
[----:B------:R-:W3:Y:S04]  /*1dde0*/  LDL.64 R50, [R1+0x1420] ;  /* 0x0014200001327983 */ /* 0x000ee80000100a00 */
[----:B------:R1:W-:Y:S04]  /*1ddf0*/  LDGSTS.E [R5+0x47a80], desc[UR60][R152.64], P2 ;  /* 0x47a8000098057fae */ /* 0x0003e8000912187c */
[----:B------:R1:W-:Y:S04]  /*1de00*/  LDGSTS.E [R4+0x47e80], desc[UR60][R154.64], P2 ;  /* 0x47e800009a047fae */ /* 0x0003e8000912187c */
[----:B------:R-:W3:Y:S04]  /*1de10*/  LDL.64 R152, [R1+0x13b0] ;  /* 0x0013b00001987983 */ /* 0x000ee80000100a00 */
[----:B------:R-:W3:Y:S01]  /*1de20*/  LDL.64 R154, [R1+0x1370] ;  /* 0x00137000019a7983 */ /* 0x000ee20000100a00 */
[----:B-1----:R-:W-:-:S04]  /*1de30*/  LOP3.LUT R18, R7, 0x60, RZ, 0x3c, !PT ;  /* 0x0000006007127812 */ /* 0x002fc800078e3cff */
[----:B------:R-:W-:-:S05]  /*1de40*/  IADD3 R18, R18, UR4, RZ ;  /* 0x0000000412127c10 */ /* 0x000fca000fffe0ff */
[C---:B------:R-:W-:Y:S02]  /*1de50*/  VIADD R5, R18.reuse, 0x100000 ;  /* 0x0010000012057836 */ /* 0x040fe40000000000 */
[----:B------:R-:W-:-:S03]  /*1de60*/  VIADD R4, R18, 0x100000 ;  /* 0x0010000012047836 */ /* 0x000fc60000000000 */
[----:B------:R-:W-:Y:S04]  /*1de70*/  LDGSTS.E [R5+0x40300], desc[UR60][R158.64], P2 ;  /* 0x403000009e057fae */ /* 0x000fe8000912187c */
[----:B------:R-:W3:Y:S04]  /*1de80*/  LDL.64 R158, [R1+0x1348] ;  /* 0x00134800019e7983 */ /* 0x000ee80000100a00 */
[----:B--2---:R-:W-:Y:S04]  /*1de90*/  LDGSTS.E [R4+0x40700], desc[UR60][R156.64], P2 ;  /* 0x407000009c047fae */ /* 0x004fe8000912187c */
[----:B----4-:R-:W-:Y:S04]  /*1dea0*/  LDGSTS.E [R5+0x40b00], desc[UR60][R42.64], P2 ;  /* 0x40b000002a057fae */ /* 0x010fe8000912187c */
[----:B------:R-:W2:Y:S04]  /*1deb0*/  LDL.64 R156, [R1+0x1328] ;  /* 0x00132800019c7983 */ /* 0x000ea80000100a00 */
[----:B------:R-:W4:Y:S04]  /*1dec0*/  LDL.64 R42, [R1+0x12e8] ;  /* 0x0012e800012a7983 */ /* 0x000f280000100a00 */
[----:B---3--:R-:W-:Y:S04]  /*1ded0*/  LDGSTS.E [R4+0x40f00], desc[UR60][R44.64], P2 ;  /* 0x40f000002c047fae */ /* 0x008fe8000912187c */
[----:B------:R-:W-:Y:S04]  /*1dee0*/  LDGSTS.E [R5+0x41300], desc[UR60][R38.64], P2 ;  /* 0x4130000026057fae */ /* 0x000fe8000912187c */
[----:B------:R-:W3:Y:S04]  /*1def0*/  LDL.64 R44, [R1+0x12a8] ;  /* 0x0012a800012c7983 */ /* 0x000ee80000100a00 */
        /* <DEDUP_REMOVED lines=9> */
[----:B------:R-:W-:Y:S04]  /*1df90*/  LDGSTS.E [R4+0x42700], desc[UR60][R152.64], P2 ;  /* 0x4270000098047fae */ /* 0x000fe8000912187c */
[----:B------:R-:W-:Y:S04]  /*1dfa0*/  LDGSTS.E [R5+0x42b00], desc[UR60][R154.64], P2 ;  /* 0x42b000009a057fae */ /* 0x000fe8000912187c */
[----:B------:R-:W3:Y:S04]  /*1dfb0*/  LDL.64 R152, [R1+0x1108] ;  /* 0x0011080001987983 */ /* 0x000ee80000100a00 */
[----:B------:R-:W3:Y:S04]  /*1dfc0*/  LDL.64 R154, [R1+0x10c8] ;  /* 0x0010c800019a7983 */ /* 0x000ee80000100a00 */
        /* <DEDUP_REMOVED lines=21> */
[----:B------:R-:W3:Y:S01]  /*1e120*/  LDL.64 R154, [R1+0x1698] ;  /* 0x00169800019a7983 */ /* 0x000ee20000100a00 */
[----:B------:R-:W-:-:S04]  /*1e130*/  LOP3.LUT R19, R7, 0x70, RZ, 0x3c, !PT ;  /* 0x0000007007137812 */ /* 0x000fc800078e3cff */
[----:B------:R-:W-:Y:S01]  /*1e140*/  IADD3 R19, R19, UR4, RZ ;  /* 0x0000000413137c10 */ /* 0x000fe2000fffe0ff */
        /* <DEDUP_REMOVED lines=15> */
[----:B------:R-:W3:Y:S04]  /*1e240*/  LDL.64 R50, [R1+0x1518] ;  /* 0x0015180001327983 */ /* 0x000ee80000100a00 */
[----:B------:R1:W-:Y:S04]  /*1e250*/  LDGSTS.E [R5+0x47b00], desc[UR60][R152.64], P2 ;  /* 0x47b0000098057fae */ /* 0x0003e8000912187c */
[----:B------:R1:W-:Y:S02]  /*1e260*/  LDGSTS.E [R4+0x47f00], desc[UR60][R40.64], P2 ;  /* 0x47f0000028047fae */ /* 0x0003e4000912187c */
[----:B-1----:R-:W-:-:S02]  /*1e270*/  VIADD R5, R19, 0x100000 ;  /* 0x0010000013057836 */ /* 0x002fc40000000000 */
[----:B------:R-:W3:Y:S04]  /*1e280*/  LDL.64 R152, [R1+0x14e0] ;  /* 0x0014e00001987983 */ /* 0x000ee80000100a00 */
[----:B------:R-:W-:Y:S01]  /*1e290*/  LDGSTS.E [R5+0x40380], desc[UR60][R154.64], P2 ;  /* 0x403800009a057fae */ /* 0x000fe2000912187c */
[----:B------:R-:W-:-:S03]  /*1e2a0*/  VIADD R4, R19, 0x100000 ;  /* 0x0010000013047836 */ /* 0x000fc60000000000 */
[----:B------:R-:W3:Y:S04]  /*1e2b0*/  LDL.64 R40, [R1+0x1300] ;  /* 0x0013000001287983 */ /* 0x000ee80000100a00 */
        /* <DEDUP_REMOVED lines=21> */
[----:B--2---:R-:W-:Y:S04]  /*1e410*/  LDGSTS.E [R4+0x42f80], desc[UR60][R156.64], P2 ;  /* 0x42f800009c047fae */ /* 0x004fe8000912187c */
[----:B------:R-:W-:Y:S04]  /*1e420*/  LDGSTS.E [R5+0x43380], desc[UR60][R30.64], P2 ;  /* 0x433800001e057fae */ /* 0x000fe8000912187c */
[----:B------:R-:W-:Y:S04]  /*1e430*/  LDGSTS.E [R4+0x43780], desc[UR60][R32.64], P2 ;  /* 0x4378000020047fae */ /* 0x000fe8000912187c */
[----:B------:R-:W2:Y:S04]  /*1e440*/  LDL.64 R156, [R1+0xb80] ;  /* 0x000b8000019c7983 */ /* 0x000ea80000100a00 */
[----:B------:R-:W2:Y:S04]  /*1e450*/  LDL.LU.64 R30, [R1+0x2c70] ;  /* 0x002c7000011e7983 */ /* 0x000ea80000300a00 */
[----:B------:R-:W2:Y:S04]  /*1e460*/  LDL.LU.64 R32, [R1+0x2c68] ;  /* 0x002c680001207983 */ /* 0x000ea80000300a00 */
[----:B------:R-:W-:Y:S04]  /*1e470*/  LDGSTS.E [R5+0x43b80], desc[UR60][R34.64], P2 ;  /* 0x43b8000022057fae */ /* 0x000fe8000912187c */
[----:B------:R-:W-:Y:S04]  /*1e480*/  LDGSTS.E [R4+0x43f80], desc[UR60][R36.64], P2 ;  /* 0x43f8000024047fae */ /* 0x000fe8000912187c */
[----:B------:R-:W-:Y:S04]  /*1e490*/  LDGSTS.E [R5+0x44380], desc[UR60][R38.64], P2 ;  /* 0x4438000026057fae */ /* 0x000fe8000912187c */
[----:B------:R-:W2:Y:S04]  /*1e4a0*/  LDL.LU.64 R34, [R1+0x2c60] ;  /* 0x002c600001227983 */ /* 0x000ea80000300a00 */
[----:B------:R-:W2:Y:S04]  /*1e4b0*/  LDL.LU.64 R36, [R1+0x2c58] ;  /* 0x002c580001247983 */ /* 0x000ea80000300a00 */
[----:B------:R-:W2:Y:S04]  /*1e4c0*/  LDL.LU.64 R38, [R1+0x2c50] ;  /* 0x002c500001267983 */ /* 0x000ea80000300a00 */
[----:B------:R-:W-:Y:S04]  /*1e4d0*/  LDGSTS.E [R4+0x44780], desc[UR60][R40.64], P2 ;  /* 0x4478000028047fae */ /* 0x000fe8000912187c */
[----:B----4-:R-:W-:Y:S04]  /*1e4e0*/  LDGSTS.E [R5+0x44b80], desc[UR60][R42.64], P2 ;  /* 0x44b800002a057fae */ /* 0x010fe8000912187c */
[----:B---3--:R-:W-:Y:S04]  /*1e4f0*/  LDGSTS.E [R4+0x44f80], desc[UR60][R44.64], P2 ;  /* 0x44f800002c047fae */ /* 0x008fe8000912187c */
[----:B------:R-:W3:Y:S04]  /*1e500*/  LDL.LU.64 R40, [R1+0x2c48] ;  /* 0x002c480001287983 */ /* 0x000ee80000300a00 */
[----:B------:R-:W4:Y:S04]  /*1e510*/  LDL.LU.64 R42, [R1+0x2c40] ;  /* 0x002c4000012a7983 */ /* 0x000f280000300a00 */
[----:B------:R-:W3:Y:S04]  /*1e520*/  LDL.LU.64 R44, [R1+0x2c38] ;  /* 0x002c3800012c7983 */ /* 0x000ee80000300a00 */
[----:B------:R-:W-:Y:S04]  /*1e530*/  LDGSTS.E [R5+0x45380], desc[UR60][R46.64], P2 ;  /* 0x453800002e057fae */ /* 0x000fe8000912187c */
[----:B------:R-:W-:Y:S04]  /*1e540*/  LDGSTS.E [R4+0x45780], desc[UR60][R48.64], P2 ;  /* 0x4578000030047fae */ /* 0x000fe8000912187c */
[----:B------:R-:W4:Y:S04]  /*1e550*/  LDL.LU.64 R46, [R1+0x2c30] ;  /* 0x002c3000012e7983 */ /* 0x000f280000300a00 */
[----:B------:R-:W3:Y:S04]  /*1e560*/  LDL.LU.64 R48, [R1+0x2c28] ;  /* 0x002c280001307983 */ /* 0x000ee80000300a00 */
[----:B------:R-:W-:Y:S04]  /*1e570*/  LDGSTS.E [R5+0x45b80], desc[UR60][R50.64], P2 ;  /* 0x45b8000032057fae */ /* 0x000fe8000912187c */
[----:B------:R-:W4:Y:S04]  /*1e580*/  LDL.LU.64 R50, [R1+0x2c20] ;  /* 0x002c200001327983 */ /* 0x000f280000300a00 */
[----:B------:R-:W-:Y:S04]  /*1e590*/  LDGSTS.E [R4+0x45f80], desc[UR60][R154.64], P2 ;  /* 0x45f800009a047fae */ /* 0x000fe8000912187c */
[----:B------:R-:W2:Y:S04]  /*1e5a0*/  LDL.LU.64 R154, [R1+0x2c18] ;  /* 0x002c1800019a7983 */ /* 0x000ea80000300a00 */
[----:B--2---:R1:W-:Y:S04]  /*1e5b0*/  LDGSTS.E [R5+0x46380], desc[UR60][R154.64], P2 ;  /* 0x463800009a057fae */ /* 0x0043e8000912187c */
[----:B------:R-:W-:Y:S01]  /*1e5c0*/  LDGSTS.E [R4+0x46780], desc[UR60][R152.64], P2 ;  /* 0x4678000098047fae */ /* 0x000fe2000912187c */
[----:B-1----:R-:W-:-:S03]  /*1e5d0*/  IADD3 R154, R19, 0x100000, RZ ;  /* 0x00100000139a7810 */ /* 0x002fc60007ffe0ff */
[----:B------:R-:W5:Y:S04]  /*1e5e0*/  LDL.LU R155, [R1+0x2c10] ;  /* 0x002c1000019b7983 */ /* 0x000f680000300800 */
[----:B------:R-:W2:Y:S04]  /*1e5f0*/  LDL.LU.64 R152, [R1+0x2c08] ;  /* 0x002c080001987983 */ /* 0x000ea80000300a00 */
[----:B------:R1:W-:Y:S04]  /*1e600*/  LDGSTS.E [R154+0x46b80], desc[UR60][R158.64], P2 ;  /* 0x46b800009e9a7fae */ /* 0x0003e8000912187c */
[----:B------:R-:W-:Y:S04]  /*1e610*/  LDGSTS.E [R5+0x46f80], desc[UR60][R156.64], P2 ;  /* 0x46f800009c057fae */ /* 0x000fe8000912187c */
[----:B------:R-:W3:Y:S01]  /*1e620*/  LDL.LU.64 R158, [R1+0x2c00] ;  /* 0x002c0000019e7983 */ /* 0x000ee20000300a00 */
[----:B-1----:R-:W1:Y:S03]  /*1e630*/  LDC R154, c[0x0][0x230] ;  /* 0x00008c00ff9a7b82 */ /* 0x002e660000000800 */
[----:B------:R-:W4:Y:S04]  /*1e640*/  LDL.LU.64 R156, [R1+0x2bf8] ;  /* 0x002bf800019c7983 */ /* 0x000f280000300a00 */
[----:B----4-:R4:W-:Y:S04]  /*1e650*/  LDGSTS.E [R4+0x47380], desc[UR60][R156.64], P2 ;  /* 0x473800009c047fae */ /* 0x0109e8000912187c */
[----:B---3--:R3:W-:Y:S04]  /*1e660*/  LDGSTS.E [R5+0x47780], desc[UR60][R158.64], P2 ;  /* 0x477800009e057fae */ /* 0x0087e8000912187c */
[----:B--2---:R-:W-:Y:S04]  /*1e670*/  LDGSTS.E [R4+0x47b80], desc[UR60][R152.64], P2 ;  /* 0x47b8000098047fae */ /* 0x004fe8000912187c */
[----:B------:R-:W5:Y:S01]  /*1e680*/  LDL.LU R157, [R1+0x2bf4] ;  /* 0x002bf400019d7983 */ /* 0x000f620000300800 */
[----:B----4-:R-:W2:Y:S03]  /*1e690*/  LDC R156, c[0x0][0x230] ;  /* 0x00008c00ff9c7b82 */ /* 0x010ea60000000800 */
[----:B------:R-:W5:Y:S04]  /*1e6a0*/  LDL.LU R158, [R1+0x2bf0] ;  /* 0x002bf000019e7983 */ /* 0x000f680000300800 */
[----:B------:R-:W4:Y:S01]  /*1e6b0*/  LDL.LU.64 R152, [R1+0x2be8] ;  /* 0x002be80001987983 */ /* 0x000f220000300a00 */
[----:B---3--:R-:W3:Y:S03]  /*1e6c0*/  LDC R159, c[0x0][0x230] ;  /* 0x00008c00ff9f7b82 */ /* 0x008ee60000000800 */
[----:B----4-:R4:W-:Y:S04]  /*1e6d0*/  LDGSTS.E [R4+0x47f80], desc[UR60][R152.64], P2 ;  /* 0x47f8000098047fae */ /* 0x0109e8000912187c */
[----:B------:R-:W0:Y:S04]  /*1e6e0*/  LDGDEPBAR ;  /* 0x00000000000079af */ /* 0x000e280000000000 */
[----:B------:R-:W3:Y:S01]  /*1e6f0*/  LDL.LU.64 R152, [R1+0x2be0] ;  /* 0x002be00001987983 */ /* 0x000ee20000300a00 */
[----:B----4-:R-:W-:Y:S01]  /*1e700*/  SEL R4, RZ, 0x4, P1 ;  /* 0x00000004ff047807 */ /* 0x010fe20000800000 */
[----:B------:R-:W-:-:S02]  /*1e710*/  UISETP.GT.AND UP1, UPT, UR6, 0xff, UPT ;  /* 0x000000ff0600788c */ /* 0x000fc4000bf24270 */
[----:B------:R-:W-:Y:S01]  /*1e720*/  UISETP.GE.AND UP0, UPT, UR6, 0x80, UPT ;  /* 0x000000800600788c */ /* 0x000fe2000bf06270 */
[----:B------:R-:W-:Y:S06]  /*1e730*/  BAR.SYNC.DEFER_BLOCKING 0x0 ;  /* 0x0000000000007b1d */ /* 0x000fec0000010000 */
[----:B------:R4:W-:Y:S04]  /*1e740*/  STL.64 [R1+0x2ca0], R222 ;  /* 0x002ca0de01007387 */ /* 0x0009e80000100a00 */
[----:B----4-:R-:W4:Y:S04]  /*1e750*/  LDL.LU.64 R222, [R1+0x500] ;  /* 0x0005000001de7983 */ /* 0x010f280000300a00 */
[----:B------:R1:W-:Y:S04]  /*1e760*/  STL.64 [R1+0x2c98], R224 ;  /* 0x002c98e001007387 */ /* 0x0003e80000100a00 */
[----:B-1----:R-:W4:Y:S04]  /*1e770*/  LDL.LU.64 R224, [R1+0x508] ;  /* 0x0005080001e07983 */ /* 0x002f280000300a00 */
[----:B------:R1:W-:Y:S04]  /*1e780*/  STL.64 [R1+0x2c90], R226 ;  /* 0x002c90e201007387 */ /* 0x0003e80000100a00 */
[----:B------:R-:W-:Y:S04]  /*1e790*/  STL.64 [R1+0x2c88], R228 ;  /* 0x002c88e401007387 */ /* 0x000fe80000100a00 */
[----:B------:R2:W-:Y:S01]  /*1e7a0*/  STL.64 [R1+0x2c80], R230 ;  /* 0x002c80e601007387 */ /* 0x0005e20000100a00 */
[----:B-1----:R-:W1:Y:S03]  /*1e7b0*/  LDC R227, c[0x0][0x238] ;  /* 0x00008e00ffe37b82 */ /* 0x002e660000000800 */
[----:B--2---:R-:W2:Y:S05]  /*1e7c0*/  LDL.LU.64 R230, [R1+0x510] ;  /* 0x0005100001e67983 */ /* 0x004eaa0000300a00 */
[----:B------:R-:W3:Y:S01]  /*1e7d0*/  LDC R229, c[0x0][0x230] ;  /* 0x00008c00ffe57b82 */ /* 0x000ee20000000800 */
[----:B------:R1:W-:Y:S07]  /*1e7e0*/  STL.64 [R1+0x2c78], R8 ;  /* 0x002c780801007387 */ /* 0x0003ee0000100a00 */
[----:B------:R-:W3:Y:S01]  /*1e7f0*/  LDC R226, c[0x0][0x230] ;  /* 0x00008c00ffe27b82 */ /* 0x000ee20000000800 */
[----:B-1----:R-:W2:Y:S01]  /*1e800*/  LDL.LU.64 R8, [R1+0x518] ;  /* 0x0005180001087983 */ /* 0x002ea20000300a00 */
[----:B------:R-:W-:Y:S01]  /*1e810*/  PLOP3.LUT P0, PT, PT, PT, UP1, 0x80, 0x0 ;  /* 0x000000000000781c */ /* 0x000fe20003f0f018 */
[----:B------:R-:W-:-:S02]  /*1e820*/  VIADD R5, R154, 0xffffff7f ;  /* 0xffffff7f9a057836 */ /* 0x000fc40000000000 */
[----:B------:R-:W-:Y:S01]  /*1e830*/  STL.64 [R1+0x2c70], R10 ;  /* 0x002c700a01007387 */ /* 0x000fe20000100a00 */
[----:B------:R-:W-:Y:S01]  /*1e840*/  SEL R4, R4, RZ, P0 ;  /* 0x000000ff04047207 */ /* 0x000fe20000000000 */
[----:B------:R-:W-:Y:S01]  /*1e850*/  VIADD R154, R156, 0xffffff7e ;  /* 0xffffff7e9c9a7836 */ /* 0x000fe20000000000 */
[----:B------:R-:W-:Y:S01]  /*1e860*/  ISETP.GE.U32.AND P4, PT, R5, 0x7fffff00, PT ;  /* 0x7fffff000500780c */ /* 0x000fe20003f86070 */
[----:B------:R1:W-:Y:S01]  /*1e870*/  STL.64 [R1+0x2c68], R12 ;  /* 0x002c680c01007387 */ /* 0x0003e20000100a00 */
[----:B------:R-:W-:Y:S01]  /*1e880*/  ISETP.NE.U32.AND P1, PT, R4, RZ, PT ;  /* 0x000000ff0400720c */ /* 0x000fe20003f25070 */
[----:B------:R-:W-:Y:S01]  /*1e890*/  IMAD.SHL.U32 R4, R227, 0x80, RZ ;  /* 0x00000080e3047824 */ /* 0x000fe200078e00ff */
[----:B------:R-:W-:Y:S01]  /*1e8a0*/  IADD3 R156, R252, -0x83, RZ ;  /* 0xffffff7dfc9c7810 */ /* 0x000fe20007ffe0ff */
[----:B------:R1:W-:Y:S01]  /*1e8b0*/  STL.64 [R1+0x2c60], R14 ;  /* 0x002c600e01007387 */ /* 0x0003e20000100a00 */
[----:B------:R-:W-:Y:S01]  /*1e8c0*/  ISETP.GE.U32.AND P0, PT, R154, 0x7ffffeff, PT ;  /* 0x7ffffeff9a00780c */ /* 0x000fe20003f06070 */
[----:B------:R-:W-:Y:S01]  /*1e8d0*/  IMAD.WIDE R58, R4, 0x4, R58 ;  /* 0x00000004043a7825 */ /* 0x000fe200078e023a */
[----:B------:R-:W-:Y:S01]  /*1e8e0*/  ISETP.GE.U32.AND P2, PT, R156, 0x7ffffefe, PT ;  /* 0x7ffffefe9c00780c */ /* 0x000fe20003f46070 */
[----:B------:R-:W-:Y:S01]  /*1e8f0*/  STL.64 [R1+0x2c58], R16 ;  /* 0x002c581001007387 */ /* 0x000fe20000100a00 */
[----:B---3--:R-:W-:Y:S01]  /*1e900*/  IADD3 R156, R226, -0xa2, RZ ;  /* 0xffffff5ee29c7810 */ /* 0x008fe20007ffe0ff */
[----:B------:R-:W-:Y:S01]  /*1e910*/  VIADD R5, R159, 0xffffff7c ;  /* 0xffffff7c9f057836 */ /* 0x000fe20000000000 */
[----:B------:R-:W3:Y:S01]  /*1e920*/  LDC R252, c[0x0][0x230] ;  /* 0x00008c00fffc7b82 */ /* 0x000ee20000000800 */
[----:B------:R3:W-:Y:S01]  /*1e930*/  STL.64 [R1+0x2c50], R18 ;  /* 0x002c501201007387 */ /* 0x0007e20000100a00 */
[----:B------:R-:W-:-:S02]  /*1e940*/  VIADD R154, R229, 0xffffff5f ;  /* 0xffffff5fe59a7836 */ /* 0x000fc40000000000 */
[C---:B-1----:R-:W-:Y:S01]  /*1e950*/  IMAD.WIDE R12, R4.reuse, 0x4, R54 ;  /* 0x00000004040c7825 */ /* 0x042fe200078e0236 */
[----:B------:R-:W-:Y:S03]  /*1e960*/  STL.64 [R1+0x2be0], R152 ;  /* 0x002be09801007387 */ /* 0x000fe60000100a00 */
[----:B------:R-:W1:Y:S01]  /*1e970*/  LDC R15, c[0x0][0x230] ;  /* 0x00008c00ff0f7b82 */ /* 0x000e620000000800 */
[----:B------:R-:W2:Y:S01]  /*1e980*/  LDL.LU.64 R228, [R1+0x4f8] ;  /* 0x0004f80001e47983 */ /* 0x000ea20000300a00 */
[----:B---3--:R-:W-:-:S03]  /*1e990*/  IMAD.WIDE R18, R4, 0x4, R56 ;  /* 0x0000000404127825 */ /* 0x008fc600078e0238 */
[----:B------:R-:W3:Y:S01]  /*1e9a0*/  LDL.LU.64 R226, [R1+0x4f0] ;  /* 0x0004f00001e27983 */ /* 0x000ee20000300a00 */
[----:B------:R-:W-:Y:S01]  /*1e9b0*/  ISETP.GE.U32.AND P3, PT, R5, 0x7ffffefd, PT ;  /* 0x7ffffefd0500780c */ /* 0x000fe20003f66070 */
[----:B------:R-:W-:Y:S02]  /*1e9c0*/  IMAD.WIDE R10, R4, 0x4, R52 ;  /* 0x00000004040a7825 */ /* 0x000fe400078e0234 */
[----:B------:R-:W-:Y:S01]  /*1e9d0*/  STL.64 [R1+0x1c90], R58 ;  /* 0x001c903a01007387 */ /* 0x000fe20000100a00 */
[----:B------:R-:W-:Y:S01]  /*1e9e0*/  ISETP.GE.U32.AND P6, PT, R154, 0x7ffffee0, PT ;  /* 0x7ffffee09a00780c */ /* 0x000fe20003fc6070 */
[----:B------:R-:W3:Y:S01]  /*1e9f0*/  LDC R53, c[0x0][0x230] ;  /* 0x00008c00ff357b82 */ /* 0x000ee20000000800 */
[----:B------:R-:W-:Y:S01]  /*1ea00*/  ISETP.GE.U32.AND P5, PT, R156, 0x7ffffedf, PT ;  /* 0x7ffffedf9c00780c */ /* 0x000fe20003fa6070 */
[----:B------:R-:W-:Y:S04]  /*1ea10*/  STL.64 [R1+0x1c88], R18 ;  /* 0x001c881201007387 */ /* 0x000fe80000100a00 */
[----:B------:R-:W3:Y:S02]  /*1ea20*/  LDL.LU.64 R16, [R1+0x4e8] ;  /* 0x0004e80001107983 */ /* 0x000ee40000300a00 */
[----:B------:R-:W3:Y:S02]  /*1ea30*/  LDC R154, c[0x0][0x230] ;  /* 0x00008c00ff9a7b82 */ /* 0x000ee40000000800 */
[----:B------:R4:W-:Y:S01]  /*1ea40*/  STL.64 [R1+0x1c80], R12 ;  /* 0x001c800c01007387 */ /* 0x0009e20000100a00 */
[----:B-1----:R-:W-:-:S03]  /*1ea50*/  VIADD R5, R15, 0xffffff5d ;  /* 0xffffff5d0f057836 */ /* 0x002fc60000000000 */
[----:B------:R-:W3:Y:S02]  /*1ea60*/  LDL.LU.64 R14, [R1+0x4e0] ;  /* 0x0004e000010e7983 */ /* 0x000ee40000300a00 */
[----:B------:R-:W1:Y:S02]  /*1ea70*/  LDC R52, c[0x0][0x230] ;  /* 0x00008c00ff347b82 */ /* 0x000e640000000800 */
[----:B------:R-:W-:Y:S01]  /*1ea80*/  @!PT LDS RZ, [RZ] ;  /* 0x00000000fffff984 */ /* 0x000fe20000000800 */
[----:B------:R-:W-:Y:S01]  /*1ea90*/  @!PT LDS RZ, [RZ] ;  /* 0x00000000fffff984 */ /* 0x000fe20000000800 */
[----:B------:R-:W-:Y:S01]  /*1eaa0*/  @!PT LDS RZ, [RZ] ;  /* 0x00000000fffff984 */ /* 0x000fe20000000800 */
[----:B------:R-:W-:Y:S04]  /*1eab0*/  LDGSTS.E [R0+0x40000], desc[UR60][R58.64], !P4 ;  /* 0x400000003a007fae */ /* 0x000fe8000e12187c */
[----:B------:R4:W-:Y:S01]  /*1eac0*/  LDGSTS.E [R0+0x44000], desc[UR60][R18.64], !P4 ;  /* 0x4400000012007fae */ /* 0x0009e2000e12187c */
[C---:B------:R-:W-:Y:S01]  /*1ead0*/  IMAD.WIDE R50, R4.reuse, 0x4, R50 ;  /* 0x0000000404327825 */ /* 0x040fe200078e0232 */
[----:B------:R-:W1:Y:S02]  /*1eae0*/  LDC R156, c[0x0][0x23c] ;  /* 0x00008f00ff9c7b82 */ /* 0x000e640000000800 */
[----:B------:R4:W-:Y:S04]  /*1eaf0*/  STL.64 [R1+0x1c78], R10 ;  /* 0x001c780a01007387 */ /* 0x0009e80000100a00 */
[----:B------:R-:W-:Y:S04]  /*1eb00*/  LDGSTS.E [R0+0x48000], desc[UR60][R12.64], !P4 ;  /* 0x480000000c007fae */ /* 0x000fe8000e12187c */
[----:B------:R-:W-:Y:S04]  /*1eb10*/  LDGSTS.E [R0+0x4c000], desc[UR60][R10.64], !P4 ;  /* 0x4c0000000a007fae */ /* 0x000fe8000e12187c */
[----:B----4-:R-:W4:Y:S04]  /*1eb20*/  LDL.LU.64 R12, [R1+0x4d8] ;  /* 0x0004d800010c7983 */ /* 0x010f280000300a00 */
[----:B------:R-:W4:Y:S01]  /*1eb30*/  LDL.LU.64 R10, [R1+0x4d0] ;  /* 0x0004d000010a7983 */ /* 0x000f220000300a00 */
[----:B------:R-:W-:-:S04]  /*1eb40*/  IMAD.WIDE R18, R4, 0x4, R224 ;  /* 0x0000000404127825 */ /* 0x000fc800078e02e0 */
[----:B--2---:R-:W-:-:S04]  /*1eb50*/  IMAD.WIDE R54, R4, 0x4, R230 ;  /* 0x0000000404367825 */ /* 0x004fc800078e02e6 */
[----:B------:R-:W-:-:S05]  /*1eb60*/  IMAD.WIDE R56, R4, 0x4, R8 ;  /* 0x0000000404387825 */ /* 0x000fca00078e0208 */
[----:B------:R-:W-:Y:S01]  /*1eb70*/  STL.64 [R1+0x1c70], R56 ;  /* 0x001c703801007387 */ /* 0x000fe20000100a00 */
[----:B------:R-:W-:-:S03]  /*1eb80*/  IMAD.WIDE R8, R4, 0x4, R222 ;  /* 0x0000000404087825 */ /* 0x000fc600078e02de */
[----:B------:R-:W2:Y:S04]  /*1eb90*/  LDL.LU.64 R224, [R1+0x4c8] ;  /* 0x0004c80001e07983 */ /* 0x000ea80000300a00 */
[----:B------:R1:W-:Y:S04]  /*1eba0*/  STL.64 [R1+0x1c68], R54 ;  /* 0x001c683601007387 */ /* 0x0003e80000100a00 */
[----:B------:R-:W2:Y:S04]  /*1ebb0*/  LDL.LU.64 R222, [R1+0x4c0] ;  /* 0x0004c00001de7983 */ /* 0x000ea80000300a00 */
[----:B------:R-:W-:Y:S04]  /*1ebc0*/  LDGSTS.E [R0+0x40004], desc[UR60][R56.64], !P0 ;  /* 0x4000400038007fae */ /* 0x000fe8000c12187c */
[----:B------:R1:W-:Y:S04]  /*1ebd0*/  LDGSTS.E [R0+0x44004], desc[UR60][R54.64], !P0 ;  /* 0x4400400036007fae */ /* 0x0003e8000c12187c */
[----:B------:R3:W-:Y:S04]  /*1ebe0*/  STL.64 [R1+0x1c60], R18 ;  /* 0x001c601201007387 */ /* 0x0007e80000100a00 */
[----:B------:R3:W-:Y:S01]  /*1ebf0*/  LDGSTS.E [R0+0x48004], desc[UR60][R18.64], !P0 ;  /* 0x4800400012007fae */ /* 0x0007e2000c12187c */
[----:B-1----:R-:W-:-:S03]  /*1ec00*/  IMAD.WIDE R54, R4, 0x4, R228 ;  /* 0x0000000404367825 */ /* 0x002fc600078e02e4 */
[----:B------:R1:W-:Y:S04]  /*1ec10*/  STL.64 [R1+0x1c58], R8 ;  /* 0x001c580801007387 */ /* 0x0003e80000100a00 */
[----:B------:R-:W-:Y:S01]  /*1ec20*/  LDGSTS.E [R0+0x4c004], desc[UR60][R8.64], !P0 ;  /* 0x4c00400008007fae */ /* 0x000fe2000c12187c */
[----:B---3--:R-:W-:-:S03]  /*1ec30*/  IMAD.WIDE R18, R4, 0x4, R226 ;  /* 0x0000000404127825 */ /* 0x008fc600078e02e2 */
[----:B------:R3:W-:Y:S01]  /*1ec40*/  LDGSTS.E [R0+0x40008], desc[UR60][R54.64], !P2 ;  /* 0x4000800036007fae */ /* 0x0007e2000d12187c */
[----:B------:R-:W-:-:S03]  /*1ec50*/  IMAD.WIDE R16, R4, 0x4, R16 ;  /* 0x0000000404107825 */ /* 0x000fc600078e0210 */
[----:B------:R-:W-:Y:S04]  /*1ec60*/  LDGSTS.E [R0+0x44008], desc[UR60][R18.64], !P2 ;  /* 0x4400800012007fae */ /* 0x000fe8000d12187c */
[----:B-1----:R-:W2:Y:S01]  /*1ec70*/  LDL.LU.64 R8, [R1+0x2b8] ;  /* 0x0002b80001087983 */ /* 0x002ea20000300a00 */
[----:B------:R-:W-:-:S03]  /*1ec80*/  IMAD.WIDE R14, R4, 0x4, R14 ;  /* 0x00000004040e7825 */ /* 0x000fc600078e020e */
[----:B------:R-:W2:Y:S04]  /*1ec90*/  LDL.LU.64 R230, [R1+0x2b0] ;  /* 0x0002b00001e67983 */ /* 0x000ea80000300a00 */
[----:B------:R3:W-:Y:S04]  /*1eca0*/  STL.64 [R1+0x1c50], R54 ;  /* 0x001c503601007387 */ /* 0x0007e80000100a00 */
[----:B------:R-:W2:Y:S04]  /*1ecb0*/  LDL.LU.64 R228, [R1+0x2a8] ;  /* 0x0002a80001e47983 */ /* 0x000ea80000300a00 */
[----:B------:R1:W-:Y:S04]  /*1ecc0*/  STL.64 [R1+0x1c48], R18 ;  /* 0x001c481201007387 */ /* 0x0003e80000100a00 */
[----:B------:R-:W2:Y:S01]  /*1ecd0*/  LDL.LU.64 R226, [R1+0x2a0] ;  /* 0x0002a00001e27983 */ /* 0x000ea20000300a00 */
[----:B---3--:R-:W3:Y:S03]  /*1ece0*/  LDC R54, c[0x0][0x230] ;  /* 0x00008c00ff367b82 */ /* 0x008ee60000000800 */
[----:B------:R1:W-:Y:S01]  /*1ecf0*/  STL.64 [R1+0x1c40], R16 ;  /* 0x001c401001007387 */ /* 0x0003e20000100a00 */
[----:B----4-:R-:W-:-:S03]  /*1ed00*/  IMAD.WIDE R152, R4, 0x4, R12 ;  /* 0x0000000404987825 */ /* 0x010fc600078e020c */
[----:B------:R4:W-:Y:S01]  /*1ed10*/  STL.64 [R1+0x1c38], R14 ;  /* 0x001c380e01007387 */ /* 0x0009e20000100a00 */
[----:B------:R-:W-:-:S03]  /*1ed20*/  IMAD.WIDE R58, R4, 0x4, R10 ;  /* 0x00000004043a7825 */ /* 0x000fc600078e020a */
[----:B------:R-:W-:Y:S04]  /*1ed30*/  LDGSTS.E [R0+0x48008], desc[UR60][R16.64], !P2 ;  /* 0x4800800010007fae */ /* 0x000fe8000d12187c */
[----:B------:R-:W3:Y:S04]  /*1ed40*/  LDL.LU.64 R10, [R1+0x298] ;  /* 0x00029800010a7983 */ /* 0x000ee80000300a00 */
[----:B-1----:R-:W3:Y:S04]  /*1ed50*/  LDL.LU.64 R18, [R1+0x290] ;  /* 0x0002900001127983 */ /* 0x002ee80000300a00 */
[----:B------:R-:W-:Y:S04]  /*1ed60*/  STL.64 [R1+0x1c30], R152 ;  /* 0x001c309801007387 */ /* 0x000fe80000100a00 */
[----:B------:R-:W3:Y:S04]  /*1ed70*/  LDL.LU.64 R16, [R1+0x288] ;  /* 0x0002880001107983 */ /* 0x000ee80000300a00 */
[----:B------:R-:W-:Y:S04]  /*1ed80*/  LDGSTS.E [R0+0x4c008], desc[UR60][R14.64], !P2 ;  /* 0x4c0080000e007fae */ /* 0x000fe8000d12187c */
[----:B------:R-:W-:Y:S04]  /*1ed90*/  STL.64 [R1+0x1c28], R58 ;  /* 0x001c283a01007387 */ /* 0x000fe80000100a00 */
[----:B------:R1:W-:Y:S04]  /*1eda0*/  LDGSTS.E [R0+0x4000c], desc[UR60][R152.64], !P3 ;  /* 0x4000c00098007fae */ /* 0x0003e8000d92187c */
[----:B----4-:R-:W4:Y:S04]  /*1edb0*/  LDL.LU.64 R14, [R1+0x280] ;  /* 0x00028000010e7983 */ /* 0x010f280000300a00 */
[----:B------:R1:W-:Y:S01]  /*1edc0*/  LDGSTS.E [R0+0x4400c], desc[UR60][R58.64], !P3 ;  /* 0x4400c0003a007fae */ /* 0x0003e2000d92187c */
[----:B--2---:R-:W-:-:S04]  /*1edd0*/  IMAD.WIDE R56, R4, 0x4, R224 ;  /* 0x0000000404387825 */ /* 0x004fc800078e02e0 */
[C---:B------:R-:W-:Y:S01]  /*1ede0*/  IMAD.WIDE R12, R4.reuse, 0x4, R222 ;  /* 0x00000004040c7825 */ /* 0x040fe200078e02de */
[----:B------:R-:W-:Y:S04]  /*1edf0*/  STL.64 [R1+0x1c20], R56 ;  /* 0x001c203801007387 */ /* 0x000fe80000100a00 */
[----:B------:R2:W-:Y:S04]  /*1ee00*/  LDGSTS.E [R0+0x4800c], desc[UR60][R56.64], !P3 ;  /* 0x4800c00038007fae */ /* 0x0005e8000d92187c */
[----:B------:R1:W-:Y:S04]  /*1ee10*/  STL.64 [R1+0x1c18], R12 ;  /* 0x001c180c01007387 */ /* 0x0003e80000100a00 */
[----:B------:R-:W-:Y:S04]  /*1ee20*/  LDGSTS.E [R0+0x4c00c], desc[UR60][R12.64], !P3 ;  /* 0x4c00c0000c007fae */ /* 0x000fe8000d92187c */
[----:B-1----:R-:W4:Y:S04]  /*1ee30*/  LDL.LU.64 R12, [R1+0x278] ;  /* 0x00027800010c7983 */ /* 0x002f280000300a00 */
[----:B------:R-:W4:Y:S04]  /*1ee40*/  LDL.LU.64 R224, [R1+0x270] ;  /* 0x0002700001e07983 */ /* 0x000f280000300a00 */
[----:B------:R-:W4:Y:S01]  /*1ee50*/  LDL.LU.64 R222, [R1+0x268] ;  /* 0x0002680001de7983 */ /* 0x000f220000300a00 */
[----:B------:R-:W-:-:S04]  /*1ee60*/  IMAD.WIDE R8, R4, 0x4, R8 ;  /* 0x0000000404087825 */ /* 0x000fc800078e0208 */
[C---:B------:R-:W-:Y:S01]  /*1ee70*/  IMAD.WIDE R152, R4.reuse, 0x4, R230 ;  /* 0x0000000404987825 */ /* 0x040fe200078e02e6 */
[----:B------:R1:W-:Y:S03]  /*1ee80*/  STL.64 [R1+0x1c10], R8 ;  /* 0x001c100801007387 */ /* 0x0003e60000100a00 */
[C---:B------:R-:W-:Y:S01]  /*1ee90*/  IMAD.WIDE R58, R4.reuse, 0x4, R228 ;  /* 0x00000004043a7825 */ /* 0x040fe200078e02e4 */
[----:B------:R-:W-:Y:S04]  /*1eea0*/  STL.64 [R1+0x1c08], R152 ;  /* 0x001c089801007387 */ /* 0x000fe80000100a00 */
[----:B------:R-:W-:Y:S01]  /*1eeb0*/  LDGSTS.E [R0+0x50000], desc[UR60][R8.64], !P6 ;  /* 0x5000000008007fae */ /* 0x000fe2000f12187c */
[----:B--2---:R-:W-:-:S03]  /*1eec0*/  IMAD.WIDE R56, R4, 0x4, R226 ;  /* 0x0000000404387825 */ /* 0x004fc600078e02e2 */
[----:B------:R-:W-:Y:S04]  /*1eed0*/  STL.64 [R1+0x1c00], R58 ;  /* 0x001c003a01007387 */ /* 0x000fe80000100a00 */
[----:B------:R-:W-:Y:S04]  /*1eee0*/  LDGSTS.E [R0+0x54000], desc[UR60][R152.64], !P6 ;  /* 0x5400000098007fae */ /* 0x000fe8000f12187c */
[----:B-1----:R-:W2:Y:S04]  /*1eef0*/  LDL.LU.64 R8, [R1+0x260] ;  /* 0x0002600001087983 */ /* 0x002ea80000300a00 */
[----:B------:R-:W-:Y:S01]  /*1ef00*/  STL.64 [R1+0x1bf8], R56 ;  /* 0x001bf83801007387 */ /* 0x000fe20000100a00 */
[----:B---3--:R-:W-:-:S03]  /*1ef10*/  IMAD.WIDE R10, R4, 0x4, R10 ;  /* 0x00000004040a7825 */ /* 0x008fc600078e020a */
[----:B------:R-:W3:Y:S01]  /*1ef20*/  LDL.LU.64 R230, [R1+0x258] ;  /* 0x0002580001e67983 */ /* 0x000ee20000300a00 */
[----:B------:R-:W-:-:S03]  /*1ef30*/  IMAD.WIDE R18, R4, 0x4, R18 ;  /* 0x0000000404127825 */ /* 0x000fc600078e0212 */
[----:B------:R-:W-:Y:S04]  /*1ef40*/  LDGSTS.E [R0+0x58000], desc[UR60][R58.64], !P6 ;  /* 0x580000003a007fae */ /* 0x000fe8000f12187c */
[----:B------:R-:W3:Y:S01]  /*1ef50*/  LDL.LU.64 R228, [R1+0x250] ;  /* 0x0002500001e47983 */ /* 0x000ee20000300a00 */
[----:B------:R-:W-:-:S03]  /*1ef60*/  IMAD.WIDE R16, R4, 0x4, R16 ;  /* 0x0000000404107825 */ /* 0x000fc600078e0210 */
[----:B------:R-:W-:Y:S04]  /*1ef70*/  LDGSTS.E [R0+0x5c000], desc[UR60][R56.64], !P6 ;  /* 0x5c00000038007fae */ /* 0x000fe8000f12187c */
[----:B------:R-:W3:Y:S04]  /*1ef80*/  LDL.LU.64 R226, [R1+0x248] ;  /* 0x0002480001e27983 */ /* 0x000ee80000300a00 */
[----:B------:R1:W-:Y:S04]  /*1ef90*/  STL.64 [R1+0x1bf0], R10 ;  /* 0x001bf00a01007387 */ /* 0x0003e80000100a00 */
[----:B------:R-:W-:Y:S01]  /*1efa0*/  LDGSTS.E [R0+0x50004], desc[UR60][R10.64], !P5 ;  /* 0x500040000a007fae */ /* 0x000fe2000e92187c */
[----:B----4-:R-:W-:-:S03]  /*1efb0*/  IMAD.WIDE R14, R4, 0x4, R14 ;  /* 0x00000004040e7825 */ /* 0x010fc600078e020e */
[----:B------:R4:W-:Y:S04]  /*1efc0*/  STL.64 [R1+0x1be8], R18 ;  /* 0x001be81201007387 */ /* 0x0009e80000100a00 */
[----:B------:R-:W-:Y:S04]  /*1efd0*/  LDGSTS.E [R0+0x54004], desc[UR60][R18.64], !P5 ;  /* 0x5400400012007fae */ /* 0x000fe8000e92187c */
[----:B------:R4:W-:Y:S04]  /*1efe0*/  STL.64 [R1+0x1be0], R16 ;  /* 0x001be01001007387 */ /* 0x0009e80000100a00 */
[----:B------:R4:W-:Y:S04]  /*1eff0*/  LDGSTS.E [R0+0x58004], desc[UR60][R16.64], !P5 ;  /* 0x5800400010007fae */ /* 0x0009e8000e92187c */
[----:B-1----:R-:W3:Y:S04]  /*1f000*/  LDL.LU.64 R10, [R1+0x240] ;  /* 0x00024000010a7983 */ /* 0x002ee80000300a00 */
[----:B------:R1:W-:Y:S04]  /*1f010*/  STL.64 [R1+0x1bd8], R14 ;  /* 0x001bd80e01007387 */ /* 0x0003e80000100a00 */
[----:B------:R1:W-:Y:S04]  /*1f020*/  LDGSTS.E [R0+0x5c004], desc[UR60][R14.64], !P5 ;  /* 0x5c0040000e007fae */ /* 0x0003e8000e92187c */
[----:B----4-:R-:W4:Y:S01]  /*1f030*/  LDL.LU.64 R18, [R1+0x98] ;  /* 0x0000980001127983 */ /* 0x010f220000300a00 */
[----:B------:R-:W-:-:S04]  /*1f040*/  IMAD.WIDE R16, R4, 0x4, R12 ;  /* 0x0000000404107825 */ /* 0x000fc800078e020c */
[C---:B-1----:R-:W-:Y:S01]  /*1f050*/  IMAD.WIDE R14, R4.reuse, 0x4, R224 ;  /* 0x00000004040e7825 */ /* 0x042fe200078e02e0 */
[----:B------:R3:W-:Y:S03]  /*1f060*/  STL.64 [R1+0x1bd0], R16 ;  /* 0x001bd01001007387 */ /* 0x0007e60000100a00 */
[----:B------:R-:W-:Y:S02]  /*1f070*/  IMAD.WIDE R12, R4, 0x4, R222 ;  /* 0x00000004040c7825 */ /* 0x000fe400078e02de */
[----:B------:R-:W4:Y:S04]  /*1f080*/  LDL.LU.64 R222, [R1+0x90] ;  /* 0x0000900001de7983 */ /* 0x000f280000300a00 */
[----:B------:R1:W-:Y:S04]  /*1f090*/  STL.64 [R1+0x1bc8], R14 ;  /* 0x001bc80e01007387 */ /* 0x0003e80000100a00 */
[----:B------:R-:W4:Y:S04]  /*1f0a0*/  LDL.LU.64 R224, [R1+0x88] ;  /* 0x0000880001e07983 */ /* 0x000f280000300a00 */
[----:B------:R1:W-:Y:S04]  /*1f0b0*/  STL.64 [R1+0x1bc0], R12 ;  /* 0x001bc00c01007387 */ /* 0x0003e80000100a00 */
[----:B------:R-:W4:Y:S01]  /*1f0c0*/  LDL.LU.64 R152, [R1+0x80] ;  /* 0x0000800001987983 */ /* 0x000f220000300a00 */
[----:B------:R-:W-:-:S02]  /*1f0d0*/  ISETP.GE.U32.AND P4, PT, R5, 0x7ffffede, PT ;  /* 0x7ffffede0500780c */ /* 0x000fc40003f86070 */
[----:B------:R-:W-:-:S04]  /*1f0e0*/  IADD3 R5, R252, -0xa4, RZ ;  /* 0xffffff5cfc057810 */ /* 0x000fc80007ffe0ff */
[----:B------:R-:W-:Y:S01]  /*1f0f0*/  ISETP.GE.U32.AND P0, PT, R5, 0x7ffffedd, PT ;  /* 0x7ffffedd0500780c */ /* 0x000fe20003f06070 */
[----:B------:R-:W-:Y:S02]  /*1f100*/  VIADD R5, R154, 0xffffff3f ;  /* 0xffffff3f9a057836 */ /* 0x000fe40000000000 */
[----:B------:R-:W-:-:S04]  /*1f110*/  IMAD.WIDE R48, R4, 0x4, R48 ;  /* 0x0000000404307825 */ /* 0x000fc800078e0230 */
[C---:B------:R-:W-:Y:S01]  /*1f120*/  IMAD.WIDE R46, R4.reuse, 0x4, R46 ;  /* 0x00000004042e7825 */ /* 0x040fe200078e022e */
[----:B------:R-:W-:Y:S01]  /*1f130*/  ISETP.GE.U32.AND P2, PT, R5, 0x7ffffec0, PT ;  /* 0x7ffffec00500780c */ /* 0x000fe20003f46070 */
[----:B------:R3:W-:Y:S01]  /*1f140*/  LDGSTS.E [R0+0x50008], desc[UR60][R16.64], !P4 ;  /* 0x5000800010007fae */ /* 0x0007e2000e12187c */
[----:B------:R-:W4:Y:S01]  /*1f150*/  LDC R154, c[0x0][0x230] ;  /* 0x00008c00ff9a7b82 */ /* 0x000f220000000800 */
[----:B------:R-:W-:Y:S02]  /*1f160*/  VIADD R5, R53, 0xffffff3e ;  /* 0xffffff3e35057836 */ /* 0x000fe40000000000 */
[----:B--2---:R-:W-:Y:S01]  /*1f170*/  IMAD.WIDE R8, R4, 0x4, R8 ;  /* 0x0000000404087825 */ /* 0x004fe200078e0208 */
[----:B------:R1:W-:Y:S04]  /*1f180*/  LDGSTS.E [R0+0x54008], desc[UR60][R14.64], !P4 ;  /* 0x540080000e007fae */ /* 0x0003e8000e12187c */
[----:B------:R-:W2:Y:S01]  /*1f190*/  LDC R53, c[0x0][0x230] ;  /* 0x00008c00ff357b82 */ /* 0x000ea20000000800 */
[----:B------:R-:W-:Y:S01]  /*1f1a0*/  ISETP.GE.U32.AND P3, PT, R5, 0x7ffffebf, PT ;  /* 0x7ffffebf0500780c */ /* 0x000fe20003f66070 */
[----:B------:R1:W-:Y:S01]  /*1f1b0*/  LDGSTS.E [R0+0x58008], desc[UR60][R12.64], !P4 ;  /* 0x580080000c007fae */ /* 0x0003e2000e12187c */
[----:B------:R-:W-:Y:S01]  /*1f1c0*/  IADD3 R5, R52, -0xc3, RZ ;  /* 0xffffff3d34057810 */ /* 0x000fe20007ffe0ff */
[----:B---3--:R-:W-:-:S02]  /*1f1d0*/  IMAD.WIDE R16, R4, 0x4, R230 ;  /* 0x0000000404107825 */ /* 0x008fc400078e02e6 */
[----:B------:R3:W-:Y:S02]  /*1f1e0*/  STL.64 [R1+0x1bb8], R8 ;  /* 0x001bb80801007387 */ /* 0x0007e40000100a00 */
[----:B------:R-:W4:Y:S01]  /*1f1f0*/  LDC R52, c[0x0][0x230] ;  /* 0x00008c00ff347b82 */ /* 0x000f220000000800 */
[----:B------:R-:W-:Y:S01]  /*1f200*/  ISETP.GE.U32.AND P6, PT, R5, 0x7ffffebe, PT ;  /* 0x7ffffebe0500780c */ /* 0x000fe20003fc6070 */
[----:B------:R-:W-:Y:S01]  /*1f210*/  VIADD R5, R54, 0xffffff3c ;  /* 0xffffff3c36057836 */ /* 0x000fe20000000000 */
[----:B------:R-:W-:Y:S01]  /*1f220*/  LDGSTS.E [R0+0x5c008], desc[UR60][R8.64], !P4 ;  /* 0x5c00800008007fae */ /* 0x000fe2000e12187c */
[----:B-1----:R-:W-:-:S03]  /*1f230*/  IMAD.WIDE R14, R4, 0x4, R228 ;  /* 0x00000004040e7825 */ /* 0x002fc600078e02e4 */
[----:B------:R-:W-:Y:S01]  /*1f240*/  LDGSTS.E [R0+0x5000c], desc[UR60][R16.64], !P0 ;  /* 0x5000c00010007fae */ /* 0x000fe2000c12187c */
[----:B------:R-:W1:Y:S01]  /*1f250*/  LDC R54, c[0x0][0x230] ;  /* 0x00008c00ff367b82 */ /* 0x000e620000000800 */
[----:B------:R-:W-:Y:S02]  /*1f260*/  IMAD.WIDE R12, R4, 0x4, R226 ;  /* 0x00000004040c7825 */ /* 0x000fe400078e02e2 */
[----:B------:R-:W4:Y:S04]  /*1f270*/  LDL.LU.64 R226, [R1+0x78] ;  /* 0x0000780001e27983 */ /* 0x000f280000300a00 */
[----:B------:R-:W-:Y:S04]  /*1f280*/  STL.64 [R1+0x1bb0], R16 ;  /* 0x001bb01001007387 */ /* 0x000fe80000100a00 */
[----:B------:R-:W4:Y:S04]  /*1f290*/  LDL.LU.64 R228, [R1+0x70] ;  /* 0x0000700001e47983 */ /* 0x000f280000300a00 */
[----:B------:R-:W-:Y:S01]  /*1f2a0*/  STL.64 [R1+0x1ba8], R14 ;  /* 0x001ba80e01007387 */ /* 0x000fe20000100a00 */
[----:B------:R-:W-:-:S03]  /*1f2b0*/  ISETP.GE.U32.AND P5, PT, R5, 0x7ffffebd, PT ;  /* 0x7ffffebd0500780c */ /* 0x000fc60003fa6070 */
[----:B------:R-:W4:Y:S01]  /*1f2c0*/  LDL.LU.64 R230, [R1+0x68] ;  /* 0x0000680001e67983 */ /* 0x000f220000300a00 */
[----:B--2---:R-:W-:Y:S02]  /*1f2d0*/  VIADD R5, R53, 0xffffff1f ;  /* 0xffffff1f35057836 */ /* 0x004fe40000000000 */
[C---:B------:R-:W-:Y:S01]  /*1f2e0*/  IMAD.WIDE R44, R4.reuse, 0x4, R44 ;  /* 0x00000004042c7825 */ /* 0x040fe200078e022c */
[----:B------:R-:W-:Y:S01]  /*1f2f0*/  STL.64 [R1+0x1ba0], R12 ;  /* 0x001ba00c01007387 */ /* 0x000fe20000100a00 */
[----:B------:R-:W2:Y:S02]  /*1f300*/  LDC R53, c[0x0][0x230] ;  /* 0x00008c00ff357b82 */ /* 0x000ea40000000800 */
[C---:B------:R-:W-:Y:S01]  /*1f310*/  IMAD.WIDE R10, R4.reuse, 0x4, R10 ;  /* 0x00000004040a7825 */ /* 0x040fe200078e020a */
[----:B---3--:R-:W3:Y:S04]  /*1f320*/  LDL.LU.64 R8, [R1+0x60] ;  /* 0x0000600001087983 */ /* 0x008ee80000300a00 */
[----:B------:R-:W-:Y:S04]  /*1f330*/  LDGSTS.E [R0+0x5400c], desc[UR60][R14.64], !P0 ;  /* 0x5400c0000e007fae */ /* 0x000fe8000c12187c */
[----:B------:R-:W-:Y:S01]  /*1f340*/  LDGSTS.E [R0+0x5800c], desc[UR60][R12.64], !P0 ;  /* 0x5800c0000c007fae */ /* 0x000fe2000c12187c */
[----:B----4-:R-:W-:-:S03]  /*1f350*/  IMAD.WIDE R18, R4, 0x4, R18 ;  /* 0x0000000404127825 */ /* 0x010fc600078e0212 */
[----:B------:R4:W-:Y:S04]  /*1f360*/  STL.64 [R1+0x1b98], R10 ;  /* 0x001b980a01007387 */ /* 0x0009e80000100a00 */
[----:B------:R-:W-:Y:S01]  /*1f370*/  LDGSTS.E [R0+0x5c00c], desc[UR60][R10.64], !P0 ;  /* 0x5c00c0000a007fae */ /* 0x000fe2000c12187c */
[----:B------:R-:W-:Y:S02]  /*1f380*/  ISETP.GE.U32.AND P4, PT, R5, 0x7ffffea0, PT ;  /* 0x7ffffea00500780c */ /* 0x000fe40003f86070 */
[----:B------:R-:W-:Y:S01]  /*1f390*/  IADD3 R5, R52, -0xe2, RZ ;  /* 0xffffff1e34057810 */ /* 0x000fe20007ffe0ff */
[----:B------:R-:W-:Y:S01]  /*1f3a0*/  LDGSTS.E [R0+0x60000], desc[UR60][R18.64], !P2 ;  /* 0x6000000012007fae */ /* 0x000fe2000d12187c */
[----:B------:R-:W-:Y:S01]  /*1f3b0*/  IMAD.WIDE R42, R4, 0x4, R42 ;  /* 0x00000004042a7825 */ /* 0x000fe200078e022a */
[----:B------:R-:W2:Y:S02]  /*1f3c0*/  LDC R52, c[0x0][0x230] ;  /* 0x00008c00ff347b82 */ /* 0x000ea40000000800 */
[----:B----4-:R-:W4:Y:S04]  /*1f3d0*/  LDL.LU.64 R10, [R1+0x58] ;  /* 0x00005800010a7983 */ /* 0x010f280000300a00 */
[----:B------:R-:W2:Y:S04]  /*1f3e0*/  LDL.LU.64 R12, [R1+0x50] ;  /* 0x00005000010c7983 */ /* 0x000ea80000300a00 */
[----:B------:R-:W2:Y:S04]  /*1f3f0*/  LDL.LU.64 R14, [R1+0x48] ;  /* 0x00004800010e7983 */ /* 0x000ea80000300a00 */
[----:B------:R-:W2:Y:S04]  /*1f400*/  LDL.LU.64 R16, [R1+0x40] ;  /* 0x0000400001107983 */ /* 0x000ea80000300a00 */
[----:B------:R1:W-:Y:S01]  /*1f410*/  STL.64 [R1+0x1b90], R18 ;  /* 0x001b901201007387 */ /* 0x0003e20000100a00 */
[----:B------:R-:W-:Y:S01]  /*1f420*/  ISETP.GE.U32.AND P0, PT, R5, 0x7ffffe9f, PT ;  /* 0x7ffffe9f0500780c */ /* 0x000fe20003f06070 */
[----:B-1----:R-:W-:-:S02]  /*1f430*/  VIADD R5, R54, 0xffffff1d ;  /* 0xffffff1d36057836 */ /* 0x002fc40000000000 */
[----:B------:R-:W-:-:S05]  /*1f440*/  IMAD.WIDE R222, R4, 0x4, R222 ;  /* 0x0000000404de7825 */ /* 0x000fca00078e02de */
[----:B------:R-:W-:Y:S01]  /*1f450*/  STL.64 [R1+0x1b88], R222 ;  /* 0x001b88de01007387 */ /* 0x000fe20000100a00 */
[----:B------:R-:W-:-:S03]  /*1f460*/  IMAD.WIDE R224, R4, 0x4, R224 ;  /* 0x0000000404e07825 */ /* 0x000fc600078e02e0 */
[----:B------:R-:W-:Y:S04]  /*1f470*/  LDGSTS.E [R0+0x64000], desc[UR60][R222.64], !P2 ;  /* 0x64000000de007fae */ /* 0x000fe8000d12187c */
[----:B------:R-:W-:Y:S01]  /*1f480*/  LDGSTS.E [R0+0x68000], desc[UR60][R224.64], !P2 ;  /* 0x68000000e0007fae */ /* 0x000fe2000d12187c */
[----:B------:R-:W-:-:S05]  /*1f490*/  IMAD.WIDE R56, R4, 0x4, R152 ;  /* 0x0000000404387825 */ /* 0x000fca00078e0298 */
[----:B------:R1:W-:Y:S04]  /*1f4a0*/  STL.64 [R1+0x1b78], R56 ;  /* 0x001b783801007387 */ /* 0x0003e80000100a00 */
[----:B------:R1:W-:Y:S01]  /*1f4b0*/  STL.64 [R1+0x1b80], R224 ;  /* 0x001b80e001007387 */ /* 0x0003e20000100a00 */
[----:B------:R-:W-:-:S03]  /*1f4c0*/  IMAD.MOV.U32 R54, RZ, RZ, R56 ;  /* 0x000000ffff367224 */ /* 0x000fc600078e0038 */
[----:B------:R-:W2:Y:S01]  /*1f4d0*/  LDL.LU.64 R18, [R1+0x38] ;  /* 0x0000380001127983 */ /* 0x000ea20000300a00 */
[----:B------:R-:W-:-:S03]  /*1f4e0*/  MOV R55, R57 ;  /* 0x0000003900377202 */ /* 0x000fc60000000f00 */
[----:B------:R-:W2:Y:S04]  /*1f4f0*/  LDL.LU.64 R152, [R1+0x30] ;  /* 0x0000300001987983 */ /* 0x000ea80000300a00 */
[----:B------:R-:W2:Y:S04]  /*1f500*/  LDL.LU.64 R58, [R1+0x28] ;  /* 0x00002800013a7983 */ /* 0x000ea80000300a00 */
[----:B-1----:R-:W2:Y:S04]  /*1f510*/  LDL.LU.64 R56, [R1+0x20] ;  /* 0x0000200001387983 */ /* 0x002ea80000300a00 */
[----:B------:R-:W2:Y:S04]  /*1f520*/  LDL.LU.64 R222, [R1+0x2ca0] ;  /* 0x002ca00001de7983 */ /* 0x000ea80000300a00 */
[----:B------:R-:W2:Y:S04]  /*1f530*/  LDL.LU.64 R224, [R1+0x2c98] ;  /* 0x002c980001e07983 */ /* 0x000ea80000300a00 */
[----:B------:R1:W-:Y:S01]  /*1f540*/  LDGSTS.E [R0+0x6c000], desc[UR60][R54.64], !P2 ;  /* 0x6c00000036007fae */ /* 0x0003e2000d12187c */
[----:B------:R-:W-:-:S04]  /*1f550*/  IMAD.WIDE R226, R4, 0x4, R226 ;  /* 0x0000000404e27825 */ /* 0x000fc800078e02e2 */
[C---:B------:R-:W-:Y:S01]  /*1f560*/  IMAD.WIDE R228, R4.reuse, 0x4, R228 ;  /* 0x0000000404e47825 */ /* 0x040fe200078e02e4 */
[----:B------:R3:W-:Y:S01]  /*1f570*/  STL.64 [R1+0x1b70], R226 ;  /* 0x001b70e201007387 */ /* 0x0007e20000100a00 */
[----:B-1----:R-:W1:Y:S03]  /*1f580*/  LDC R54, c[0x0][0x230] ;  /* 0x00008c00ff367b82 */ /* 0x002e660000000800 */
[----:B------:R3:W-:Y:S01]  /*1f590*/  STL.64 [R1+0x1b68], R228 ;  /* 0x001b68e401007387 */ /* 0x0007e20000100a00 */
[----:B------:R-:W-:-:S03]  /*1f5a0*/  IMAD.WIDE R230, R4, 0x4, R230 ;  /* 0x0000000404e67825 */ /* 0x000fc600078e02e6 */
[----:B------:R-:W-:Y:S04]  /*1f5b0*/  LDGSTS.E [R0+0x60004], desc[UR60][R226.64], !P3 ;  /* 0x60004000e2007fae */ /* 0x000fe8000d92187c */
[----:B------:R-:W-:Y:S01]  /*1f5c0*/  LDGSTS.E [R0+0x64004], desc[UR60][R228.64], !P3 ;  /* 0x64004000e4007fae */ /* 0x000fe2000d92187c */
[----:B---3--:R-:W-:-:S03]  /*1f5d0*/  IMAD.WIDE R8, R4, 0x4, R8 ;  /* 0x0000000404087825 */ /* 0x008fc600078e0208 */
[----:B------:R-:W-:Y:S04]  /*1f5e0*/  LDGSTS.E [R0+0x68004], desc[UR60][R230.64], !P3 ;  /* 0x68004000e6007fae */ /* 0x000fe8000d92187c */
[----:B------:R-:W3:Y:S04]  /*1f5f0*/  LDL.LU.64 R226, [R1+0x2c90] ;  /* 0x002c900001e27983 */ /* 0x000ee80000300a00 */
[----:B------:R1:W-:Y:S04]  /*1f600*/  STL.64 [R1+0x1b60], R230 ;  /* 0x001b60e601007387 */ /* 0x0003e80000100a00 */
[----:B------:R-:W3:Y:S04]  /*1f610*/  LDL.LU.64 R228, [R1+0x2c88] ;  /* 0x002c880001e47983 */ /* 0x000ee80000300a00 */
[----:B------:R2:W-:Y:S04]  /*1f620*/  STL.64 [R1+0x1b58], R8 ;  /* 0x001b580801007387 */ /* 0x0005e80000100a00 */
[----:B-1----:R-:W3:Y:S04]  /*1f630*/  LDL.LU.64 R230, [R1+0x2c80] ;  /* 0x002c800001e67983 */ /* 0x002ee80000300a00 */
[----:B------:R-:W-:Y:S01]  /*1f640*/  LDGSTS.E [R0+0x6c004], desc[UR60][R8.64], !P3 ;  /* 0x6c00400008007fae */ /* 0x000fe2000d92187c */
[----:B----4-:R-:W-:-:S04]  /*1f650*/  IMAD.WIDE R10, R4, 0x4, R10 ;  /* 0x00000004040a7825 */ /* 0x010fc800078e020a */
[C---:B--2---:R-:W-:Y:S01]  /*1f660*/  IMAD.WIDE R12, R4.reuse, 0x4, R12 ;  /* 0x00000004040c7825 */ /* 0x044fe200078e020c */
[----:B------:R-:W-:Y:S03]  /*1f670*/  LDGSTS.E [R0+0x60008], desc[UR60][R10.64], !P6 ;  /* 0x600080000a007fae */ /* 0x000fe6000f12187c */
[C---:B------:R-:W-:Y:S01]  /*1f680*/  IMAD.WIDE R14, R4.reuse, 0x4, R14 ;  /* 0x00000004040e7825 */ /* 0x040fe200078e020e */
[----:B------:R-:W2:Y:S03]  /*1f690*/  LDL.LU.64 R8, [R1+0x2c78] ;  /* 0x002c780001087983 */ /* 0x000ea60000300a00 */
[C---:B------:R-:W-:Y:S01]  /*1f6a0*/  IMAD.WIDE R16, R4.reuse, 0x4, R16 ;  /* 0x0000000404107825 */ /* 0x040fe200078e0210 */
[----:B------:R1:W-:Y:S04]  /*1f6b0*/  STL.64 [R1+0x1b50], R10 ;  /* 0x001b500a01007387 */ /* 0x0003e80000100a00 */
[----:B------:R4:W-:Y:S04]  /*1f6c0*/  STL.64 [R1+0x1b48], R12 ;  /* 0x001b480c01007387 */ /* 0x0009e80000100a00 */
[----:B------:R-:W-:Y:S04]  /*1f6d0*/  LDGSTS.E [R0+0x64008], desc[UR60][R12.64], !P6 ;  /* 0x640080000c007fae */ /* 0x000fe8000f12187c */
[----:B-1----:R-:W2:Y:S04]  /*1f6e0*/  LDL.LU.64 R10, [R1+0x2c70] ;  /* 0x002c7000010a7983 */ /* 0x002ea80000300a00 */
[----:B------:R1:W-:Y:S04]  /*1f6f0*/  STL.64 [R1+0x1b40], R14 ;  /* 0x001b400e01007387 */ /* 0x0003e80000100a00 */
[----:B----4-:R-:W4:Y:S04]  /*1f700*/  LDL.LU.64 R12, [R1+0x2c68] ;  /* 0x002c6800010c7983 */ /* 0x010f280000300a00 */
[----:B------:R1:W-:Y:S04]  /*1f710*/  STL.64 [R1+0x1b38], R16 ;  /* 0x001b381001007387 */ /* 0x0003e80000100a00 */
[----:B------:R-:W-:Y:S04]  /*1f720*/  LDGSTS.E [R0+0x68008], desc[UR60][R14.64], !P6 ;  /* 0x680080000e007fae */ /* 0x000fe8000f12187c */
[----:B------:R-:W-:Y:S01]  /*1f730*/  LDGSTS.E [R0+0x6c008], desc[UR60][R16.64], !P6 ;  /* 0x6c00800010007fae */ /* 0x000fe2000f12187c */
[----:B------:R-:W-:-:S03]  /*1f740*/  IMAD.WIDE R40, R4, 0x4, R40 ;  /* 0x0000000404287825 */ /* 0x000fc600078e0228 */
[----:B-1----:R-:W4:Y:S04]  /*1f750*/  LDL.LU.64 R14, [R1+0x2c60] ;  /* 0x002c6000010e7983 */ /* 0x002f280000300a00 */
[----:B------:R-:W4:Y:S01]  /*1f760*/  LDL.LU.64 R16, [R1+0x2c58] ;  /* 0x002c580001107983 */ /* 0x000f220000300a00 */
[----:B------:R-:W-:-:S04]  /*1f770*/  IMAD.WIDE R38, R4, 0x4, R38 ;  /* 0x0000000404267825 */ /* 0x000fc800078e0226 */
[----:B------:R-:W-:-:S04]  /*1f780*/  IMAD.WIDE R36, R4, 0x4, R36 ;  /* 0x0000000404247825 */ /* 0x000fc800078e0224 */
[----:B------:R-:W-:-:S04]  /*1f790*/  IMAD.WIDE R18, R4, 0x4, R18 ;  /* 0x0000000404127825 */ /* 0x000fc800078e0212 */
[C---:B------:R-:W-:Y:S01]  /*1f7a0*/  IMAD.WIDE R152, R4.reuse, 0x4, R152 ;  /* 0x0000000404987825 */ /* 0x040fe200078e0298 */
[----:B------:R1:W-:Y:S03]  /*1f7b0*/  STL.64 [R1+0x1b30], R18 ;  /* 0x001b301201007387 */ /* 0x0003e60000100a00 */
[C---:B------:R-:W-:Y:S01]  /*1f7c0*/  IMAD.WIDE R58, R4.reuse, 0x4, R58 ;  /* 0x00000004043a7825 */ /* 0x040fe200078e023a */
[----:B------:R-:W-:Y:S03]  /*1f7d0*/  STL.64 [R1+0x1b28], R152 ;  /* 0x001b289801007387 */ /* 0x000fe60000100a00 */
[C---:B------:R-:W-:Y:S01]  /*1f7e0*/  IMAD.WIDE R56, R4.reuse, 0x4, R56 ;  /* 0x0000000404387825 */ /* 0x040fe200078e0238 */
[----:B------:R-:W-:Y:S04]  /*1f7f0*/  LDGSTS.E [R0+0x6000c], desc[UR60][R18.64], !P5 ;  /* 0x6000c00012007fae */ /* 0x000fe8000e92187c */
[----:B------:R-:W-:Y:S04]  /*1f800*/  LDGSTS.E [R0+0x6400c], desc[UR60][R152.64], !P5 ;  /* 0x6400c00098007fae */ /* 0x000fe8000e92187c */
[----:B------:R-:W-:Y:S04]  /*1f810*/  LDGSTS.E [R0+0x6800c], desc[UR60][R58.64], !P5 ;  /* 0x6800c0003a007fae */ /* 0x000fe8000e92187c */
[----:B-1----:R-:W4:Y:S04]  /*1f820*/  LDL.LU.64 R18, [R1+0x2c50] ;  /* 0x002c500001127983 */ /* 0x002f280000300a00 */
[----:B------:R-:W-:Y:S04]  /*1f830*/  STL.64 [R1+0x1b20], R58 ;  /* 0x001b203a01007387 */ /* 0x000fe80000100a00 */
[----:B------:R-:W-:Y:S04]  /*1f840*/  STL.64 [R1+0x1b18], R56 ;  /* 0x001b183801007387 */ /* 0x000fe80000100a00 */
[----:B------:R1:W-:Y:S04]  /*1f850*/  STL.64 [R1+0x1b10], R50 ;  /* 0x001b103201007387 */ /* 0x0003e80000100a00 */
[----:B------:R-:W-:Y:S04]  /*1f860*/  STL.64 [R1+0x1b08], R48 ;  /* 0x001b083001007387 */ /* 0x000fe80000100a00 */
[----:B------:R-:W-:Y:S04]  /*1f870*/  STL.64 [R1+0x1b00], R46 ;  /* 0x001b002e01007387 */ /* 0x000fe80000100a00 */
[----:B------:R1:W-:Y:S04]  /*1f880*/  STL.64 [R1+0x1af8], R44 ;  /* 0x001af82c01007387 */ /* 0x0003e80000100a00 */
[----:B------:R-:W-:Y:S04]  /*1f890*/  STL.64 [R1+0x1af0], R42 ;  /* 0x001af02a01007387 */ /* 0x000fe80000100a00 */
[----:B------:R-:W-:Y:S04]  /*1f8a0*/  STL.64 [R1+0x1ae8], R40 ;  /* 0x001ae82801007387 */ /* 0x000fe80000100a00 */
[----:B------:R-:W-:Y:S04]  /*1f8b0*/  LDGSTS.E [R0+0x6c00c], desc[UR60][R56.64], !P5 ;  /* 0x6c00c00038007fae */ /* 0x000fe8000e92187c */
[----:B------:R1:W-:Y:S04]  /*1f8c0*/  STL.64 [R1+0x1ae0], R38 ;  /* 0x001ae02601007387 */ /* 0x0003e80000100a00 */
[----:B------:R-:W-:Y:S04]  /*1f8d0*/  LDGSTS.E [R0+0x70000], desc[UR60][R50.64], !P4 ;  /* 0x7000000032007fae */ /* 0x000fe8000e12187c */
[----:B------:R1:W-:Y:S01]  /*1f8e0*/  STL.64 [R1+0x1ad8], R36 ;  /* 0x001ad82401007387 */ /* 0x0003e20000100a00 */
[----:B------:R-:W-:Y:S01]  /*1f8f0*/  ISETP.GE.U32.AND P2, PT, R5, 0x7ffffe9e, PT ;  /* 0x7ffffe9e0500780c */ /* 0x000fe20003f46070 */
[----:B------:R-:W-:-:S02]  /*1f900*/  IMAD.WIDE R34, R4, 0x4, R34 ;  /* 0x0000000404227825 */ /* 0x000fc400078e0222 */
[----:B------:R-:W-:Y:S04]  /*1f910*/  LDGSTS.E [R0+0x74000], desc[UR60][R48.64], !P4 ;  /* 0x7400000030007fae */ /* 0x000fe8000e12187c */
[----:B-1----:R-:W3:Y:S04]  /*1f920*/  LDL.LU.64 R50, [R1+0x4b8] ;  /* 0x0004b80001327983 */ /* 0x002ee80000300a00 */
[----:B------:R-:W2:Y:S04]  /*1f930*/  LDL.LU.64 R56, [R1+0x4b0] ;  /* 0x0004b00001387983 */ /* 0x000ea80000300a00 */
[----:B------:R-:W4:Y:S04]  /*1f940*/  LDL.LU.64 R58, [R1+0x4a8] ;  /* 0x0004a800013a7983 */ /* 0x000f280000300a00 */
[----:B------:R-:W4:Y:S01]  /*1f950*/  LDL.LU.64 R152, [R1+0x4a0] ;  /* 0x0004a00001987983 */ /* 0x000f220000300a00 */
[----:B------:R-:W-:-:S02]  /*1f960*/  VIADD R5, R53, 0xffffff1c ;  /* 0xffffff1c35057836 */ /* 0x000fc40000000000 */
[----:B------:R-:W1:Y:S01]  /*1f970*/  LDC R53, c[0x0][0x230] ;  /* 0x00008c00ff357b82 */ /* 0x000e620000000800 */
[----:B------:R-:W-:Y:S01]  /*1f980*/  IMAD.WIDE R32, R4, 0x4, R32 ;  /* 0x0000000404207825 */ /* 0x000fe200078e0220 */
[----:B------:R-:W-:Y:S01]  /*1f990*/  LDGSTS.E [R0+0x78000], desc[UR60][R46.64], !P4 ;  /* 0x780000002e007fae */ /* 0x000fe2000e12187c */
[----:B------:R-:W-:Y:S02]  /*1f9a0*/  ISETP.GE.U32.AND P3, PT, R5, 0x7ffffe9d, PT ;  /* 0x7ffffe9d0500780c */ /* 0x000fe40003f66070 */
[----:B------:R-:W-:Y:S01]  /*1f9b0*/  VIADD R5, R52, 0xffffff7b ;  /* 0xffffff7b34057836 */ /* 0x000fe20000000000 */
[----:B------:R1:W-:Y:S02]  /*1f9c0*/  LDGSTS.E [R0+0x7c000], desc[UR60][R44.64], !P4 ;  /* 0x7c0000002c007fae */ /* 0x0003e4000e12187c */
[----:B------:R-:W1:Y:S01]  /*1f9d0*/  LDC R52, c[0x0][0x230] ;  /* 0x00008c00ff347b82 */ /* 0x000e620000000800 */
[C---:B------:R-:W-:Y:S01]  /*1f9e0*/  IMAD.WIDE R30, R4.reuse, 0x4, R30 ;  /* 0x00000004041e7825 */ /* 0x040fe200078e021e */
[----:B------:R-:W-:Y:S03]  /*1f9f0*/  STL.64 [R1+0x1ad0], R34 ;  /* 0x001ad02201007387 */ /* 0x000fe60000100a00 */
[----:B------:R-:W-:Y:S01]  /*1fa00*/  IMAD.WIDE R28, R4, 0x4, R28 ;  /* 0x00000004041c7825 */ /* 0x000fe200078e021c */
[----:B------:R-:W-:Y:S01]  /*1fa10*/  LDGSTS.E [R0+0x70004], desc[UR60][R42.64], !P0 ;  /* 0x700040002a007fae */ /* 0x000fe2000c12187c */
[----:B------:R-:W-:-:S03]  /*1fa20*/  ISETP.GE.U32.AND P6, PT, R5, 0x7ffffefc, PT ;  /* 0x7ffffefc0500780c */ /* 0x000fc60003fc6070 */
[----:B------:R-:W-:Y:S01]  /*1fa30*/  STL.64 [R1+0x1ac8], R32 ;  /* 0x001ac82001007387 */ /* 0x000fe20000100a00 */
[----:B------:R-:W-:Y:S01]  /*1fa40*/  IADD3 R5, R54, -0x86, RZ ;  /* 0xffffff7a36057810 */ /* 0x000fe20007ffe0ff */
[C---:B------:R-:W-:Y:S01]  /*1fa50*/  IMAD.WIDE R26, R4.reuse, 0x4, R26 ;  /* 0x00000004041a7825 */ /* 0x040fe200078e021a */
[----:B------:R-:W4:Y:S01]  /*1fa60*/  LDC R54, c[0x0][0x230] ;  /* 0x00008c00ff367b82 */ /* 0x000f220000000800 */
[----:B------:R-:W-:Y:S04]  /*1fa70*/  LDGSTS.E [R0+0x74004], desc[UR60][R40.64], !P0 ;  /* 0x7400400028007fae */ /* 0x000fe8000c12187c */
[----:B------:R-:W-:Y:S01]  /*1fa80*/  STL.64 [R1+0x1ac0], R30 ;  /* 0x001ac01e01007387 */ /* 0x000fe20000100a00 */
[C---:B------:R-:W-:Y:S02]  /*1fa90*/  IMAD.WIDE R24, R4.reuse, 0x4, R24 ;  /* 0x0000000404187825 */ /* 0x040fe400078e0218 */
[----:B-1----:R-:W1:Y:S01]  /*1faa0*/  LDC R44, c[0x0][0x230] ;  /* 0x00008c00ff2c7b82 */ /* 0x002e620000000800 */
[----:B------:R-:W-:Y:S04]  /*1fab0*/  LDGSTS.E [R0+0x78004], desc[UR60][R38.64], !P0 ;  /* 0x7800400026007fae */ /* 0x000fe8000c12187c */
[----:B------:R1:W-:Y:S01]  /*1fac0*/  STL.64 [R1+0x1ab8], R28 ;  /* 0x001ab81c01007387 */ /* 0x0003e20000100a00 */
[----:B------:R-:W-:Y:S01]  /*1fad0*/  ISETP.GE.U32.AND P5, PT, R5, 0x7ffffefb, PT ;  /* 0x7ffffefb0500780c */ /* 0x000fe20003fa6070 */
[----:B------:R-:W-:-:S02]  /*1fae0*/  IMAD.WIDE R22, R4, 0x4, R22 ;  /* 0x0000000404167825 */ /* 0x000fc400078e0216 */
[----:B------:R1:W-:Y:S04]  /*1faf0*/  LDGSTS.E [R0+0x7c004], desc[UR60][R36.64], !P0 ;  /* 0x7c00400024007fae */ /* 0x0003e8000c12187c */
[----:B------:R-:W4:Y:S04]  /*1fb00*/  LDL.LU.64 R38, [R1+0x498] ;  /* 0x0004980001267983 */ /* 0x000f280000300a00 */
[----:B------:R-:W4:Y:S01]  /*1fb10*/  LDL.LU.64 R40, [R1+0x490] ;  /* 0x0004900001287983 */ /* 0x000f220000300a00 */
[----:B------:R-:W-:-:S03]  /*1fb20*/  VIADD R5, R53, 0xffffff79 ;  /* 0xffffff7935057836 */ /* 0x000fc60000000000 */
[----:B------:R-:W4:Y:S01]  /*1fb30*/  LDL.LU.64 R42, [R1+0x488] ;  /* 0x00048800012a7983 */ /* 0x000f220000300a00 */
[----:B------:R-:W-:Y:S01]  /*1fb40*/  IMAD.WIDE R20, R4, 0x4, R20 ;  /* 0x0000000404147825 */ /* 0x000fe200078e0214 */
[----:B-1----:R-:W1:Y:S02]  /*1fb50*/  LDC R36, c[0x0][0x230] ;  /* 0x00008c00ff247b82 */ /* 0x002e640000000800 */
[----:B------:R-:W4:Y:S04]  /*1fb60*/  LDL.LU.64 R46, [R1+0x480] ;  /* 0x00048000012e7983 */ /* 0x000f280000300a00 */
[----:B------:R-:W-:Y:S04]  /*1fb70*/  LDGSTS.E [R0+0x70008], desc[UR60][R34.64], !P2 ;  /* 0x7000800022007fae */ /* 0x000fe8000d12187c */
[----:B------:R-:W-:Y:S01]  /*1fb80*/  LDGSTS.E [R0+0x74008], desc[UR60][R32.64], !P2 ;  /* 0x7400800020007fae */ /* 0x000fe2000d12187c */
[----:B------:R-:W-:-:S03]  /*1fb90*/  ISETP.GE.U32.AND P4, PT, R5, 0x7ffffefa, PT ;  /* 0x7ffffefa0500780c */ /* 0x000fc60003f86070 */
[----:B------:R-:W-:Y:S04]  /*1fba0*/  LDGSTS.E [R0+0x78008], desc[UR60][R30.64], !P2 ;  /* 0x780080001e007fae */ /* 0x000fe8000d12187c */
[----:B------:R-:W-:Y:S01]  /*1fbb0*/  STL.64 [R1+0x1ab0], R26 ;  /* 0x001ab01a01007387 */ /* 0x000fe20000100a00 */
[----:B------:R-:W-:-:S03]  /*1fbc0*/  VIADD R5, R52, 0xffffff78 ;  /* 0xffffff7834057836 */ /* 0x000fc60000000000 */
[----:B------:R1:W-:Y:S04]  /*1fbd0*/  LDGSTS.E [R0+0x7c008], desc[UR60][R28.64], !P2 ;  /* 0x7c0080001c007fae */ /* 0x0003e8000d12187c */
[----:B------:R-:W-:Y:S04]  /*1fbe0*/  STL.64 [R1+0x1aa8], R24 ;  /* 0x001aa81801007387 */ /* 0x000fe80000100a00 */
[----:B------:R-:W-:Y:S04]  /*1fbf0*/  LDGSTS.E [R0+0x7000c], desc[UR60][R26.64], !P3 ;  /* 0x7000c0001a007fae */ /* 0x000fe8000d92187c */
[----:B------:R3:W-:Y:S01]  /*1fc00*/  STL.64 [R1+0x1aa0], R22 ;  /* 0x001aa01601007387 */ /* 0x0007e20000100a00 */
[----:B-1----:R-:W1:Y:S03]  /*1fc10*/  LDC R28, c[0x0][0x230] ;  /* 0x00008c00ff1c7b82 */ /* 0x002e660000000800 */
[----:B------:R-:W-:Y:S04]  /*1fc20*/  LDGSTS.E [R0+0x7400c], desc[UR60][R24.64], !P3 ;  /* 0x7400c00018007fae */ /* 0x000fe8000d92187c */
[----:B------:R4:W-:Y:S04]  /*1fc30*/  STL.64 [R1+0x1a98], R20 ;  /* 0x001a981401007387 */ /* 0x0009e80000100a00 */
[----:B------:R3:W-:Y:S04]  /*1fc40*/  LDGSTS.E [R0+0x7800c], desc[UR60][R22.64], !P3 ;  /* 0x7800c00016007fae */ /* 0x0007e8000d92187c */
[----:B------:R-:W4:Y:S04]  /*1fc50*/  LDL.LU.64 R34, [R1+0x478] ;  /* 0x0004780001227983 */ /* 0x000f280000300a00 */
[----:B------:R4:W-:Y:S04]  /*1fc60*/  LDGSTS.E [R0+0x7c00c], desc[UR60][R20.64], !P3 ;  /* 0x7c00c00014007fae */ /* 0x0009e8000d92187c */
[----:B------:R-:W4:Y:S01]  /*1fc70*/  LDL.LU.64 R52, [R1+0x470] ;  /* 0x0004700001347983 */ /* 0x000f220000300a00 */
[C---:B---3--:R-:W-:Y:S01]  /*1fc80*/  IMAD.WIDE R30, R4.reuse, 0x4, R50 ;  /* 0x00000004041e7825 */ /* 0x048fe200078e0232 */
[----:B------:R-:W-:Y:S01]  /*1fc90*/  ISETP.GE.U32.AND P0, PT, R5, 0x7ffffef9, PT ;  /* 0x7ffffef90500780c */ /* 0x000fe20003f06070 */
[----:B------:R-:W3:Y:S02]  /*1fca0*/  LDC R22, c[0x0][0x230] ;  /* 0x00008c00ff167b82 */ /* 0x000ee40000000800 */
[C---:B--2---:R-:W-:Y:S01]  /*1fcb0*/  IMAD.WIDE R26, R4.reuse, 0x4, R56 ;  /* 0x00000004041a7825 */ /* 0x044fe200078e0238 */
[----:B------:R2:W-:Y:S03]  /*1fcc0*/  STL.64 [R1+0x1a90], R30 ;  /* 0x001a901e01007387 */ /* 0x0005e60000100a00 */
[C---:B----4-:R-:W-:Y:S01]  /*1fcd0*/  IMAD.WIDE R24, R4.reuse, 0x4, R58 ;  /* 0x0000000404187825 */ /* 0x050fe200078e023a */
[----:B------:R-:W4:Y:S01]  /*1fce0*/  LDL.LU.64 R48, [R1+0x468] ;  /* 0x0004680001307983 */ /* 0x000f220000300a00 */
[----:B------:R-:W3:Y:S02]  /*1fcf0*/  LDC R23, c[0x0][0x230] ;  /* 0x00008c00ff177b82 */ /* 0x000ee40000000800 */
[----:B------:R-:W-:Y:S01]  /*1fd00*/  IMAD.WIDE R20, R4, 0x4, R152 ;  /* 0x0000000404147825 */ /* 0x000fe200078e0298 */
[----:B------:R1:W-:Y:S04]  /*1fd10*/  STL.64 [R1+0x1a88], R26 ;  /* 0x001a881a01007387 */ /* 0x0003e80000100a00 */
[----:B------:R-:W3:Y:S04]  /*1fd20*/  LDL.LU.64 R50, [R1+0x460] ;  /* 0x0004600001327983 */ /* 0x000ee80000300a00 */
[----:B------:R-:W-:Y:S04]  /*1fd30*/  STL.64 [R1+0x1a80], R24 ;  /* 0x001a801801007387 */ /* 0x000fe80000100a00 */
[----:B------:R1:W-:Y:S04]  /*1fd40*/  STL.64 [R1+0x1a78], R20 ;  /* 0x001a781401007387 */ /* 0x0003e80000100a00 */
[----:B------:R-:W3:Y:S04]  /*1fd50*/  LDL.LU.64 R56, [R1+0x458] ;  /* 0x0004580001387983 */ /* 0x000ee80000300a00 */
[----:B------:R-:W3:Y:S04]  /*1fd60*/  LDL.LU.64 R58, [R1+0x450] ;  /* 0x00045000013a7983 */ /* 0x000ee80000300a00 */
[----:B------:R-:W3:Y:S01]  /*1fd70*/  LDL.LU.64 R152, [R1+0x448] ;  /* 0x0004480001987983 */ /* 0x000ee20000300a00 */
[----:B------:R-:W-:-:S02]  /*1fd80*/  IADD3 R5, R54, -0xaa, RZ ;  /* 0xffffff5636057810 */ /* 0x000fc40007ffe0ff */
[----:B------:R-:W3:Y:S01]  /*1fd90*/  LDC R54, c[0x0][0x230] ;  /* 0x00008c00ff367b82 */ /* 0x000ee20000000800 */
[----:B------:R2:W-:Y:S01]  /*1fda0*/  LDGSTS.E [R2+0x40000], desc[UR60][R30.64], !P6 ;  /* 0x400000001e027fae */ /* 0x0005e2000f12187c */
[----:B------:R-:W-:Y:S01]  /*1fdb0*/  ISETP.GE.U32.AND P2, PT, R5, 0x7ffffed7, PT ;  /* 0x7ffffed70500780c */ /* 0x000fe20003f46070 */
[----:B------:R-:W-:Y:S02]  /*1fdc0*/  VIADD R5, R44, 0xffffff57 ;  /* 0xffffff572c057836 */ /* 0x000fe40000000000 */
[----:B------:R1:W-:Y:S03]  /*1fdd0*/  LDGSTS.E [R2+0x44000], desc[UR60][R26.64], !P6 ;  /* 0x440000001a027fae */ /* 0x0003e6000f12187c */
[----:B------:R-:W3:Y:S01]  /*1fde0*/  LDC R44, c[0x0][0x230] ;  /* 0x00008c00ff2c7b82 */ /* 0x000ee20000000800 */
[----:B------:R-:W-:Y:S01]  /*1fdf0*/  LDGSTS.E [R2+0x48000], desc[UR60][R24.64], !P6 ;  /* 0x4800000018027fae */ /* 0x000fe2000f12187c */
[----:B------:R-:W-:Y:S01]  /*1fe00*/  ISETP.GE.U32.AND P3, PT, R5, 0x7ffffed8, PT ;  /* 0x7ffffed80500780c */ /* 0x000fe20003f66070 */
[----:B------:R-:W-:-:S02]  /*1fe10*/  VIADD R5, R36, 0xffffff74 ;  /* 0xffffff7424057836 */ /* 0x000fc40000000000 */
[----:B------:R1:W-:Y:S01]  /*1fe20*/  LDGSTS.E [R2+0x4c000], desc[UR60][R20.64], !P6 ;  /* 0x4c00000014027fae */ /* 0x0003e2000f12187c */
[C---:B------:R-:W-:Y:S02]  /*1fe30*/  IMAD.WIDE R32, R4.reuse, 0x4, R38 ;  /* 0x0000000404207825 */ /* 0x040fe400078e0226 */
[----:B------:R-:W3:Y:S02]  /*1fe40*/  LDC R36, c[0x0][0x230] ;  /* 0x00008c00ff247b82 */ /* 0x000ee40000000800 */
[C---:B--2---:R-:W-:Y:S01]  /*1fe50*/  IMAD.WIDE R30, R4.reuse, 0x4, R40 ;  /* 0x00000004041e7825 */ /* 0x044fe200078e0228 */
[----:B------:R-:W-:Y:S03]  /*1fe60*/  STL.64 [R1+0x1a70], R32 ;  /* 0x001a702001007387 */ /* 0x000fe60000100a00 */
[C---:B-1----:R-:W-:Y:S01]  /*1fe70*/  IMAD.WIDE R26, R4.reuse, 0x4, R42 ;  /* 0x00000004041a7825 */ /* 0x042fe200078e022a */
[----:B------:R1:W-:Y:S01]  /*1fe80*/  STL.64 [R1+0x1a68], R30 ;  /* 0x001a681e01007387 */ /* 0x0003e20000100a00 */
[----:B------:R-:W2:Y:S02]  /*1fe90*/  LDC R20, c[0x0][0x230] ;  /* 0x00008c00ff147b82 */ /* 0x000ea40000000800 */
[----:B------:R-:W-:Y:S01]  /*1fea0*/  IMAD.WIDE R24, R4, 0x4, R46 ;  /* 0x0000000404187825 */ /* 0x000fe200078e022e */
[----:B------:R4:W-:Y:S01]  /*1feb0*/  STL.64 [R1+0x1a60], R26 ;  /* 0x001a601a01007387 */ /* 0x0009e20000100a00 */
[----:B------:R-:W-:-:S03]  /*1fec0*/  ISETP.GE.U32.AND P6, PT, R5, 0x7ffffef5, PT ;  /* 0x7ffffef50500780c */ /* 0x000fc60003fc6070 */
[----:B------:R-:W2:Y:S01]  /*1fed0*/  LDL.LU.64 R38, [R1+0x440] ;  /* 0x0004400001267983 */ /* 0x000ea20000300a00 */
[----:B------:R-:W-:Y:S01]  /*1fee0*/  IADD3 R5, R28, -0x8b, RZ ;  /* 0xffffff751c057810 */ /* 0x000fe20007ffe0ff */
[----:B------:R-:W2:Y:S02]  /*1fef0*/  LDC R21, c[0x0][0x230] ;  /* 0x00008c00ff157b82 */ /* 0x000ea40000000800 */
[----:B------:R3:W-:Y:S04]  /*1ff00*/  STL.64 [R1+0x1a58], R24 ;  /* 0x001a581801007387 */ /* 0x0007e80000100a00 */
[----:B------:R-:W-:Y:S04]  /*1ff10*/  LDGSTS.E [R2+0x40004], desc[UR60][R32.64], !P5 ;  /* 0x4000400020027fae */ /* 0x000fe8000e92187c */
[----:B------:R-:W2:Y:S04]  /*1ff20*/  LDL.LU.64 R40, [R1+0x238] ;  /* 0x0002380001287983 */ /* 0x000ea80000300a00 */
[----:B------:R1:W-:Y:S04]  /*1ff30*/  LDGSTS.E [R2+0x44004], desc[UR60][R30.64], !P5 ;  /* 0x440040001e027fae */ /* 0x0003e8000e92187c */
[----:B------:R-:W2:Y:S04]  /*1ff40*/  LDL.LU.64 R42, [R1+0x230] ;  /* 0x00023000012a7983 */ /* 0x000ea80000300a00 */
[----:B------:R4:W-:Y:S04]  /*1ff50*/  LDGSTS.E [R2+0x48004], desc[UR60][R26.64], !P5 ;  /* 0x480040001a027fae */ /* 0x0009e8000e92187c */
[----:B------:R-:W2:Y:S04]  /*1ff60*/  LDL.LU.64 R46, [R1+0x228] ;  /* 0x00022800012e7983 */ /* 0x000ea80000300a00 */
[----:B------:R3:W-:Y:S01]  /*1ff70*/  LDGSTS.E [R2+0x4c004], desc[UR60][R24.64], !P5 ;  /* 0x4c00400018027fae */ /* 0x0007e2000e92187c */
[----:B-1----:R-:W-:-:S04]  /*1ff80*/  IMAD.WIDE R30, R4, 0x4, R34 ;  /* 0x00000004041e7825 */ /* 0x002fc800078e0222 */
[C---:B------:R-:W-:Y:S01]  /*1ff90*/  IMAD.WIDE R28, R4.reuse, 0x4, R52 ;  /* 0x00000004041c7825 */ /* 0x040fe200078e0234 */
[----:B------:R1:W-:Y:S04]  /*1ffa0*/  STL.64 [R1+0x1a50], R30 ;  /* 0x001a501e01007387 */ /* 0x0003e80000100a00 */
[----:B------:R1:W-:Y:S04]  /*1ffb0*/  STL.64 [R1+0x1a48], R28 ;  /* 0x001a481c01007387 */ /* 0x0003e80000100a00 */
[----:B------:R1:W-:Y:S04]  /*1ffc0*/  LDGSTS.E [R2+0x40008], desc[UR60][R30.64], !P4 ;  /* 0x400080001e027fae */ /* 0x0003e8000e12187c */
[----:B------:R1:W-:Y:S01]  /*1ffd0*/  LDGSTS.E [R2+0x44008], desc[UR60][R28.64], !P4 ;  /* 0x440080001c027fae */ /* 0x0003e2000e12187c */
[----:B----4-:R-:W-:-:S05]  /*1ffe0*/  IMAD.WIDE R26, R4, 0x4, R48 ;  /* 0x00000004041a7825 */ /* 0x010fca00078e0230 */
[----:B------:R4:W-:Y:S01]  /*1fff0*/  STL.64 [R1+0x1a40], R26 ;  /* 0x001a401a01007387 */ /* 0x0009e20000100a00 */
[----:B---3--:R-:W-:-:S03]  /*20000*/  IMAD.WIDE R24, R4, 0x4, R50 ;  /* 0x0000000404187825 */ /* 0x008fc600078e0232 */
[----:B------:R-:W3:Y:S04]  /*20010*/  LDL.LU.64 R48, [R1+0x220] ;  /* 0x0002200001307983 */ /* 0x000ee80000300a00 */
[----:B------:R2:W-:Y:S04]  /*20020*/  STL.64 [R1+0x1a38], R24 ;  /* 0x001a381801007387 */ /* 0x0005e80000100a00 */
[----:B------:R4:W-:Y:S01]  /*20030*/  LDGSTS.E [R2+0x48008], desc[UR60][R26.64], !P4 ;  /* 0x480080001a027fae */ /* 0x0009e2000e12187c */
[----:B-1----:R-:W-:-:S03]  /*20040*/  IMAD.WIDE R30, R4, 0x4, R56 ;  /* 0x00000004041e7825 */ /* 0x002fc600078e0238 */
[----:B------:R-:W3:Y:S01]  /*20050*/  LDL.LU.64 R50, [R1+0x218] ;  /* 0x0002180001327983 */ /* 0x000ee20000300a00 */
[----:B------:R-:W-:-:S03]  /*20060*/  IMAD.WIDE R28, R4, 0x4, R58 ;  /* 0x00000004041c7825 */ /* 0x000fc600078e023a */
[----:B------:R1:W-:Y:S01]  /*20070*/  STL.64 [R1+0x1a30], R30 ;  /* 0x001a301e01007387 */ /* 0x0003e20000100a00 */
[----:B----4-:R-:W-:-:S03]  /*20080*/  IMAD.WIDE R26, R4, 0x4, R152 ;  /* 0x00000004041a7825 */ /* 0x010fc600078e0298 */
[----:B------:R-:W4:Y:S04]  /*20090*/  LDL.LU.64 R56, [R1+0x210] ;  /* 0x0002100001387983 */ /* 0x000f280000300a00 */
[----:B------:R1:W-:Y:S04]  /*200a0*/  STL.64 [R1+0x1a28], R28 ;  /* 0x001a281c01007387 */ /* 0x0003e80000100a00 */
[----:B------:R-:W4:Y:S04]  /*200b0*/  LDL.LU.64 R58, [R1+0x208] ;  /* 0x00020800013a7983 */ /* 0x000f280000300a00 */
[----:B------:R1:W-:Y:S04]  /*200c0*/  STL.64 [R1+0x1a20], R26 ;  /* 0x001a201a01007387 */ /* 0x0003e80000100a00 */
[----:B------:R-:W4:Y:S01]  /*200d0*/  LDL.LU.64 R152, [R1+0x200] ;  /* 0x0002000001987983 */ /* 0x000f220000300a00 */
[----:B------:R-:W-:Y:S01]  /*200e0*/  ISETP.GE.U32.AND P5, PT, R5, 0x7ffffef6, PT ;  /* 0x7ffffef60500780c */ /* 0x000fe20003fa6070 */
[----:B------:R-:W-:-:S02]  /*200f0*/  VIADD R5, R22, 0xffffff5b ;  /* 0xffffff5b16057836 */ /* 0x000fc40000000000 */
[----:B------:R2:W-:Y:S01]  /*20100*/  LDGSTS.E [R2+0x4c008], desc[UR60][R24.64], !P4 ;  /* 0x4c00800018027fae */ /* 0x0005e2000e12187c */
[----:B------:R-:W4:Y:S03]  /*20110*/  LDC R22, c[0x0][0x230] ;  /* 0x00008c00ff167b82 */ /* 0x000f260000000800 */
[----:B------:R1:W-:Y:S01]  /*20120*/  LDGSTS.E [R2+0x4000c], desc[UR60][R30.64], !P0 ;  /* 0x4000c0001e027fae */ /* 0x0003e2000c12187c */
[----:B------:R-:W-:-:S03]  /*20130*/  ISETP.GE.U32.AND P4, PT, R5, 0x7ffffedc, PT ;  /* 0x7ffffedc0500780c */ /* 0x000fc60003f86070 */
[----:B------:R1:W-:Y:S04]  /*20140*/  LDGSTS.E [R2+0x4400c], desc[UR60][R28.64], !P0 ;  /* 0x4400c0001c027fae */ /* 0x0003e8000c12187c */
[----:B------:R1:W-:Y:S01]  /*20150*/  LDGSTS.E [R2+0x4800c], desc[UR60][R26.64], !P0 ;  /* 0x4800c0001a027fae */ /* 0x0003e2000c12187c */
[----:B--2---:R-:W-:-:S05]  /*20160*/  IMAD.WIDE R24, R4, 0x4, R38 ;  /* 0x0000000404187825 */ /* 0x004fca00078e0226 */
[----:B------:R3:W-:Y:S04]  /*20170*/  STL.64 [R1+0x1a18], R24 ;  /* 0x001a181801007387 */ /* 0x0007e80000100a00 */
[----:B------:R-:W2:Y:S01]  /*20180*/  LDL.LU.64 R32, [R1+0x1f8] ;  /* 0x0001f80001207983 */ /* 0x000ea20000300a00 */
[----:B-1----:R-:W-:-:S03]  /*20190*/  IMAD.WIDE R30, R4, 0x4, R40 ;  /* 0x00000004041e7825 */ /* 0x002fc600078e0228 */
[----:B------:R3:W-:Y:S04]  /*201a0*/  LDGSTS.E [R2+0x4c00c], desc[UR60][R24.64], !P0 ;  /* 0x4c00c00018027fae */ /* 0x0007e8000c12187c */
[----:B------:R1:W-:Y:S01]  /*201b0*/  STL.64 [R1+0x1a10], R30 ;  /* 0x001a101e01007387 */ /* 0x0003e20000100a00 */
[----:B------:R-:W-:-:S03]  /*201c0*/  IMAD.WIDE R28, R4, 0x4, R42 ;  /* 0x00000004041c7825 */ /* 0x000fc600078e022a */
[----:B------:R-:W2:Y:S04]  /*201d0*/  LDL.LU.64 R34, [R1+0x1f0] ;  /* 0x0001f00001227983 */ /* 0x000ea80000300a00 */
[----:B------:R4:W-:Y:S01]  /*201e0*/  STL.64 [R1+0x1a08], R28 ;  /* 0x001a081c01007387 */ /* 0x0009e20000100a00 */
[----:B------:R-:W-:-:S03]  /*201f0*/  IMAD.WIDE R26, R4, 0x4, R46 ;  /* 0x00000004041a7825 */ /* 0x000fc600078e022e */
[----:B------:R-:W2:Y:S04]  /*20200*/  LDL.LU.64 R52, [R1+0x1e8] ;  /* 0x0001e80001347983 */ /* 0x000ea80000300a00 */
[----:B------:R4:W-:Y:S04]  /*20210*/  STL.64 [R1+0x1a00], R26 ;  /* 0x001a001a01007387 */ /* 0x0009e80000100a00 */
[----:B------:R-:W2:Y:S04]  /*20220*/  LDL.LU.64 R38, [R1+0x1e0] ;  /* 0x0001e00001267983 */ /* 0x000ea80000300a00 */
[----:B------:R1:W-:Y:S04]  /*20230*/  LDGSTS.E [R2+0x50000], desc[UR60][R30.64], !P4 ;  /* 0x500000001e027fae */ /* 0x0003e8000e12187c */
[----:B------:R4:W-:Y:S04]  /*20240*/  LDGSTS.E [R2+0x54000], desc[UR60][R28.64], !P4 ;  /* 0x540000001c027fae */ /* 0x0009e8000e12187c */
[----:B------:R4:W-:Y:S01]  /*20250*/  LDGSTS.E [R2+0x58000], desc[UR60][R26.64], !P4 ;  /* 0x580000001a027fae */ /* 0x0009e2000e12187c */
[----:B---3--:R-:W-:-:S05]  /*20260*/  IMAD.WIDE R24, R4, 0x4, R48 ;  /* 0x0000000404187825 */ /* 0x008fca00078e0230 */
[----:B------:R3:W-:Y:S04]  /*20270*/  STL.64 [R1+0x19f8], R24 ;  /* 0x0019f81801007387 */ /* 0x0007e80000100a00 */
[----:B------:R-:W2:Y:S01]  /*20280*/  LDL.LU.64 R40, [R1+0x1d8] ;  /* 0x0001d80001287983 */ /* 0x000ea20000300a00 */
[----:B-1----:R-:W-:-:S03]  /*20290*/  IMAD.WIDE R30, R4, 0x4, R50 ;  /* 0x00000004041e7825 */ /* 0x002fc600078e0232 */
[----:B------:R-:W2:Y:S04]  /*202a0*/  LDL.LU.64 R42, [R1+0x1d0] ;  /* 0x0001d000012a7983 */ /* 0x000ea80000300a00 */
[----:B------:R3:W-:Y:S01]  /*202b0*/  LDGSTS.E [R2+0x5c000], desc[UR60][R24.64], !P4 ;  /* 0x5c00000018027fae */ /* 0x0007e2000e12187c */
[----:B----4-:R-:W-:-:S03]  /*202c0*/  IMAD.WIDE R28, R4, 0x4, R56 ;  /* 0x00000004041c7825 */ /* 0x010fc600078e0238 */
[----:B------:R-:W4:Y:S04]  /*202d0*/  LDL.LU.64 R46, [R1+0x1c8] ;  /* 0x0001c800012e7983 */ /* 0x000f280000300a00 */
[----:B------:R-:W4:Y:S01]  /*202e0*/  LDL.LU.64 R48, [R1+0x1c0] ;  /* 0x0001c00001307983 */ /* 0x000f220000300a00 */
[----:B------:R-:W-:-:S03]  /*202f0*/  IMAD.WIDE R26, R4, 0x4, R58 ;  /* 0x00000004041a7825 */ /* 0x000fc600078e023a */
[----:B------:R2:W-:Y:S04]  /*20300*/  STL.64 [R1+0x19f0], R30 ;  /* 0x0019f01e01007387 */ /* 0x0005e80000100a00 */
[----:B------:R1:W-:Y:S01]  /*20310*/  STL.64 [R1+0x19e8], R28 ;  /* 0x0019e81c01007387 */ /* 0x0003e20000100a00 */
[----:B---3--:R-:W-:-:S03]  /*20320*/  IMAD.WIDE R24, R4, 0x4, R152 ;  /* 0x0000000404187825 */ /* 0x008fc600078e0298 */
[----:B------:R3:W-:Y:S04]  /*20330*/  STL.64 [R1+0x19e0], R26 ;  /* 0x0019e01a01007387 */ /* 0x0007e80000100a00 */
[----:B------:R-:W4:Y:S04]  /*20340*/  LDL.LU.64 R50, [R1+0x18] ;  /* 0x0000180001327983 */ /* 0x000f280000300a00 */
[----:B------:R3:W-:Y:S04]  /*20350*/  STL.64 [R1+0x19d8], R24 ;  /* 0x0019d81801007387 */ /* 0x0007e80000100a00 */
[----:B------:R-:W4:Y:S04]  /*20360*/  LDL.LU.64 R56, [R1+0x10] ;  /* 0x0000100001387983 */ /* 0x000f280000300a00 */
[----:B------:R-:W4:Y:S04]  /*20370*/  LDL.LU.64 R58, [R1+0x8] ;  /* 0x00000800013a7983 */ /* 0x000f280000300a00 */
[----:B------:R-:W4:Y:S01]  /*20380*/  LDL.LU.64 R152, [R1] ;  /* 0x0000000001987983 */ /* 0x000f220000300a00 */
[----:B------:R-:W-:-:S02]  /*20390*/  VIADD R5, R20, 0xffffff5a ;  /* 0xffffff5a14057836 */ /* 0x000fc40000000000 */
[----:B------:R-:W3:Y:S03]  /*203a0*/  LDC R20, c[0x0][0x230] ;  /* 0x00008c00ff147b82 */ /* 0x000ee60000000800 */
[----:B------:R-:W-:Y:S02]  /*203b0*/  ISETP.GE.U32.AND P0, PT, R5, 0x7ffffedb, PT ;  /* 0x7ffffedb0500780c */ /* 0x000fe40003f06070 */
[----:B------:R-:W-:-:S03]  /*203c0*/  IADD3 R5, R21, -0xa7, RZ ;  /* 0xffffff5915057810 */ /* 0x000fc60007ffe0ff */
[----:B------:R-:W4:Y:S01]  /*203d0*/  LDC R21, c[0x0][0x230] ;  /* 0x00008c00ff157b82 */ /* 0x000f220000000800 */
[----:B------:R-:W-:Y:S01]  /*203e0*/  ISETP.GE.U32.AND P4, PT, R5, 0x7ffffeda, PT ;  /* 0x7ffffeda0500780c */ /* 0x000fe20003f86070 */
[----:B------:R-:W-:-:S06]  /*203f0*/  VIADD R5, R22, 0xffffff58 ;  /* 0xffffff5816057836 */ /* 0x000fcc0000000000 */
[----:B------:R2:W-:Y:S01]  /*20400*/  LDGSTS.E [R2+0x50004], desc[UR60][R30.64], !P0 ;  /* 0x500040001e027fae */ /* 0x0005e2000c12187c */
[----:B------:R-:W4:Y:S03]  /*20410*/  LDC R22, c[0x0][0x230] ;  /* 0x00008c00ff167b82 */ /* 0x000f260000000800 */
[----:B------:R1:W-:Y:S04]  /*20420*/  LDGSTS.E [R2+0x54004], desc[UR60][R28.64], !P0 ;  /* 0x540040001c027fae */ /* 0x0003e8000c12187c */
[----:B------:R3:W-:Y:S01]  /*20430*/  LDGSTS.E [R2+0x58004], desc[UR60][R26.64], !P0 ;  /* 0x580040001a027fae */ /* 0x0007e2000c12187c */
[----:B--2---:R-:W-:-:S03]  /*20440*/  IMAD.WIDE R30, R4, 0x4, R32 ;  /* 0x00000004041e7825 */ /* 0x004fc600078e0220 */
[----:B------:R2:W-:Y:S01]  /*20450*/  LDGSTS.E [R2+0x5c004], desc[UR60][R24.64], !P0 ;  /* 0x5c00400018027fae */ /* 0x0005e2000c12187c */
[----:B------:R-:W-:Y:S01]  /*20460*/  ISETP.GE.U32.AND P0, PT, R5, 0x7ffffed9, PT ;  /* 0x7ffffed90500780c */ /* 0x000fe20003f06070 */
[C---:B-1----:R-:W-:Y:S02]  /*20470*/  IMAD.WIDE R28, R4.reuse, 0x4, R34 ;  /* 0x00000004041c7825 */ /* 0x042fe400078e0222 */
[----:B------:R1:W-:Y:S02]  /*20480*/  LDGSTS.E [R2+0x50008], desc[UR60][R30.64], !P4 ;  /* 0x500080001e027fae */ /* 0x0003e4000e12187c */
[----:B---3--:R-:W-:Y:S02]  /*20490*/  IMAD.WIDE R26, R4, 0x4, R52 ;  /* 0x00000004041a7825 */ /* 0x008fe400078e0234 */
[----:B------:R3:W-:Y:S02]  /*204a0*/  LDGSTS.E [R2+0x54008], desc[UR60][R28.64], !P4 ;  /* 0x540080001c027fae */ /* 0x0007e4000e12187c */
[----:B------:R-:W-:-:S02]  /*204b0*/  VIADD R5, R23, 0xffffff3b ;  /* 0xffffff3b17057836 */ /* 0x000fc40000000000 */
[----:B------:R4:W-:Y:S01]  /*204c0*/  LDGSTS.E [R2+0x58008], desc[UR60][R26.64], !P4 ;  /* 0x580080001a027fae */ /* 0x0009e2000e12187c */
[----:B--2---:R-:W-:Y:S01]  /*204d0*/  IMAD.WIDE R24, R4, 0x4, R38 ;  /* 0x0000000404187825 */ /* 0x004fe200078e0226 */
[----:B------:R-:W2:Y:S02]  /*204e0*/  LDC R23, c[0x0][0x230] ;  /* 0x00008c00ff177b82 */ /* 0x000ea40000000800 */
[----:B------:R1:W-:Y:S04]  /*204f0*/  STL.64 [R1+0x19d0], R30 ;  /* 0x0019d01e01007387 */ /* 0x0003e80000100a00 */
[----:B------:R4:W-:Y:S01]  /*20500*/  LDGSTS.E [R2+0x5c008], desc[UR60][R24.64], !P4 ;  /* 0x5c00800018027fae */ /* 0x0009e2000e12187c */
[----:B------:R-:W-:-:S03]  /*20510*/  ISETP.GE.U32.AND P4, PT, R5, 0x7ffffebc, PT ;  /* 0x7ffffebc0500780c */ /* 0x000fc60003f86070 */
[----:B------:R3:W-:Y:S01]  /*20520*/  STL.64 [R1+0x19c8], R28 ;  /* 0x0019c81c01007387 */ /* 0x0007e20000100a00 */
[----:B------:R-:W-:Y:S02]  /*20530*/  IADD3 R5, R20, -0xc6, RZ ;  /* 0xffffff3a14057810 */ /* 0x000fe40007ffe0ff */
[----:B------:R-:W4:Y:S01]  /*20540*/  LDC R20, c[0x0][0x230] ;  /* 0x00008c00ff147b82 */ /* 0x000f220000000800 */
[----:B------:R4:W-:Y:S04]  /*20550*/  STL.64 [R1+0x19c0], R26 ;  /* 0x0019c01a01007387 */ /* 0x0009e80000100a00 */
[----:B------:R4:W-:Y:S01]  /*20560*/  STL.64 [R1+0x19b8], R24 ;  /* 0x0019b81801007387 */ /* 0x0009e20000100a00 */
[----:B-1----:R-:W-:-:S04]  /*20570*/  IMAD.WIDE R30, R4, 0x4, R40 ;  /* 0x00000004041e7825 */ /* 0x002fc800078e0228 */
[C---:B---3--:R-:W-:Y:S01]  /*20580*/  IMAD.WIDE R28, R4.reuse, 0x4, R42 ;  /* 0x00000004041c7825 */ /* 0x048fe200078e022a */
[----:B------:R1:W-:Y:S04]  /*20590*/  STL.64 [R1+0x19b0], R30 ;  /* 0x0019b01e01007387 */ /* 0x0003e80000100a00 */
[----:B------:R1:W-:Y:S01]  /*205a0*/  LDGSTS.E [R2+0x5000c], desc[UR60][R30.64], !P0 ;  /* 0x5000c0001e027fae */ /* 0x0003e2000c12187c */
[----:B----4-:R-:W-:-:S03]  /*205b0*/  IMAD.WIDE R26, R4, 0x4, R46 ;  /* 0x00000004041a7825 */ /* 0x010fc600078e022e */
[----:B------:R3:W-:Y:S01]  /*205c0*/  STL.64 [R1+0x19a8], R28 ;  /* 0x0019a81c01007387 */ /* 0x0007e20000100a00 */
[----:B------:R-:W-:-:S03]  /*205d0*/  IMAD.WIDE R24, R4, 0x4, R48 ;  /* 0x0000000404187825 */ /* 0x000fc600078e0230 */
[----:B------:R3:W-:Y:S04]  /*205e0*/  LDGSTS.E [R2+0x5400c], desc[UR60][R28.64], !P0 ;  /* 0x5400c0001c027fae */ /* 0x0007e8000c12187c */
[----:B------:R4:W-:Y:S04]  /*205f0*/  STL.64 [R1+0x19a0], R26 ;  /* 0x0019a01a01007387 */ /* 0x0009e80000100a00 */
[----:B------:R4:W-:Y:S04]  /*20600*/  LDGSTS.E [R2+0x5800c], desc[UR60][R26.64], !P0 ;  /* 0x5800c0001a027fae */ /* 0x0009e8000c12187c */
[----:B------:R2:W-:Y:S01]  /*20610*/  STL.64 [R1+0x1998], R24 ;  /* 0x0019981801007387 */ /* 0x0005e20000100a00 */
[----:B-1----:R-:W-:-:S03]  /*20620*/  IMAD.WIDE R30, R4, 0x4, R50 ;  /* 0x00000004041e7825 */ /* 0x002fc600078e0232 */
[----:B------:R2:W-:Y:S01]  /*20630*/  LDGSTS.E [R2+0x5c00c], desc[UR60][R24.64], !P0 ;  /* 0x5c00c00018027fae */ /* 0x0005e2000c12187c */
[----:B------:R-:W-:Y:S01]  /*20640*/  ISETP.GE.U32.AND P0, PT, R5, 0x7ffffebb, PT ;  /* 0x7ffffebb0500780c */ /* 0x000fe20003f06070 */
[----:B------:R-:W-:Y:S02]  /*20650*/  VIADD R5, R21, 0xffffff39 ;  /* 0xffffff3915057836 */ /* 0x000fe40000000000 */
[----:B------:R1:W-:Y:S01]  /*20660*/  LDGSTS.E [R2+0x60000], desc[UR60][R30.64], !P4 ;  /* 0x600000001e027fae */ /* 0x0003e2000e12187c */
[----:B------:R-:W1:Y:S01]  /*20670*/  LDC R21, c[0x0][0x230] ;  /* 0x00008c00ff157b82 */ /* 0x000e620000000800 */
[----:B---3--:R-:W-:-:S04]  /*20680*/  IMAD.WIDE R28, R4, 0x4, R56 ;  /* 0x00000004041c7825 */ /* 0x008fc800078e0238 */
[C---:B----4-:R-:W-:Y:S01]  /*20690*/  IMAD.WIDE R26, R4.reuse, 0x4, R58 ;  /* 0x00000004041a7825 */ /* 0x050fe200078e023a */
[----:B------:R3:W-:Y:S03]  /*206a0*/  LDGSTS.E [R2+0x64000], desc[UR60][R28.64], !P4 ;  /* 0x640000001c027fae */ /* 0x0007e6000e12187c */
[----:B--2---:R-:W-:Y:S01]  /*206b0*/  IMAD.WIDE R24, R4, 0x4, R152 ;  /* 0x0000000404187825 */ /* 0x004fe200078e0298 */
[----:B------:R2:W-:Y:S04]  /*206c0*/  LDGSTS.E [R2+0x68000], desc[UR60][R26.64], !P4 ;  /* 0x680000001a027fae */ /* 0x0005e8000e12187c */
[----:B------:R4:W-:Y:S01]  /*206d0*/  LDGSTS.E [R2+0x6c000], desc[UR60][R24.64], !P4 ;  /* 0x6c00000018027fae */ /* 0x0009e2000e12187c */
[----:B------:R-:W-:-:S03]  /*206e0*/  ISETP.GE.U32.AND P4, PT, R5, 0x7ffffeba, PT ;  /* 0x7ffffeba0500780c */ /* 0x000fc60003f86070 */
[----:B------:R1:W-:Y:S04]  /*206f0*/  STL.64 [R1+0x1990], R30 ;  /* 0x0019901e01007387 */ /* 0x0003e80000100a00 */
[----:B------:R3:W-:Y:S01]  /*20700*/  STL.64 [R1+0x1988], R28 ;  /* 0x0019881c01007387 */ /* 0x0007e20000100a00 */
[----:B------:R-:W-:Y:S02]  /*20710*/  VIADD R5, R22, 0xffffff38 ;  /* 0xffffff3816057836 */ /* 0x000fe40000000000 */
[----:B------:R-:W4:Y:S01]  /*20720*/  LDC R22, c[0x0][0x230] ;  /* 0x00008c00ff167b82 */ /* 0x000f220000000800 */
[----:B------:R2:W-:Y:S01]  /*20730*/  STL.64 [R1+0x1980], R26 ;  /* 0x0019801a01007387 */ /* 0x0005e20000100a00 */
[----:B-1----:R-:W-:-:S03]  /*20740*/  IMAD.WIDE R30, R4, 0x4, R250 ;  /* 0x00000004041e7825 */ /* 0x002fc600078e02fa */
[----:B------:R4:W-:Y:S01]  /*20750*/  STL.64 [R1+0x1978], R24 ;  /* 0x0019781801007387 */ /* 0x0009e20000100a00 */
[----:B---3--:R-:W-:-:S03]  /*20760*/  IMAD.WIDE R28, R4, 0x4, R248 ;  /* 0x00000004041c7825 */ /* 0x008fc600078e02f8 */
[----:B------:R1:W-:Y:S01]  /*20770*/  STL.64 [R1+0x1970], R30 ;  /* 0x0019701e01007387 */ /* 0x0003e20000100a00 */
[----:B--2---:R-:W-:-:S03]  /*20780*/  IMAD.WIDE R26, R4, 0x4, R246 ;  /* 0x00000004041a7825 */ /* 0x004fc600078e02f6 */
[----:B------:R1:W-:Y:S01]  /*20790*/  LDGSTS.E [R2+0x60004], desc[UR60][R30.64], !P0 ;  /* 0x600040001e027fae */ /* 0x0003e2000c12187c */
[----:B----4-:R-:W-:-:S03]  /*207a0*/  IMAD.WIDE R24, R4, 0x4, R244 ;  /* 0x0000000404187825 */ /* 0x010fc600078e02f4 */
[----:B------:R2:W-:Y:S04]  /*207b0*/  STL.64 [R1+0x1968], R28 ;  /* 0x0019681c01007387 */ /* 0x0005e80000100a00 */
        /* <DEDUP_REMOVED lines=8> */
[----:B-1----:R-:W-:Y:S01]  /*20840*/  IMAD.WIDE R26, R4, 0x4, R238 ;  /* 0x00000004041a7825 */ /* 0x002fe200078e02ee */
[----:B------:R-:W-:Y:S01]  /*20850*/  IADD3 R5, R20, -0xe5, RZ ;  /* 0xffffff1b14057810 */ /* 0x000fe20007ffe0ff */
[----:B------:R1:W-:Y:S01]  /*20860*/  LDGSTS.E [R2+0x60008], desc[UR60][R30.64], !P4 ;  /* 0x600080001e027fae */ /* 0x0003e2000e12187c */
[----:B------:R-:W3:Y:S03]  /*20870*/  LDC R20, c[0x0][0x230] ;  /* 0x00008c00ff147b82 */ /* 0x000ee60000000800 */
[----:B------:R4:W-:Y:S01]  /*20880*/  LDGSTS.E [R2+0x64008], desc[UR60][R28.64], !P4 ;  /* 0x640080001c027fae */ /* 0x0009e2000e12187c */
[----:B--2---:R-:W-:-:S03]  /*20890*/  IMAD.WIDE R24, R4, 0x4, R236 ;  /* 0x0000000404187825 */ /* 0x004fc600078e02ec */
[----:B------:R2:W-:Y:S04]  /*208a0*/  LDGSTS.E [R2+0x68008], desc[UR60][R26.64], !P4 ;  /* 0x680080001a027fae */ /* 0x0005e8000e12187c */
[----:B------:R2:W-:Y:S01]  /*208b0*/  LDGSTS.E [R2+0x6c008], desc[UR60][R24.64], !P4 ;  /* 0x6c00800018027fae */ /* 0x0005e2000e12187c */
[----:B------:R-:W-:-:S03]  /*208c0*/  ISETP.GE.U32.AND P4, PT, R5, 0x7ffffe9c, PT ;  /* 0x7ffffe9c0500780c */ /* 0x000fc60003f86070 */
[----:B------:R1:W-:Y:S04]  /*208d0*/  STL.64 [R1+0x1950], R30 ;  /* 0x0019501e01007387 */ /* 0x0003e80000100a00 */
[----:B------:R4:W-:Y:S01]  /*208e0*/  STL.64 [R1+0x1948], R28 ;  /* 0x0019481c01007387 */ /* 0x0009e20000100a00 */
[----:B------:R-:W-:Y:S02]  /*208f0*/  VIADD R5, R21, 0xffffff1a ;  /* 0xffffff1a15057836 */ /* 0x000fe40000000000 */
[----:B------:R-:W3:Y:S01]  /*20900*/  LDC R21, c[0x0][0x230] ;  /* 0x00008c00ff157b82 */ /* 0x000ee20000000800 */
[----:B------:R2:W-:Y:S01]  /*20910*/  STL.64 [R1+0x1940], R26 ;  /* 0x0019401a01007387 */ /* 0x0005e20000100a00 */
[----:B-1----:R-:W-:-:S03]  /*20920*/  IMAD.WIDE R30, R4, 0x4, R234 ;  /* 0x00000004041e7825 */ /* 0x002fc600078e02ea */
[----:B------:R1:W-:Y:S01]  /*20930*/  STL.64 [R1+0x1938], R24 ;  /* 0x0019381801007387 */ /* 0x0003e20000100a00 */
[----:B----4-:R-:W-:-:S03]  /*20940*/  IMAD.WIDE R28, R4, 0x4, R232 ;  /* 0x00000004041c7825 */ /* 0x010fc600078e02e8 */
[----:B------:R4:W-:Y:S01]  /*20950*/  STL.64 [R1+0x1930], R30 ;  /* 0x0019301e01007387 */ /* 0x0009e20000100a00 */
[----:B--2---:R-:W-:-:S03]  /*20960*/  IMAD.WIDE R26, R4, 0x4, R60 ;  /* 0x00000004041a7825 */ /* 0x004fc600078e023c */
[----:B------:R4:W-:Y:S01]  /*20970*/  LDGSTS.E [R2+0x6000c], desc[UR60][R30.64], !P0 ;  /* 0x6000c0001e027fae */ /* 0x0009e2000c12187c */
[----:B------:R-:W2:Y:S01]  /*20980*/  LDC R60, c[0x0][0x230] ;  /* 0x00008c00ff3c7b82 */ /* 0x000ea20000000800 */
[C---:B-1----:R-:W-:Y:S02]  /*20990*/  IMAD.WIDE R24, R4.reuse, 0x4, R62 ;  /* 0x0000000404187825 */ /* 0x042fe400078e023e */
[----:B------:R1:W-:Y:S04]  /*209a0*/  STL.64 [R1+0x1928], R28 ;  /* 0x0019281c01007387 */ /* 0x0003e80000100a00 */
        /* <DEDUP_REMOVED lines=9> */
[----:B------:R4:W-:Y:S01]  /*20a40*/  STL.64 [R1+0x1910], R30 ;  /* 0x0019101e01007387 */ /* 0x0009e20000100a00 */
[----:B------:R-:W2:Y:S01]  /*20a50*/  LDC R68, c[0x0][0x230] ;  /* 0x00008c00ff447b82 */ /* 0x000ea20000000800 */
[----:B------:R-:W-:-:S02]  /*20a60*/  VIADD R5, R22, 0xffffff19 ;  /* 0xffffff1916057836 */ /* 0x000fc40000000000 */
[----:B------:R4:W-:Y:S01]  /*20a70*/  LDGSTS.E [R2+0x70000], desc[UR60][R30.64], !P4 ;  /* 0x700000001e027fae */ /* 0x0009e2000e12187c */
[----:B-1----:R-:W-:-:S03]  /*20a80*/  IMAD.WIDE R24, R4, 0x4, R70 ;  /* 0x0000000404187825 */ /* 0x002fc600078e0246 */
        /* <DEDUP_REMOVED lines=9> */
[C---:B----4-:R-:W-:Y:S01]  /*20b20*/  IMAD.WIDE R26, R4.reuse, 0x4, R76 ;  /* 0x00000004041a7825 */ /* 0x050fe200078e024c */
[----:B------:R-:W-:Y:S02]  /*20b30*/  ISETP.GE.U32.AND P4, PT, R5, 0x7ffffe9a, PT ;  /* 0x7ffffe9a0500780c */ /* 0x000fe40003f86070 */
[----:B------:R4:W-:Y:S01]  /*20b40*/  STL.64 [R1+0x18f0], R30 ;  /* 0x0018f01e01007387 */ /* 0x0009e20000100a00 */
[----:B------:R-:W2:Y:S03]  /*20b50*/  LDC R76, c[0x0][0x230] ;  /* 0x00008c00ff4c7b82 */ /* 0x000ea60000000800 */
[----:B------:R3:W-:Y:S01]  /*20b60*/  STL.64 [R1+0x18e8], R28 ;  /* 0x0018e81c01007387 */ /* 0x0007e20000100a00 */
[----:B-1----:R-:W-:-:S03]  /*20b70*/  IMAD.WIDE R24, R4, 0x4, R78 ;  /* 0x0000000404187825 */ /* 0x002fc600078e024e */
[----:B------:R1:W-:Y:S04]  /*20b80*/  STL.64 [R1+0x18e0], R26 ;  /* 0x0018e01a01007387 */ /* 0x0003e80000100a00 */
[----:B------:R1:W-:Y:S04]  /*20b90*/  STL.64 [R1+0x18d8], R24 ;  /* 0x0018d81801007387 */ /* 0x0003e80000100a00 */
[----:B------:R-:W2:Y:S04]  /*20ba0*/  LDL.LU.64 R38, [R1+0x438] ;  /* 0x0004380001267983 */ /* 0x000ea80000300a00 */
[----:B------:R4:W-:Y:S04]  /*20bb0*/  LDGSTS.E [R2+0x70004], desc[UR60][R30.64], !P0 ;  /* 0x700040001e027fae */ /* 0x0009e8000c12187c */
[----:B------:R-:W2:Y:S04]  /*20bc0*/  LDL.LU.64 R40, [R1+0x430] ;  /* 0x0004300001287983 */ /* 0x000ea80000300a00 */
[----:B------:R3:W-:Y:S04]  /*20bd0*/  LDGSTS.E [R2+0x74004], desc[UR60][R28.64], !P0 ;  /* 0x740040001c027fae */ /* 0x0007e8000c12187c */
[----:B------:R-:W2:Y:S01]  /*20be0*/  LDL.LU.64 R42, [R1+0x428] ;  /* 0x00042800012a7983 */ /* 0x000ea20000300a00 */
[----:B----4-:R-:W-:-:S03]  /*20bf0*/  IMAD.WIDE R30, R4, 0x4, R80 ;  /* 0x00000004041e7825 */ /* 0x010fc600078e0250 */
[----:B------:R1:W-:Y:S01]  /*20c00*/  LDGSTS.E [R2+0x78004], desc[UR60][R26.64], !P0 ;  /* 0x780040001a027fae */ /* 0x0003e2000c12187c */
[----:B---3--:R-:W-:-:S03]  /*20c10*/  IMAD.WIDE R28, R4, 0x4, R82 ;  /* 0x00000004041c7825 */ /* 0x008fc600078e0252 */
[----:B------:R3:W-:Y:S04]  /*20c20*/  LDGSTS.E [R2+0x7c004], desc[UR60][R24.64], !P0 ;  /* 0x7c00400018027fae */ /* 0x0007e8000c12187c */
[----:B------:R-:W4:Y:S01]  /*20c30*/  LDL.LU.64 R46, [R1+0x420] ;  /* 0x00042000012e7983 */ /* 0x000f220000300a00 */
[----:B-1----:R-:W-:-:S03]  /*20c40*/  IMAD.WIDE R26, R4, 0x4, R84 ;  /* 0x00000004041a7825 */ /* 0x002fc600078e0254 */
[----:B------:R1:W-:Y:S01]  /*20c50*/  STL.64 [R1+0x18d0], R30 ;  /* 0x0018d01e01007387 */ /* 0x0003e20000100a00 */
[----:B------:R-:W-:Y:S01]  /*20c60*/  IADD3 R5, R20, -0xe8, RZ ;  /* 0xffffff1814057810 */ /* 0x000fe20007ffe0ff */
[----:B------:R-:W4:Y:S01]  /*20c70*/  LDC R85, c[0x0][0x230] ;  /* 0x00008c00ff557b82 */ /* 0x000f220000000800 */
[C---:B---3--:R-:W-:Y:S01]  /*20c80*/  IMAD.WIDE R24, R4.reuse, 0x4, R86 ;  /* 0x0000000404187825 */ /* 0x048fe200078e0256 */
[----:B------:R3:W-:Y:S04]  /*20c90*/  STL.64 [R1+0x18c8], R28 ;  /* 0x0018c81c01007387 */ /* 0x0007e80000100a00 */
[----:B------:R1:W-:Y:S01]  /*20ca0*/  LDGSTS.E [R2+0x70008], desc[UR60][R30.64], !P4 ;  /* 0x700080001e027fae */ /* 0x0003e2000e12187c */
[----:B------:R-:W-:Y:S01]  /*20cb0*/  ISETP.GE.U32.AND P0, PT, R5, 0x7ffffe99, PT ;  /* 0x7ffffe990500780c */ /* 0x000fe20003f06070 */
[----:B------:R-:W4:Y:S02]  /*20cc0*/  LDC R20, c[0x0][0x230] ;  /* 0x00008c00ff147b82 */ /* 0x000f240000000800 */
[----:B------:R3:W-:Y:S04]  /*20cd0*/  STL.64 [R1+0x18c0], R26 ;  /* 0x0018c01a01007387 */ /* 0x0007e80000100a00 */
[----:B------:R3:W-:Y:S02]  /*20ce0*/  LDGSTS.E [R2+0x74008], desc[UR60][R28.64], !P4 ;  /* 0x740080001c027fae */ /* 0x0007e4000e12187c */
[----:B------:R-:W4:Y:S02]  /*20cf0*/  LDC R84, c[0x0][0x230] ;  /* 0x00008c00ff547b82 */ /* 0x000f240000000800 */
[----:B------:R3:W-:Y:S01]  /*20d00*/  STL.64 [R1+0x18b8], R24 ;  /* 0x0018b81801007387 */ /* 0x0007e20000100a00 */
[----:B-1----:R-:W-:-:S03]  /*20d10*/  IMAD.WIDE R30, R4, 0x4, R88 ;  /* 0x00000004041e7825 */ /* 0x002fc600078e0258 */
[----:B------:R1:W-:Y:S02]  /*20d20*/  LDGSTS.E [R2+0x78008], desc[UR60][R26.64], !P4 ;  /* 0x780080001a027fae */ /* 0x0003e4000e12187c */
[----:B------:R-:W4:Y:S02]  /*20d30*/  LDC R86, c[0x0][0x230] ;  /* 0x00008c00ff567b82 */ /* 0x000f240000000800 */
[----:B------:R-:W4:Y:S01]  /*20d40*/  LDL.LU.64 R34, [R1+0x418] ;  /* 0x0004180001227983 */ /* 0x000f220000300a00 */
[----:B---3--:R-:W-:-:S03]  /*20d50*/  IMAD.WIDE R28, R4, 0x4, R90 ;  /* 0x00000004041c7825 */ /* 0x008fc600078e025a */
[----:B------:R3:W-:Y:S02]  /*20d60*/  LDGSTS.E [R2+0x7c008], desc[UR60][R24.64], !P4 ;  /* 0x7c00800018027fae */ /* 0x0007e4000e12187c */
[----:B------:R-:W4:Y:S02]  /*20d70*/  LDC R87, c[0x0][0x230] ;  /* 0x00008c00ff577b82 */ /* 0x000f240000000800 */
[----:B------:R-:W4:Y:S01]  /*20d80*/  LDL.LU.64 R52, [R1+0x410] ;  /* 0x0004100001347983 */ /* 0x000f220000300a00 */
[----:B-1----:R-:W-:-:S03]  /*20d90*/  IMAD.WIDE R26, R4, 0x4, R92 ;  /* 0x00000004041a7825 */ /* 0x002fc600078e025c */
[----:B------:R-:W4:Y:S01]  /*20da0*/  LDL.LU.64 R48, [R1+0x408] ;  /* 0x0004080001307983 */ /* 0x000f220000300a00 */
[----:B---3--:R-:W-:-:S03]  /*20db0*/  IMAD.WIDE R24, R4, 0x4, R94 ;  /* 0x0000000404187825 */ /* 0x008fc600078e025e */
[----:B------:R-:W3:Y:S04]  /*20dc0*/  LDL.LU.64 R50, [R1+0x400] ;  /* 0x0004000001327983 */ /* 0x000ee80000300a00 */
[----:B------:R1:W-:Y:S04]  /*20dd0*/  STL.64 [R1+0x18b0], R30 ;  /* 0x0018b01e01007387 */ /* 0x0003e80000100a00 */
[----:B------:R1:W-:Y:S04]  /*20de0*/  STL.64 [R1+0x18a8], R28 ;  /* 0x0018a81c01007387 */ /* 0x0003e80000100a00 */
[----:B------:R1:W-:Y:S04]  /*20df0*/  STL.64 [R1+0x18a0], R26 ;  /* 0x0018a01a01007387 */ /* 0x0003e80000100a00 */
[----:B------:R4:W-:Y:S04]  /*20e00*/  STL.64 [R1+0x1898], R24 ;  /* 0x0018981801007387 */ /* 0x0009e80000100a00 */
[----:B------:R-:W3:Y:S04]  /*20e10*/  LDL.LU.64 R56, [R1+0x3f8] ;  /* 0x0003f80001387983 */ /* 0x000ee80000300a00 */
[----:B------:R-:W3:Y:S04]  /*20e20*/  LDL.LU.64 R58, [R1+0x3f0] ;  /* 0x0003f000013a7983 */ /* 0x000ee80000300a00 */
[----:B------:R-:W3:Y:S01]  /*20e30*/  LDL.LU.64 R152, [R1+0x3e8] ;  /* 0x0003e80001987983 */ /* 0x000ee20000300a00 */
[----:B------:R-:W-:-:S02]  /*20e40*/  VIADD R5, R21, 0xffffff77 ;  /* 0xffffff7715057836 */ /* 0x000fc40000000000 */
[----:B------:R-:W3:Y:S01]  /*20e50*/  LDC R21, c[0x0][0x230] ;  /* 0x00008c00ff157b82 */ /* 0x000ee20000000800 */
[----:B------:R1:W-:Y:S02]  /*20e60*/  LDGSTS.E [R2+0x7000c], desc[UR60][R30.64], !P0 ;  /* 0x7000c0001e027fae */ /* 0x0003e4000c12187c */
[----:B------:R-:W-:Y:S01]  /*20e70*/  ISETP.GE.U32.AND P4, PT, R5, 0x7ffffef8, PT ;  /* 0x7ffffef80500780c */ /* 0x000fe20003f86070 */
[----:B--2---:R-:W-:Y:S01]  /*20e80*/  VIADD R5, R22, 0xffffff76 ;  /* 0xffffff7616057836 */ /* 0x004fe20000000000 */
[----:B------:R2:W-:Y:S03]  /*20e90*/  LDGSTS.E [R2+0x7400c], desc[UR60][R28.64], !P0 ;  /* 0x7400c0001c027fae */ /* 0x0005e6000c12187c */
[----:B------:R-:W3:Y:S01]  /*20ea0*/  LDC R22, c[0x0][0x230] ;  /* 0x00008c00ff167b82 */ /* 0x000ee20000000800 */
[----:B------:R2:W-:Y:S04]  /*20eb0*/  LDGSTS.E [R2+0x7800c], desc[UR60][R26.64], !P0 ;  /* 0x7800c0001a027fae */ /* 0x0005e8000c12187c */
[----:B------:R4:W-:Y:S01]  /*20ec0*/  LDGSTS.E [R2+0x7c00c], desc[UR60][R24.64], !P0 ;  /* 0x7c00c00018027fae */ /* 0x0009e2000c12187c */
[----:B------:R-:W-:Y:S01]  /*20ed0*/  ISETP.GE.U32.AND P0, PT, R5, 0x7ffffef7, PT ;  /* 0x7ffffef70500780c */ /* 0x000fe20003f06070 */
[----:B-1----:R-:W-:-:S04]  /*20ee0*/  IMAD.WIDE R30, R4, 0x4, R38 ;  /* 0x00000004041e7825 */ /* 0x002fc800078e0226 */
[C---:B--2---:R-:W-:Y:S01]  /*20ef0*/  IMAD.WIDE R28, R4.reuse, 0x4, R40 ;  /* 0x00000004041c7825 */ /* 0x044fe200078e0228 */
[----:B------:R1:W-:Y:S03]  /*20f00*/  STL.64 [R1+0x1890], R30 ;  /* 0x0018901e01007387 */ /* 0x0003e60000100a00 */
[C---:B------:R-:W-:Y:S01]  /*20f10*/  IMAD.WIDE R26, R4.reuse, 0x4, R42 ;  /* 0x00000004041a7825 */ /* 0x040fe200078e022a */
[----:B------:R2:W-:Y:S04]  /*20f20*/  STL.64 [R1+0x1888], R28 ;  /* 0x0018881c01007387 */ /* 0x0005e80000100a00 */
[----:B------:R2:W-:Y:S04]  /*20f30*/  STL.64 [R1+0x1880], R26 ;  /* 0x0018801a01007387 */ /* 0x0005e80000100a00 */
[----:B------:R-:W3:Y:S01]  /*20f40*/  LDL.LU.64 R38, [R1+0x3e0] ;  /* 0x0003e00001267983 */ /* 0x000ee20000300a00 */
[----:B----4-:R-:W-:-:S03]  /*20f50*/  IMAD.WIDE R24, R4, 0x4, R46 ;  /* 0x0000000404187825 */ /* 0x010fc600078e022e */
[----:B------:R1:W-:Y:S04]  /*20f60*/  LDGSTS.E [R3+0x40000], desc[UR60][R30.64], !P4 ;  /* 0x400000001e037fae */ /* 0x0003e8000e12187c */
[----:B------:R3:W-:Y:S04]  /*20f70*/  STL.64 [R1+0x1878], R24 ;  /* 0x0018781801007387 */ /* 0x0007e80000100a00 */
[----:B------:R-:W4:Y:S04]  /*20f80*/  LDL.LU.64 R40, [R1+0x3d8] ;  /* 0x0003d80001287983 */ /* 0x000f280000300a00 */
[----:B------:R2:W-:Y:S04]  /*20f90*/  LDGSTS.E [R3+0x44000], desc[UR60][R28.64], !P4 ;  /* 0x440000001c037fae */ /* 0x0005e8000e12187c */
[----:B------:R2:W-:Y:S04]  /*20fa0*/  LDGSTS.E [R3+0x48000], desc[UR60][R26.64], !P4 ;  /* 0x480000001a037fae */ /* 0x0005e8000e12187c */
[----:B------:R-:W4:Y:S04]  /*20fb0*/  LDL.LU.64 R42, [R1+0x3d0] ;  /* 0x0003d000012a7983 */ /* 0x000f280000300a00 */
[----:B------:R-:W4:Y:S04]  /*20fc0*/  LDL.LU.64 R46, [R1+0x3c8] ;  /* 0x0003c800012e7983 */ /* 0x000f280000300a00 */
[----:B------:R3:W-:Y:S01]  /*20fd0*/  LDGSTS.E [R3+0x4c000], desc[UR60][R24.64], !P4 ;  /* 0x4c00000018037fae */ /* 0x0007e2000e12187c */
[----:B-1----:R-:W-:-:S04]  /*20fe0*/  IMAD.WIDE R30, R4, 0x4, R34 ;  /* 0x00000004041e7825 */ /* 0x002fc800078e0222 */
[C---:B--2---:R-:W-:Y:S01]  /*20ff0*/  IMAD.WIDE R28, R4.reuse, 0x4, R52 ;  /* 0x00000004041c7825 */ /* 0x044fe200078e0234 */
[----:B------:R1:W-:Y:S03]  /*21000*/  STL.64 [R1+0x1870], R30 ;  /* 0x0018701e01007387 */ /* 0x0003e60000100a00 */
[C---:B------:R-:W-:Y:S01]  /*21010*/  IMAD.WIDE R26, R4.reuse, 0x4, R48 ;  /* 0x00000004041a7825 */ /* 0x040fe200078e0230 */
[----:B------:R2:W-:Y:S03]  /*21020*/  STL.64 [R1+0x1868], R28 ;  /* 0x0018681c01007387 */ /* 0x0005e60000100a00 */
[C---:B---3--:R-:W-:Y:S01]  /*21030*/  IMAD.WIDE R24, R4.reuse, 0x4, R50 ;  /* 0x0000000404187825 */ /* 0x048fe200078e0232 */
[----:B------:R1:W-:Y:S04]  /*21040*/  LDGSTS.E [R3+0x40004], desc[UR60][R30.64], !P0 ;  /* 0x400040001e037fae */ /* 0x0003e8000c12187c */
[----:B------:R3:W-:Y:S04]  /*21050*/  STL.64 [R1+0x1860], R26 ;  /* 0x0018601a01007387 */ /* 0x0007e80000100a00 */
[----:B------:R-:W4:Y:S04]  /*21060*/  LDL.LU.64 R48, [R1+0x3c0] ;  /* 0x0003c00001307983 */ /* 0x000f280000300a00 */
[----:B------:R2:W-:Y:S04]  /*21070*/  LDGSTS.E [R3+0x44004], desc[UR60][R28.64], !P0 ;  /* 0x440040001c037fae */ /* 0x0005e8000c12187c */
[----:B------:R3:W-:Y:S01]  /*21080*/  STL.64 [R1+0x1858], R24 ;  /* 0x0018581801007387 */ /* 0x0007e20000100a00 */
[----:B-1----:R-:W-:-:S03]  /*21090*/  IMAD.WIDE R30, R4, 0x4, R56 ;  /* 0x00000004041e7825 */ /* 0x002fc600078e0238 */
[----:B------:R3:W-:Y:S01]  /*210a0*/  LDGSTS.E [R3+0x48004], desc[UR60][R26.64], !P0 ;  /* 0x480040001a037fae */ /* 0x0007e2000c12187c */
[----:B--2---:R-:W-:-:S03]  /*210b0*/  IMAD.WIDE R28, R4, 0x4, R58 ;  /* 0x00000004041c7825 */ /* 0x004fc600078e023a */
[----:B------:R-:W2:Y:S04]  /*210c0*/  LDL.LU.64 R50, [R1+0x1b8] ;  /* 0x0001b80001327983 */ /* 0x000ea80000300a00 */
[----:B------:R4:W-:Y:S01]  /*210d0*/  STL.64 [R1+0x1850], R30 ;  /* 0x0018501e01007387 */ /* 0x0009e20000100a00 */
[----:B---3--:R-:W-:-:S03]  /*210e0*/  IMAD.WIDE R26, R4, 0x4, R152 ;  /* 0x00000004041a7825 */ /* 0x008fc600078e0298 */
[----:B------:R-:W3:Y:S04]  /*210f0*/  LDL.LU.64 R56, [R1+0x1b0] ;  /* 0x0001b00001387983 */ /* 0x000ee80000300a00 */
[----:B------:R1:W-:Y:S04]  /*21100*/  STL.64 [R1+0x1848], R28 ;  /* 0x0018481c01007387 */ /* 0x0003e80000100a00 */
[----:B------:R-:W3:Y:S04]  /*21110*/  LDL.LU.64 R58, [R1+0x1a8] ;  /* 0x0001a800013a7983 */ /* 0x000ee80000300a00 */
[----:B------:R1:W-:Y:S04]  /*21120*/  STL.64 [R1+0x1840], R26 ;  /* 0x0018401a01007387 */ /* 0x0003e80000100a00 */
[----:B------:R-:W3:Y:S04]  /*21130*/  LDL.LU.64 R152, [R1+0x1a0] ;  /* 0x0001a00001987983 */ /* 0x000ee80000300a00 */
[----:B------:R1:W-:Y:S04]  /*21140*/  LDGSTS.E [R3+0x4c004], desc[UR60][R24.64], !P0 ;  /* 0x4c00400018037fae */ /* 0x0003e8000c12187c */
[----:B------:R4:W-:Y:S04]  /*21150*/  LDGSTS.E [R3+0x40008], desc[UR60][R30.64], !P5 ;  /* 0x400080001e037fae */ /* 0x0009e8000e92187c */
[----:B------:R4:W-:Y:S04]  /*21160*/  LDGSTS.E [R3+0x44008], desc[UR60][R28.64], !P5 ;  /* 0x440080001c037fae */ /* 0x0009e8000e92187c */
[----:B------:R4:W-:Y:S01]  /*21170*/  LDGSTS.E [R3+0x48008], desc[UR60][R26.64], !P5 ;  /* 0x480080001a037fae */ /* 0x0009e2000e92187c */
[----:B-1----:R-:W-:-:S05]  /*21180*/  IMAD.WIDE R24, R4, 0x4, R38 ;  /* 0x0000000404187825 */ /* 0x002fca00078e0226 */
[----:B------:R1:W-:Y:S04]  /*21190*/  STL.64 [R1+0x1838], R24 ;  /* 0x0018381801007387 */ /* 0x0003e80000100a00 */
[----:B------:R-:W3:Y:S01]  /*211a0*/  LDL.LU.64 R32, [R1+0x198] ;  /* 0x0001980001207983 */ /* 0x000ee20000300a00 */
[----:B----4-:R-:W-:-:S03]  /*211b0*/  IMAD.WIDE R30, R4, 0x4, R40 ;  /* 0x00000004041e7825 */ /* 0x010fc600078e0228 */
[----:B------:R1:W-:Y:S04]  /*211c0*/  LDGSTS.E [R3+0x4c008], desc[UR60][R24.64], !P5 ;  /* 0x4c00800018037fae */ /* 0x0003e8000e92187c */
[----:B------:R2:W-:Y:S04]  /*211d0*/  STL.64 [R1+0x1830], R30 ;  /* 0x0018301e01007387 */ /* 0x0005e80000100a00 */
[----:B------:R-:W4:Y:S01]  /*211e0*/  LDL.LU.64 R34, [R1+0x190] ;  /* 0x0001900001227983 */ /* 0x000f220000300a00 */
[----:B------:R-:W-:-:S03]  /*211f0*/  IMAD.WIDE R28, R4, 0x4, R42 ;  /* 0x00000004041c7825 */ /* 0x000fc600078e022a */
[----:B------:R2:W-:Y:S01]  /*21200*/  LDGSTS.E [R3+0x4000c], desc[UR60][R30.64], !P6 ;  /* 0x4000c0001e037fae */ /* 0x0005e2000f12187c */
[----:B------:R-:W-:-:S03]  /*21210*/  IMAD.WIDE R26, R4, 0x4, R46 ;  /* 0x00000004041a7825 */ /* 0x000fc600078e022e */
[----:B------:R3:W-:Y:S04]  /*21220*/  STL.64 [R1+0x1828], R28 ;  /* 0x0018281c01007387 */ /* 0x0007e80000100a00 */
[----:B------:R-:W4:Y:S04]  /*21230*/  LDL.LU.64 R52, [R1+0x188] ;  /* 0x0001880001347983 */ /* 0x000f280000300a00 */
[----:B------:R3:W-:Y:S04]  /*21240*/  STL.64 [R1+0x1820], R26 ;  /* 0x0018201a01007387 */ /* 0x0007e80000100a00 */
[----:B------:R-:W4:Y:S04]  /*21250*/  LDL.LU.64 R38, [R1+0x180] ;  /* 0x0001800001267983 */ /* 0x000f280000300a00 */
[----:B------:R3:W-:Y:S04]  /*21260*/  LDGSTS.E [R3+0x4400c], desc[UR60][R28.64], !P6 ;  /* 0x4400c0001c037fae */ /* 0x0007e8000f12187c */
[----:B------:R3:W-:Y:S01]  /*21270*/  LDGSTS.E [R3+0x4800c], desc[UR60][R26.64], !P6 ;  /* 0x4800c0001a037fae */ /* 0x0007e2000f12187c */
[----:B-1----:R-:W-:-:S05]  /*21280*/  IMAD.WIDE R24, R4, 0x4, R48 ;  /* 0x0000000404187825 */ /* 0x002fca00078e0230 */
[----:B------:R1:W-:Y:S04]  /*21290*/  STL.64 [R1+0x1818], R24 ;  /* 0x0018181801007387 */ /* 0x0003e80000100a00 */
[----:B------:R-:W4:Y:S04]  /*212a0*/  LDL.LU.64 R40, [R1+0x178] ;  /* 0x0001780001287983 */ /* 0x000f280000300a00 */
[----:B------:R-:W4:Y:S01]  /*212b0*/  LDL.LU.64 R42, [R1+0x170] ;  /* 0x00017000012a7983 */ /* 0x000f220000300a00 */
[----:B--2---:R-:W-:-:S03]  /*212c0*/  IMAD.WIDE R30, R4, 0x4, R50 ;  /* 0x00000004041e7825 */ /* 0x004fc600078e0232 */
[----:B------:R-:W2:Y:S04]  /*212d0*/  LDL.LU.64 R46, [R1+0x168] ;  /* 0x00016800012e7983 */ /* 0x000ea80000300a00 */
[----:B------:R1:W-:Y:S01]  /*212e0*/  LDGSTS.E [R3+0x4c00c], desc[UR60][R24.64], !P6 ;  /* 0x4c00c00018037fae */ /* 0x0003e2000f12187c */
[----:B---3--:R-:W-:-:S03]  /*212f0*/  IMAD.WIDE R28, R4, 0x4, R56 ;  /* 0x00000004041c7825 */ /* 0x008fc600078e0238 */
[----:B------:R-:W3:Y:S04]  /*21300*/  LDL.LU.64 R48, [R1+0x160] ;  /* 0x0001600001307983 */ /* 0x000ee80000300a00 */
[----:B------:R1:W-:Y:S01]  /*21310*/  STL.64 [R1+0x1810], R30 ;  /* 0x0018101e01007387 */ /* 0x0003e20000100a00 */
[----:B------:R-:W-:-:S03]  /*21320*/  IMAD.WIDE R26, R4, 0x4, R58 ;  /* 0x00000004041a7825 */ /* 0x000fc600078e023a */
[----:B------:R4:W-:Y:S04]  /*21330*/  STL.64 [R1+0x1808], R28 ;  /* 0x0018081c01007387 */ /* 0x0009e80000100a00 */
[----:B------:R4:W-:Y:S01]  /*21340*/  STL.64 [R1+0x1800], R26 ;  /* 0x0018001a01007387 */ /* 0x0009e20000100a00 */
[----:B-1----:R-:W-:-:S03]  /*21350*/  IMAD.WIDE R24, R4, 0x4, R152 ;  /* 0x0000000404187825 */ /* 0x002fc600078e0298 */
[----:B------:R-:W3:Y:S04]  /*21360*/  LDL.LU.64 R50, [R1+0x158] ;  /* 0x0001580001327983 */ /* 0x000ee80000300a00 */
[----:B------:R1:W-:Y:S04]  /*21370*/  STL.64 [R1+0x17f8], R24 ;  /* 0x0017f81801007387 */ /* 0x0003e80000100a00 */
[----:B------:R-:W3:Y:S04]  /*21380*/  LDL.LU.64 R56, [R1+0x150] ;  /* 0x0001500001387983 */ /* 0x000ee80000300a00 */
[----:B------:R-:W3:Y:S04]  /*21390*/  LDL.LU.64 R58, [R1+0x148] ;  /* 0x00014800013a7983 */ /* 0x000ee80000300a00 */
[----:B------:R-:W3:Y:S01]  /*213a0*/  LDL.LU.64 R152, [R1+0x140] ;  /* 0x0001400001987983 */ /* 0x000ee20000300a00 */
[----:B------:R-:W-:-:S02]  /*213b0*/  IADD3 R5, R20, -0x8d, RZ ;  /* 0xffffff7314057810 */ /* 0x000fc40007ffe0ff */
[----:B------:R-:W1:Y:S01]  /*213c0*/  LDC R20, c[0x0][0x230] ;  /* 0x00008c00ff147b82 */ /* 0x000e620000000800 */
[----:B------:R1:W-:Y:S01]  /*213d0*/  LDGSTS.E [R3+0x50000], desc[UR60][R30.64], !P3 ;  /* 0x500000001e037fae */ /* 0x0003e2000d92187c */
[----:B------:R-:W-:Y:S01]  /*213e0*/  ISETP.GE.U32.AND P4, PT, R5, 0x7ffffef4, PT ;  /* 0x7ffffef40500780c */ /* 0x000fe20003f86070 */
[----:B------:R-:W-:Y:S02]  /*213f0*/  VIADD R5, R21, 0xffffff72 ;  /* 0xffffff7215057836 */ /* 0x000fe40000000000 */
[----:B------:R4:W-:Y:S03]  /*21400*/  LDGSTS.E [R3+0x54000], desc[UR60][R28.64], !P3 ;  /* 0x540000001c037fae */ /* 0x0009e6000d92187c */
[----:B------:R-:W1:Y:S01]  /*21410*/  LDC R21, c[0x0][0x230] ;  /* 0x00008c00ff157b82 */ /* 0x000e620000000800 */
[----:B------:R-:W-:Y:S01]  /*21420*/  ISETP.GE.U32.AND P0, PT, R5, 0x7ffffef3, PT ;  /* 0x7ffffef30500780c */ /* 0x000fe20003f06070 */
[----:B------:R-:W-:Y:S01]  /*21430*/  VIADD R5, R22, 0xffffff71 ;  /* 0xffffff7116057836 */ /* 0x000fe20000000000 */
[----:B------:R4:W-:Y:S05]  /*21440*/  LDGSTS.E [R3+0x58000], desc[UR60][R26.64], !P3 ;  /* 0x580000001a037fae */ /* 0x0009ea000d92187c */
[----:B------:R-:W1:Y:S01]  /*21450*/  LDC R22, c[0x0][0x230] ;  /* 0x00008c00ff167b82 */ /* 0x000e620000000800 */
[----:B------:R-:W-:Y:S01]  /*21460*/  ISETP.GE.U32.AND P5, PT, R5, 0x7ffffef2, PT ;  /* 0x7ffffef20500780c */ /* 0x000fe20003fa6070 */
[----:B------:R4:W-:Y:S01]  /*21470*/  LDGSTS.E [R3+0x5c000], desc[UR60][R24.64], !P3 ;  /* 0x5c00000018037fae */ /* 0x0009e2000d92187c */
[----:B-1----:R-:W-:-:S05]  /*21480*/  IADD3 R5, R20, -0x90, RZ ;  /* 0xffffff7014057810 */ /* 0x002fca0007ffe0ff */
[----:B------:R-:W1:Y:S01]  /*21490*/  LDC R20, c[0x0][0x230] ;  /* 0x00008c00ff147b82 */ /* 0x000e620000000800 */
[----:B------:R-:W-:Y:S01]  /*214a0*/  ISETP.GE.U32.AND P6, PT, R5, 0x7ffffef1, PT ;  /* 0x7ffffef10500780c */ /* 0x000fe20003fc6070 */
[----:B------:R-:W-:-:S06]  /*214b0*/  VIADD R5, R21, 0xffffff55 ;  /* 0xffffff5515057836 */ /* 0x000fcc0000000000 */
[----:B------:R-:W3:Y:S01]  /*214c0*/  LDC R21, c[0x0][0x230] ;  /* 0x00008c00ff157b82 */ /* 0x000ee20000000800 */
[----:B------:R-:W-:Y:S01]  /*214d0*/  ISETP.GE.U32.AND P3, PT, R5, 0x7ffffed6, PT ;  /* 0x7ffffed60500780c */ /* 0x000fe20003f66070 */
[----:B------:R-:W-:-:S06]  /*214e0*/  VIADD R5, R22, 0xffffff54 ;  /* 0xffffff5416057836 */ /* 0x000fcc0000000000 */
[----:B------:R-:W3:Y:S01]  /*214f0*/  LDC R22, c[0x0][0x230] ;  /* 0x00008c00ff167b82 */ /* 0x000ee20000000800 */
[----:B------:R-:W-:-:S05]  /*21500*/  IMAD.WIDE R30, R4, 0x4, R32 ;  /* 0x00000004041e7825 */ /* 0x000fca00078e0220 */
[----:B------:R1:W-:Y:S01]  /*21510*/  LDGSTS.E [R3+0x50004], desc[UR60][R30.64], !P2 ;  /* 0x500040001e037fae */ /* 0x0003e2000d12187c */
[----:B----4-:R-:W-:-:S03]  /*21520*/  IMAD.WIDE R28, R4, 0x4, R34 ;  /* 0x00000004041c7825 */ /* 0x010fc600078e0222 */
[----:B------:R4:W-:Y:S04]  /*21530*/  STL.64 [R1+0x17f0], R30 ;  /* 0x0017f01e01007387 */ /* 0x0009e80000100a00 */
[----:B------:R4:W-:Y:S01]  /*21540*/  LDGSTS.E [R3+0x54004], desc[UR60][R28.64], !P2 ;  /* 0x540040001c037fae */ /* 0x0009e2000d12187c */
[----:B------:R-:W-:-:S03]  /*21550*/  IMAD.WIDE R26, R4, 0x4, R52 ;  /* 0x00000004041a7825 */ /* 0x000fc600078e0234 */
[----:B------:R4:W-:Y:S04]  /*21560*/  STL.64 [R1+0x17e8], R28 ;  /* 0x0017e81c01007387 */ /* 0x0009e80000100a00 */
[----:B------:R2:W-:Y:S01]  /*21570*/  LDGSTS.E [R3+0x58004], desc[UR60][R26.64], !P2 ;  /* 0x580040001a037fae */ /* 0x0005e2000d12187c */
[----:B------:R-:W-:-:S03]  /*21580*/  IMAD.WIDE R24, R4, 0x4, R38 ;  /* 0x0000000404187825 */ /* 0x000fc600078e0226 */
[----:B------:R2:W-:Y:S04]  /*21590*/  STL.64 [R1+0x17e0], R26 ;  /* 0x0017e01a01007387 */ /* 0x0005e80000100a00 */
[----:B------:R3:W-:Y:S01]  /*215a0*/  LDGSTS.E [R3+0x5c004], desc[UR60][R24.64], !P2 ;  /* 0x5c00400018037fae */ /* 0x0007e2000d12187c */
[----:B------:R-:W-:-:S03]  /*215b0*/  ISETP.GE.U32.AND P2, PT, R5, 0x7ffffed5, PT ;  /* 0x7ffffed50500780c */ /* 0x000fc60003f46070 */
[----:B------:R3:W-:Y:S01]  /*215c0*/  STL.64 [R1+0x17d8], R24 ;  /* 0x0017d81801007387 */ /* 0x0007e20000100a00 */
[----:B-1----:R-:W-:Y:S02]  /*215d0*/  IADD3 R5, R20, -0xc9, RZ ;  /* 0xffffff3714057810 */ /* 0x002fe40007ffe0ff */
[----:B------:R-:W1:Y:S01]  /*215e0*/  LDC R20, c[0x0][0x230] ;  /* 0x00008c00ff147b82 */ /* 0x000e620000000800 */
[----:B----4-:R-:W-:-:S04]  /*215f0*/  IMAD.WIDE R30, R4, 0x4, R40 ;  /* 0x00000004041e7825 */ /* 0x010fc800078e0228 */
[C---:B------:R-:W-:Y:S01]  /*21600*/  IMAD.WIDE R28, R4.reuse, 0x4, R42 ;  /* 0x00000004041c7825 */ /* 0x040fe200078e022a */
[----:B------:R4:W-:Y:S03]  /*21610*/  LDGSTS.E [R3+0x50008], desc[UR60][R30.64], !P3 ;  /* 0x500080001e037fae */ /* 0x0009e6000d92187c */
[C---:B--2---:R-:W-:Y:S01]  /*21620*/  IMAD.WIDE R26, R4.reuse, 0x4, R46 ;  /* 0x00000004041a7825 */ /* 0x044fe200078e022e */
[----:B------:R2:W-:Y:S04]  /*21630*/  LDGSTS.E [R3+0x54008], desc[UR60][R28.64], !P3 ;  /* 0x540080001c037fae */ /* 0x0005e8000d92187c */
[----:B------:R1:W-:Y:S01]  /*21640*/  LDGSTS.E [R3+0x58008], desc[UR60][R26.64], !P3 ;  /* 0x580080001a037fae */ /* 0x0003e2000d92187c */
[----:B---3--:R-:W-:-:S03]  /*21650*/  IMAD.WIDE R24, R4, 0x4, R48 ;  /* 0x0000000404187825 */ /* 0x008fc600078e0230 */
[----:B------:R4:W-:Y:S04]  /*21660*/  STL.64 [R1+0x17d0], R30 ;  /* 0x0017d01e01007387 */ /* 0x0009e80000100a00 */
[----:B------:R3:W-:Y:S01]  /*21670*/  LDGSTS.E [R3+0x5c008], desc[UR60][R24.64], !P3 ;  /* 0x5c00800018037fae */ /* 0x0007e2000d92187c */
[----:B------:R-:W-:-:S03]  /*21680*/  ISETP.GE.U32.AND P3, PT, R5, 0x7ffffeb8, PT ;  /* 0x7ffffeb80500780c */ /* 0x000fc60003f66070 */
[----:B------:R2:W-:Y:S01]  /*21690*/  STL.64 [R1+0x17c8], R28 ;  /* 0x0017c81c01007387 */ /* 0x0005e20000100a00 */
[----:B------:R-:W-:Y:S02]  /*216a0*/  VIADD R5, R21, 0xffffff36 ;  /* 0xffffff3615057836 */ /* 0x000fe40000000000 */
[----:B------:R-:W3:Y:S01]  /*216b0*/  LDC R21, c[0x0][0x230] ;  /* 0x00008c00ff157b82 */ /* 0x000ee20000000800 */
[----:B------:R1:W-:Y:S01]  /*216c0*/  STL.64 [R1+0x17c0], R26 ;  /* 0x0017c01a01007387 */ /* 0x0003e20000100a00 */
[----:B----4-:R-:W-:-:S03]  /*216d0*/  IMAD.WIDE R30, R4, 0x4, R50 ;  /* 0x00000004041e7825 */ /* 0x010fc600078e0232 */
[----:B------:R3:W-:Y:S04]  /*216e0*/  STL.64 [R1+0x17b8], R24 ;  /* 0x0017b81801007387 */ /* 0x0007e80000100a00 */
[----:B------:R4:W-:Y:S01]  /*216f0*/  LDGSTS.E [R3+0x5000c], desc[UR60][R30.64], !P2 ;  /* 0x5000c0001e037fae */ /* 0x0009e2000d12187c */
[----:B--2---:R-:W-:-:S04]  /*21700*/  IMAD.WIDE R28, R4, 0x4, R56 ;  /* 0x00000004041c7825 */ /* 0x004fc800078e0238 */
[C---:B-1----:R-:W-:Y:S01]  /*21710*/  IMAD.WIDE R26, R4.reuse, 0x4, R58 ;  /* 0x00000004041a7825 */ /* 0x042fe200078e023a */
[----:B------:R1:W-:Y:S03]  /*21720*/  LDGSTS.E [R3+0x5400c], desc[UR60][R28.64], !P2 ;  /* 0x5400c0001c037fae */ /* 0x0003e6000d12187c */
[C---:B---3--:R-:W-:Y:S01]  /*21730*/  IMAD.WIDE R24, R4.reuse, 0x4, R152 ;  /* 0x0000000404187825 */ /* 0x048fe200078e0298 */
[----:B------:R4:W-:Y:S04]  /*21740*/  STL.64 [R1+0x17b0], R30 ;  /* 0x0017b01e01007387 */ /* 0x0009e80000100a00 */
[----:B------:R2:W-:Y:S04]  /*21750*/  LDGSTS.E [R3+0x5800c], desc[UR60][R26.64], !P2 ;  /* 0x5800c0001a037fae */ /* 0x0005e8000d12187c */
[----:B------:R1:W-:Y:S04]  /*21760*/  STL.64 [R1+0x17a8], R28 ;  /* 0x0017a81c01007387 */ /* 0x0003e80000100a00 */
[----:B------:R3:W-:Y:S01]  /*21770*/  LDGSTS.E [R3+0x5c00c], desc[UR60][R24.64], !P2 ;  /* 0x5c00c00018037fae */ /* 0x0007e2000d12187c */
[----:B----4-:R-:W-:Y:S01]  /*21780*/  IMAD.WIDE R30, R4, 0x4, R96 ;  /* 0x00000004041e7825 */ /* 0x010fe200078e0260 */
[----:B------:R-:W-:-:S02]  /*21790*/  ISETP.GE.U32.AND P2, PT, R5, 0x7ffffeb7, PT ;  /* 0x7ffffeb70500780c */ /* 0x000fc40003f46070 */
[----:B------:R2:W-:Y:S01]  /*217a0*/  STL.64 [R1+0x17a0], R26 ;  /* 0x0017a01a01007387 */ /* 0x0005e20000100a00 */
[----:B------:R-:W-:Y:S02]  /*217b0*/  VIADD R5, R23, 0xffffff35 ;  /* 0xffffff3517057836 */ /* 0x000fe40000000000 */
[----:B------:R-:W4:Y:S01]  /*217c0*/  LDC R23, c[0x0][0x230] ;  /* 0x00008c00ff177b82 */ /* 0x000f220000000800 */
[C---:B-1----:R-:W-:Y:S01]  /*217d0*/  IMAD.WIDE R28, R4.reuse, 0x4, R98 ;  /* 0x00000004041c7825 */ /* 0x042fe200078e0262 */
[----:B------:R3:W-:Y:S04]  /*217e0*/  STL.64 [R1+0x1798], R24 ;  /* 0x0017981801007387 */ /* 0x0007e80000100a00 */
[----:B------:R1:W-:Y:S01]  /*217f0*/  LDGSTS.E [R3+0x60000], desc[UR60][R30.64], !P3 ;  /* 0x600000001e037fae */ /* 0x0003e2000d92187c */
[----:B--2---:R-:W-:-:S03]  /*21800*/  IMAD.WIDE R26, R4, 0x4, R100 ;  /* 0x00000004041a7825 */ /* 0x004fc600078e0264 */
[----:B------:R2:W-:Y:S01]  /*21810*/  LDGSTS.E [R3+0x64000], desc[UR60][R28.64], !P3 ;  /* 0x640000001c037fae */ /* 0x0005e2000d92187c */
[----:B---3--:R-:W-:-:S03]  /*21820*/  IMAD.WIDE R24, R4, 0x4, R102 ;  /* 0x0000000404187825 */ /* 0x008fc600078e0266 */
[----:B------:R3:W-:Y:S04]  /*21830*/  LDGSTS.E [R3+0x68000], desc[UR60][R26.64], !P3 ;  /* 0x680000001a037fae */ /* 0x0007e8000d92187c */
[----:B------:R1:W-:Y:S04]  /*21840*/  STL.64 [R1+0x1790], R30 ;  /* 0x0017901e01007387 */ /* 0x0003e80000100a00 */
[----:B------:R3:W-:Y:S01]  /*21850*/  LDGSTS.E [R3+0x6c000], desc[UR60][R24.64], !P3 ;  /* 0x6c00000018037fae */ /* 0x0007e2000d92187c */
[----:B------:R-:W-:-:S03]  /*21860*/  ISETP.GE.U32.AND P3, PT, R5, 0x7ffffeb6, PT ;  /* 0x7ffffeb60500780c */ /* 0x000fc60003f66070 */
[----:B------:R2:W-:Y:S01]  /*21870*/  STL.64 [R1+0x1780], R28 ;  /* 0x0017801c01007387 */ /* 0x0005e20000100a00 */
[----:B-1----:R-:W-:-:S03]  /*21880*/  IMAD.WIDE R30, R4, 0x4, R104 ;  /* 0x00000004041e7825 */ /* 0x002fc600078e0268 */
[----:B------:R3:W-:Y:S01]  /*21890*/  STL.64 [R1+0x1778], R26 ;  /* 0x0017781a01007387 */ /* 0x0007e20000100a00 */
[----:B------:R-:W-:Y:S02]  /*218a0*/  IADD3 R5, R20, -0xcc, RZ ;  /* 0xffffff3414057810 */ /* 0x000fe40007ffe0ff */
[----:B------:R-:W1:Y:S01]  /*218b0*/  LDC R20, c[0x0][0x230] ;  /* 0x00008c00ff147b82 */ /* 0x000e620000000800 */
[----:B------:R4:W-:Y:S01]  /*218c0*/  STL.64 [R1+0x1770], R24 ;  /* 0x0017701801007387 */ /* 0x0009e20000100a00 */
[----:B--2---:R-:W-:-:S03]  /*218d0*/  IMAD.WIDE R28, R4, 0x4, R106 ;  /* 0x00000004041c7825 */ /* 0x004fc600078e026a */
[----:B------:R2:W-:Y:S01]  /*218e0*/  LDGSTS.E [R3+0x60004], desc[UR60][R30.64], !P2 ;  /* 0x600040001e037fae */ /* 0x0005e2000d12187c */
[----:B---3--:R-:W-:-:S03]  /*218f0*/  IMAD.WIDE R26, R4, 0x4, R108 ;  /* 0x00000004041a7825 */ /* 0x008fc600078e026c */
[----:B------:R3:W-:Y:S01]  /*21900*/  LDGSTS.E [R3+0x64004], desc[UR60][R28.64], !P2 ;  /* 0x640040001c037fae */ /* 0x0007e2000d12187c */
[----:B----4-:R-:W-:-:S03]  /*21910*/  IMAD.WIDE R24, R4, 0x4, R110 ;  /* 0x0000000404187825 */ /* 0x010fc600078e026e */
[----:B------:R2:W-:Y:S01]  /*21920*/  STL.64 [R1+0x1768], R30 ;  /* 0x0017681e01007387 */ /* 0x0005e20000100a00 */
[----:B------:R-:W4:Y:S03]  /*21930*/  LDC R110, c[0x0][0x230] ;  /* 0x00008c00ff6e7b82 */ /* 0x000f260000000800 */
[----:B------:R3:W-:Y:S04]  /*21940*/  LDGSTS.E [R3+0x68004], desc[UR60][R26.64], !P2 ;  /* 0x680040001a037fae */ /* 0x0007e8000d12187c */
[----:B------:R3:W-:Y:S04]  /*21950*/  STL.64 [R1+0x1760], R28 ;  /* 0x0017601c01007387 */ /* 0x0007e80000100a00 */
[----:B------:R1:W-:Y:S01]  /*21960*/  LDGSTS.E [R3+0x6c004], desc[UR60][R24.64], !P2 ;  /* 0x6c00400018037fae */ /* 0x0003e2000d12187c */
[----:B--2---:R-:W-:Y:S01]  /*21970*/  IMAD.WIDE R30, R4, 0x4, R112 ;  /* 0x00000004041e7825 */ /* 0x004fe200078e0270 */
[----:B------:R-:W-:-:S02]  /*21980*/  ISETP.GE.U32.AND P2, PT, R5, 0x7ffffeb5, PT ;  /* 0x7ffffeb50500780c */ /* 0x000fc40003f46070 */
[----:B------:R2:W-:Y:S01]  /*21990*/  STL.64 [R1+0x1758], R26 ;  /* 0x0017581a01007387 */ /* 0x0005e20000100a00 */
[----:B------:R-:W-:Y:S02]  /*219a0*/  VIADD R5, R22, 0xffffff17 ;  /* 0xffffff1716057836 */ /* 0x000fe40000000000 */
[----:B------:R-:W4:Y:S01]  /*219b0*/  LDC R22, c[0x0][0x230] ;  /* 0x00008c00ff167b82 */ /* 0x000f220000000800 */
[C---:B---3--:R-:W-:Y:S01]  /*219c0*/  IMAD.WIDE R28, R4.reuse, 0x4, R114 ;  /* 0x00000004041c7825 */ /* 0x048fe200078e0272 */
[----:B------:R1:W-:Y:S04]  /*219d0*/  STL.64 [R1+0x1750], R24 ;  /* 0x0017501801007387 */ /* 0x0003e80000100a00 */
[----:B------:R3:W-:Y:S01]  /*219e0*/  LDGSTS.E [R3+0x60008], desc[UR60][R30.64], !P3 ;  /* 0x600080001e037fae */ /* 0x0007e2000d92187c */
[----:B--2---:R-:W-:-:S03]  /*219f0*/  IMAD.WIDE R26, R4, 0x4, R116 ;  /* 0x00000004041a7825 */ /* 0x004fc600078e0274 */
[----:B------:R2:W-:Y:S01]  /*21a00*/  LDGSTS.E [R3+0x64008], desc[UR60][R28.64], !P3 ;  /* 0x640080001c037fae */ /* 0x0005e2000d92187c */
[----:B-1----:R-:W-:-:S03]  /*21a10*/  IMAD.WIDE R24, R4, 0x4, R118 ;  /* 0x0000000404187825 */ /* 0x002fc600078e0276 */
[----:B------:R1:W-:Y:S01]  /*21a20*/  LDGSTS.E [R3+0x68008], desc[UR60][R26.64], !P3 ;  /* 0x680080001a037fae */ /* 0x0003e2000d92187c */
[----:B------:R-:W4:Y:S03]  /*21a30*/  LDC R118, c[0x0][0x230] ;  /* 0x00008c00ff767b82 */ /* 0x000f260000000800 */
[----:B------:R3:W-:Y:S04]  /*21a40*/  STL.64 [R1+0x1748], R30 ;  /* 0x0017481e01007387 */ /* 0x0007e80000100a00 */
[----:B------:R1:W-:Y:S01]  /*21a50*/  LDGSTS.E [R3+0x6c008], desc[UR60][R24.64], !P3 ;  /* 0x6c00800018037fae */ /* 0x0003e2000d92187c */
[----:B------:R-:W-:-:S03]  /*21a60*/  ISETP.GE.U32.AND P3, PT, R5, 0x7ffffe98, PT ;  /* 0x7ffffe980500780c */ /* 0x000fc60003f66070 */
[----:B------:R2:W-:Y:S01]  /*21a70*/  STL.64 [R1+0x1740], R28 ;  /* 0x0017401c01007387 */ /* 0x0005e20000100a00 */
[----:B---3--:R-:W-:-:S03]  /*21a80*/  IMAD.WIDE R30, R4, 0x4, R120 ;  /* 0x00000004041e7825 */ /* 0x008fc600078e0278 */
[----:B------:R1:W-:Y:S04]  /*21a90*/  STL.64 [R1+0x1738], R26 ;  /* 0x0017381a01007387 */ /* 0x0003e80000100a00 */
[----:B------:R3:W-:Y:S01]  /*21aa0*/  STL.64 [R1+0x1730], R24 ;  /* 0x0017301801007387 */ /* 0x0007e20000100a00 */
[----:B--2---:R-:W-:-:S03]  /*21ab0*/  IMAD.WIDE R28, R4, 0x4, R122 ;  /* 0x00000004041c7825 */ /* 0x004fc600078e027a */
[----:B------:R2:W-:Y:S01]  /*21ac0*/  LDGSTS.E [R3+0x6000c], desc[UR60][R30.64], !P2 ;  /* 0x6000c0001e037fae */ /* 0x0005e2000d12187c */
[----:B-1----:R-:W-:-:S03]  /*21ad0*/  IMAD.WIDE R26, R4, 0x4, R124 ;  /* 0x00000004041a7825 */ /* 0x002fc600078e027c */
[----:B------:R1:W-:Y:S01]  /*21ae0*/  LDGSTS.E [R3+0x6400c], desc[UR60][R28.64], !P2 ;  /* 0x6400c0001c037fae */ /* 0x0003e2000d12187c */
[----:B---3--:R-:W-:-:S03]  /*21af0*/  IMAD.WIDE R24, R4, 0x4, R126 ;  /* 0x0000000404187825 */ /* 0x008fc600078e027e */
[----:B------:R2:W-:Y:S01]  /*21b00*/  STL.64 [R1+0x1728], R30 ;  /* 0x0017281e01007387 */ /* 0x0005e20000100a00 */
[----:B------:R-:W3:Y:S01]  /*21b10*/  LDC R126, c[0x0][0x230] ;  /* 0x00008c00ff7e7b82 */ /* 0x000ee20000000800 */
[----:B------:R-:W-:Y:S02]  /*21b20*/  VIADD R5, R23, 0xffffff16 ;  /* 0xffffff1617057836 */ /* 0x000fe40000000000 */
[----:B------:R4:W-:Y:S04]  /*21b30*/  LDGSTS.E [R3+0x6800c], desc[UR60][R26.64], !P2 ;  /* 0x6800c0001a037fae */ /* 0x0009e8000d12187c */
[----:B------:R1:W-:Y:S01]  /*21b40*/  STL.64 [R1+0x1720], R28 ;  /* 0x0017201c01007387 */ /* 0x0003e20000100a00 */
[----:B------:R-:W3:Y:S03]  /*21b50*/  LDC R23, c[0x0][0x230] ;  /* 0x00008c00ff177b82 */ /* 0x000ee60000000800 */
[----:B------:R4:W-:Y:S01]  /*21b60*/  LDGSTS.E [R3+0x6c00c], desc[UR60][R24.64], !P2 ;  /* 0x6c00c00018037fae */ /* 0x0009e2000d12187c */
[----:B--2---:R-:W-:Y:S01]  /*21b70*/  IMAD.WIDE R30, R4, 0x4, R128 ;  /* 0x00000004041e7825 */ /* 0x004fe200078e0280 */
[----:B------:R-:W-:-:S02]  /*21b80*/  ISETP.GE.U32.AND P2, PT, R5, 0x7ffffe97, PT ;  /* 0x7ffffe970500780c */ /* 0x000fc40003f46070 */
[----:B------:R4:W-:Y:S01]  /*21b90*/  STL.64 [R1+0x1718], R26 ;  /* 0x0017181a01007387 */ /* 0x0009e20000100a00 */
[----:B-1----:R-:W-:-:S03]  /*21ba0*/  IMAD.WIDE R28, R4, 0x4, R130 ;  /* 0x00000004041c7825 */ /* 0x002fc600078e0282 */
[----:B------:R1:W-:Y:S01]  /*21bb0*/  STL.64 [R1+0x1710], R24 ;  /* 0x0017101801007387 */ /* 0x0003e20000100a00 */
[----:B------:R-:W-:Y:S02]  /*21bc0*/  IADD3 R5, R21, -0xeb, RZ ;  /* 0xffffff1515057810 */ /* 0x000fe40007ffe0ff */
[----:B------:R-:W2:Y:S01]  /*21bd0*/  LDC R21, c[0x0][0x230] ;  /* 0x00008c00ff157b82 */ /* 0x000ea20000000800 */
[----:B------:R1:W-:Y:S01]  /*21be0*/  STL.64 [R1+0x1708], R30 ;  /* 0x0017081e01007387 */ /* 0x0003e20000100a00 */
[----:B----4-:R-:W-:-:S03]  /*21bf0*/  IMAD.WIDE R26, R4, 0x4, R132 ;  /* 0x00000004041a7825 */ /* 0x010fc600078e0284 */
[----:B------:R4:W-:Y:S01]  /*21c00*/  LDGSTS.E [R3+0x70000], desc[UR60][R30.64], !P3 ;  /* 0x700000001e037fae */ /* 0x0009e2000d92187c */
[----:B-1----:R-:W-:-:S03]  /*21c10*/  IMAD.WIDE R24, R4, 0x4, R134 ;  /* 0x0000000404187825 */ /* 0x002fc600078e0286 */
[----:B------:R1:W-:Y:S01]  /*21c20*/  STL.64 [R1+0x1700], R28 ;  /* 0x0017001c01007387 */ /* 0x0003e20000100a00 */
[----:B------:R-:W3:Y:S03]  /*21c30*/  LDC R134, c[0x0][0x230] ;  /* 0x00008c00ff867b82 */ /* 0x000ee60000000800 */
        /* <DEDUP_REMOVED lines=9> */
[----:B------:R4:W-:Y:S04]  /*21cd0*/  STL.64 [R1+0x16e8], R30 ;  /* 0x0016e81e01007387 */ /* 0x0009e80000100a00 */
[----:B------:R2:W-:Y:S01]  /*21ce0*/  STL.64 [R1+0x16e0], R28 ;  /* 0x0016e01c01007387 */ /* 0x0005e20000100a00 */
[----:B-1----:R-:W-:-:S03]  /*21cf0*/  IMAD.WIDE R24, R4, 0x4, R142 ;  /* 0x0000000404187825 */ /* 0x002fc600078e028e */
[----:B------:R1:W-:Y:S01]  /*21d00*/  STL.64 [R1+0x16d8], R26 ;  /* 0x0016d81a01007387 */ /* 0x0003e20000100a00 */
[----:B------:R-:W3:Y:S03]  /*21d10*/  LDC R143, c[0x0][0x230] ;  /* 0x00008c00ff8f7b82 */ /* 0x000ee60000000800 */
[----:B------:R4:W-:Y:S04]  /*21d20*/  LDGSTS.E [R3+0x70004], desc[UR60][R30.64], !P2 ;  /* 0x700040001e037fae */ /* 0x0009e8000d12187c */
[----:B------:R1:W-:Y:S01]  /*21d30*/  STL.64 [R1+0x16d0], R24 ;  /* 0x0016d01801007387 */ /* 0x0003e20000100a00 */
[----:B------:R-:W-:Y:S01]  /*21d40*/  VIADD R5, R20, 0xffffff14 ;  /* 0xffffff1414057836 */ /* 0x000fe20000000000 */
[----:B------:R-:W3:Y:S02]  /*21d50*/  LDC R142, c[0x0][0x230] ;  /* 0x00008c00ff8e7b82 */ /* 0x000ee40000000800 */
[----:B------:R2:W-:Y:S04]  /*21d60*/  LDGSTS.E [R3+0x74004], desc[UR60][R28.64], !P2 ;  /* 0x740040001c037fae */ /* 0x0005e8000d12187c */
[----:B------:R-:W3:Y:S01]  /*21d70*/  LDL.LU.64 R38, [R1+0x3b8] ;  /* 0x0003b80001267983 */ /* 0x000ee20000300a00 */
[C---:B----4-:R-:W-:Y:S01]  /*21d80*/  IMAD.WIDE R30, R4.reuse, 0x4, R144 ;  /* 0x00000004041e7825 */ /* 0x050fe200078e0290 */
[----:B------:R-:W4:Y:S02]  /*21d90*/  LDC R20, c[0x0][0x230] ;  /* 0x00008c00ff147b82 */ /* 0x000f240000000800 */
[----:B------:R1:W-:Y:S04]  /*21da0*/  LDGSTS.E [R3+0x78004], desc[UR60][R26.64], !P2 ;  /* 0x780040001a037fae */ /* 0x0003e8000d12187c */
[----:B------:R-:W4:Y:S01]  /*21db0*/  LDL.LU.64 R40, [R1+0x3b0] ;  /* 0x0003b00001287983 */ /* 0x000f220000300a00 */
[----:B--2---:R-:W-:-:S03]  /*21dc0*/  IMAD.WIDE R28, R4, 0x4, R146 ;  /* 0x00000004041c7825 */ /* 0x004fc600078e0292 */
[----:B------:R2:W-:Y:S04]  /*21dd0*/  LDGSTS.E [R3+0x7c004], desc[UR60][R24.64], !P2 ;  /* 0x7c00400018037fae */ /* 0x0005e8000d12187c */
[----:B------:R-:W4:Y:S01]  /*21de0*/  LDL.LU.64 R42, [R1+0x3a8] ;  /* 0x0003a800012a7983 */ /* 0x000f220000300a00 */
[----:B-1----:R-:W-:-:S03]  /*21df0*/  IMAD.WIDE R26, R4, 0x4, R148 ;  /* 0x00000004041a7825 */ /* 0x002fc600078e0294 */
[----:B------:R-:W4:Y:S01]  /*21e00*/  LDL.LU.64 R46, [R1+0x3a0] ;  /* 0x0003a000012e7983 */ /* 0x000f220000300a00 */
[----:B--2---:R-:W-:-:S03]  /*21e10*/  IMAD.WIDE R24, R4, 0x4, R150 ;  /* 0x0000000404187825 */ /* 0x004fc600078e0296 */
[----:B------:R1:W-:Y:S04]  /*21e20*/  STL.64 [R1+0x16c8], R30 ;  /* 0x0016c81e01007387 */ /* 0x0003e80000100a00 */
[----:B------:R2:W-:Y:S04]  /*21e30*/  STL.64 [R1+0x16c0], R28 ;  /* 0x0016c01c01007387 */ /* 0x0005e80000100a00 */
[----:B------:R2:W-:Y:S04]  /*21e40*/  STL.64 [R1+0x16b8], R26 ;  /* 0x0016b81a01007387 */ /* 0x0005e80000100a00 */
[----:B------:R2:W-:Y:S04]  /*21e50*/  STL.64 [R1+0x16b0], R24 ;  /* 0x0016b01801007387 */ /* 0x0005e80000100a00 */
[----:B------:R1:W-:Y:S04]  /*21e60*/  LDGSTS.E [R3+0x70008], desc[UR60][R30.64], !P3 ;  /* 0x700080001e037fae */ /* 0x0003e8000d92187c */
[----:B------:R-:W4:Y:S04]  /*21e70*/  LDL.LU.64 R34, [R1+0x398] ;  /* 0x0003980001227983 */ /* 0x000f280000300a00 */
[----:B------:R2:W-:Y:S04]  /*21e80*/  LDGSTS.E [R3+0x74008], desc[UR60][R28.64], !P3 ;  /* 0x740080001c037fae */ /* 0x0005e8000d92187c */
[----:B------:R-:W4:Y:S01]  /*21e90*/  LDL.LU.64 R52, [R1+0x390] ;  /* 0x0003900001347983 */ /* 0x000f220000300a00 */
[----:B-1----:R-:W-:-:S03]  /*21ea0*/  IMAD.WIDE R30, R4, 0x4, R160 ;  /* 0x00000004041e7825 */ /* 0x002fc600078e02a0 */
[----:B------:R1:W-:Y:S04]  /*21eb0*/  LDGSTS.E [R3+0x78008], desc[UR60][R26.64], !P3 ;  /* 0x780080001a037fae */ /* 0x0003e8000d92187c */
[----:B------:R-:W4:Y:S01]  /*21ec0*/  LDL.LU.64 R48, [R1+0x388] ;  /* 0x0003880001307983 */ /* 0x000f220000300a00 */
[----:B--2---:R-:W-:-:S03]  /*21ed0*/  IMAD.WIDE R28, R4, 0x4, R162 ;  /* 0x00000004041c7825 */ /* 0x004fc600078e02a2 */
[----:B------:R2:W-:Y:S01]  /*21ee0*/  LDGSTS.E [R3+0x7c008], desc[UR60][R24.64], !P3 ;  /* 0x7c00800018037fae */ /* 0x0005e2000d92187c */
[----:B-1----:R-:W-:-:S03]  /*21ef0*/  IMAD.WIDE R26, R4, 0x4, R164 ;  /* 0x00000004041a7825 */ /* 0x002fc600078e02a4 */
[----:B------:R-:W4:Y:S04]  /*21f00*/  LDL.LU.64 R50, [R1+0x380] ;  /* 0x0003800001327983 */ /* 0x000f280000300a00 */
[----:B------:R3:W-:Y:S01]  /*21f10*/  STL.64 [R1+0x16a8], R30 ;  /* 0x0016a81e01007387 */ /* 0x0007e20000100a00 */
[----:B--2---:R-:W-:-:S03]  /*21f20*/  IMAD.WIDE R24, R4, 0x4, R166 ;  /* 0x0000000404187825 */ /* 0x004fc600078e02a6 */
[----:B------:R4:W-:Y:S04]  /*21f30*/  STL.64 [R1+0x16a0], R28 ;  /* 0x0016a01c01007387 */ /* 0x0009e80000100a00 */
[----:B------:R1:W-:Y:S04]  /*21f40*/  STL.64 [R1+0x1690], R26 ;  /* 0x0016901a01007387 */ /* 0x0003e80000100a00 */
[----:B------:R2:W-:Y:S04]  /*21f50*/  STL.64 [R1+0x1688], R24 ;  /* 0x0016881801007387 */ /* 0x0005e80000100a00 */
[----:B------:R-:W2:Y:S04]  /*21f60*/  LDL.LU.64 R56, [R1+0x378] ;  /* 0x0003780001387983 */ /* 0x000ea80000300a00 */
[----:B------:R-:W2:Y:S04]  /*21f70*/  LDL.LU.64 R58, [R1+0x370] ;  /* 0x00037000013a7983 */ /* 0x000ea80000300a00 */
[----:B------:R-:W2:Y:S01]  /*21f80*/  LDL.LU.64 R152, [R1+0x368] ;  /* 0x0003680001987983 */ /* 0x000ea20000300a00 */
[----:B------:R-:W-:-:S13]  /*21f90*/  ISETP.GE.U32.AND P2, PT, R5, 0x7ffffe95, PT ;  /* 0x7ffffe950500780c */ /* 0x000fda0003f46070 */
[----:B------:R3:W-:Y:S04]  /*21fa0*/  LDGSTS.E [R3+0x7000c], desc[UR60][R30.64], !P2 ;  /* 0x7000c0001e037fae */ /* 0x0007e8000d12187c */
[----:B------:R4:W-:Y:S04]  /*21fb0*/  LDGSTS.E [R3+0x7400c], desc[UR60][R28.64], !P2 ;  /* 0x7400c0001c037fae */ /* 0x0009e8000d12187c */
[----:B------:R1:W-:Y:S04]  /*21fc0*/  LDGSTS.E [R3+0x7800c], desc[UR60][R26.64], !P2 ;  /* 0x7800c0001a037fae */ /* 0x0003e8000d12187c */
[----:B------:R2:W-:Y:S01]  /*21fd0*/  LDGSTS.E [R3+0x7c00c], desc[UR60][R24.64], !P2 ;  /* 0x7c00c00018037fae */ /* 0x0005e2000d12187c */
[----:B---3--:R-:W-:-:S04]  /*21fe0*/  IMAD.WIDE R30, R4, 0x4, R38 ;  /* 0x00000004041e7825 */ /* 0x008fc800078e0226 */
[C---:B----4-:R-:W-:Y:S01]  /*21ff0*/  IMAD.WIDE R28, R4.reuse, 0x4, R40 ;  /* 0x00000004041c7825 */ /* 0x050fe200078e0228 */
[----:B------:R3:W-:Y:S03]  /*22000*/  STL.64 [R1+0x1680], R30 ;  /* 0x0016801e01007387 */ /* 0x0007e60000100a00 */
[C---:B-1----:R-:W-:Y:S01]  /*22010*/  IMAD.WIDE R26, R4.reuse, 0x4, R42 ;  /* 0x00000004041a7825 */ /* 0x042fe200078e022a */
[----:B------:R1:W-:Y:S03]  /*22020*/  STL.64 [R1+0x1678], R28 ;  /* 0x0016781c01007387 */ /* 0x0003e60000100a00 */
[C---:B--2---:R-:W-:Y:S01]  /*22030*/  IMAD.WIDE R24, R4.reuse, 0x4, R46 ;  /* 0x0000000404187825 */ /* 0x044fe200078e022e */
[----:B------:R2:W-:Y:S04]  /*22040*/  STL.64 [R1+0x1670], R26 ;  /* 0x0016701a01007387 */ /* 0x0005e80000100a00 */
[----:B------:R3:W-:Y:S04]  /*22050*/  LDGSTS.E [R6+0x40000], desc[UR60][R30.64], !P4 ;  /* 0x400000001e067fae */ /* 0x0007e8000e12187c */
[----:B------:R-:W4:Y:S04]  /*22060*/  LDL.LU.64 R38, [R1+0x360] ;  /* 0x0003600001267983 */ /* 0x000f280000300a00 */
[----:B------:R2:W-:Y:S04]  /*22070*/  STL.64 [R1+0x1668], R24 ;  /* 0x0016681801007387 */ /* 0x0005e80000100a00 */
[----:B------:R1:W-:Y:S04]  /*22080*/  LDGSTS.E [R6+0x44000], desc[UR60][R28.64], !P4 ;  /* 0x440000001c067fae */ /* 0x0003e8000e12187c */
[----:B------:R2:W-:Y:S01]  /*22090*/  LDGSTS.E [R6+0x48000], desc[UR60][R26.64], !P4 ;  /* 0x480000001a067fae */ /* 0x0005e2000e12187c */
[----:B---3--:R-:W-:-:S03]  /*220a0*/  IMAD.WIDE R30, R4, 0x4, R34 ;  /* 0x00000004041e7825 */ /* 0x008fc600078e0222 */
[----:B------:R-:W3:Y:S04]  /*220b0*/  LDL.LU.64 R40, [R1+0x358] ;  /* 0x0003580001287983 */ /* 0x000ee80000300a00 */
[----:B------:R-:W3:Y:S01]  /*220c0*/  LDL.LU.64 R42, [R1+0x350] ;  /* 0x00035000012a7983 */ /* 0x000ee20000300a00 */
[----:B-1----:R-:W-:-:S03]  /*220d0*/  IMAD.WIDE R28, R4, 0x4, R52 ;  /* 0x00000004041c7825 */ /* 0x002fc600078e0234 */
[----:B------:R-:W3:Y:S04]  /*220e0*/  LDL.LU.64 R46, [R1+0x348] ;  /* 0x00034800012e7983 */ /* 0x000ee80000300a00 */
[----:B------:R1:W-:Y:S01]  /*220f0*/  STL.64 [R1+0x1658], R30 ;  /* 0x0016581e01007387 */ /* 0x0003e20000100a00 */
[----:B--2---:R-:W-:-:S03]  /*22100*/  IMAD.WIDE R26, R4, 0x4, R48 ;  /* 0x00000004041a7825 */ /* 0x004fc600078e0230 */
[----:B------:R2:W-:Y:S04]  /*22110*/  STL.64 [R1+0x1650], R28 ;  /* 0x0016501c01007387 */ /* 0x0005e80000100a00 */
[----:B------:R1:W-:Y:S04]  /*22120*/  LDGSTS.E [R6+0x4c000], desc[UR60][R24.64], !P4 ;  /* 0x4c00000018067fae */ /* 0x0003e8000e12187c */
[----:B------:R2:W-:Y:S04]  /*22130*/  STL.64 [R1+0x1648], R26 ;  /* 0x0016481a01007387 */ /* 0x0005e80000100a00 */
[----:B------:R-:W3:Y:S01]  /*22140*/  LDL.LU.64 R48, [R1+0x340] ;  /* 0x0003400001307983 */ /* 0x000ee20000300a00 */
[----:B-1----:R-:W-:-:S03]  /*22150*/  IMAD.WIDE R24, R4, 0x4, R50 ;  /* 0x0000000404187825 */ /* 0x002fc600078e0232 */
[----:B------:R1:W-:Y:S04]  /*22160*/  LDGSTS.E [R6+0x40004], desc[UR60][R30.64], !P0 ;  /* 0x400040001e067fae */ /* 0x0003e8000c12187c */
[----:B------:R2:W-:Y:S04]  /*22170*/  LDGSTS.E [R6+0x44004], desc[UR60][R28.64], !P0 ;  /* 0x440040001c067fae */ /* 0x0005e8000c12187c */
[----:B------:R4:W-:Y:S01]  /*22180*/  STL.64 [R1+0x1640], R24 ;  /* 0x0016401801007387 */ /* 0x0009e20000100a00 */
[----:B-1----:R-:W-:-:S03]  /*22190*/  IMAD.WIDE R30, R4, 0x4, R56 ;  /* 0x00000004041e7825 */ /* 0x002fc600078e0238 */
[----:B------:R1:W-:Y:S01]  /*221a0*/  LDGSTS.E [R6+0x48004], desc[UR60][R26.64], !P0 ;  /* 0x480040001a067fae */ /* 0x0003e2000c12187c */
[----:B--2---:R-:W-:-:S03]  /*221b0*/  IMAD.WIDE R28, R4, 0x4, R58 ;  /* 0x00000004041c7825 */ /* 0x004fc600078e023a */
[----:B------:R-:W2:Y:S04]  /*221c0*/  LDL.LU.64 R50, [R1+0x138] ;  /* 0x0001380001327983 */ /* 0x000ea80000300a00 */
[----:B------:R3:W-:Y:S01]  /*221d0*/  STL.64 [R1+0x1638], R30 ;  /* 0x0016381e01007387 */ /* 0x0007e20000100a00 */
[----:B-1----:R-:W-:-:S03]  /*221e0*/  IMAD.WIDE R26, R4, 0x4, R152 ;  /* 0x00000004041a7825 */ /* 0x002fc600078e0298 */
[----:B------:R-:W2:Y:S04]  /*221f0*/  LDL.LU.64 R56, [R1+0x130] ;  /* 0x0001300001387983 */ /* 0x000ea80000300a00 */
[----:B------:R1:W-:Y:S04]  /*22200*/  STL.64 [R1+0x1628], R28 ;  /* 0x0016281c01007387 */ /* 0x0003e80000100a00 */
[----:B------:R-:W2:Y:S04]  /*22210*/  LDL.LU.64 R58, [R1+0x128] ;  /* 0x00012800013a7983 */ /* 0x000ea80000300a00 */
[----:B------:R1:W-:Y:S04]  /*22220*/  STL.64 [R1+0x1620], R26 ;  /* 0x0016201a01007387 */ /* 0x0003e80000100a00 */
[----:B------:R-:W2:Y:S04]  /*22230*/  LDL.LU.64 R152, [R1+0x120] ;  /* 0x0001200001987983 */ /* 0x000ea80000300a00 */
[----:B------:R4:W-:Y:S04]  /*22240*/  LDGSTS.E [R6+0x4c004], desc[UR60][R24.64], !P0 ;  /* 0x4c00400018067fae */ /* 0x0009e8000c12187c */
[----:B------:R3:W-:Y:S04]  /*22250*/  LDGSTS.E [R6+0x40008], desc[UR60][R30.64], !P5 ;  /* 0x400080001e067fae */ /* 0x0007e8000e92187c */
[----:B------:R1:W-:Y:S04]  /*22260*/  LDGSTS.E [R6+0x44008], desc[UR60][R28.64], !P5 ;  /* 0x440080001c067fae */ /* 0x0003e8000e92187c */
[----:B------:R1:W-:Y:S01]  /*22270*/  LDGSTS.E [R6+0x48008], desc[UR60][R26.64], !P5 ;  /* 0x480080001a067fae */ /* 0x0003e2000e92187c */
[----:B----4-:R-:W-:-:S05]  /*22280*/  IMAD.WIDE R24, R4, 0x4, R38 ;  /* 0x0000000404187825 */ /* 0x010fca00078e0226 */
[----:B------:R4:W-:Y:S04]  /*22290*/  STL.64 [R1+0x1618], R24 ;  /* 0x0016181801007387 */ /* 0x0009e80000100a00 */
[----:B------:R-:W2:Y:S04]  /*222a0*/  LDL.LU.64 R32, [R1+0x118] ;  /* 0x0001180001207983 */ /* 0x000ea80000300a00 */
[----:B------:R4:W-:Y:S01]  /*222b0*/  LDGSTS.E [R6+0x4c008], desc[UR60][R24.64], !P5 ;  /* 0x4c00800018067fae */ /* 0x0009e2000e92187c */
[----:B---3--:R-:W-:-:S04]  /*222c0*/  IMAD.WIDE R30, R4, 0x4, R40 ;  /* 0x00000004041e7825 */ /* 0x008fc800078e0228 */
[C---:B-1----:R-:W-:Y:S01]  /*222d0*/  IMAD.WIDE R28, R4.reuse, 0x4, R42 ;  /* 0x00000004041c7825 */ /* 0x042fe200078e022a */
[----:B------:R2:W-:Y:S03]  /*222e0*/  STL.64 [R1+0x1610], R30 ;  /* 0x0016101e01007387 */ /* 0x0005e60000100a00 */
[C---:B------:R-:W-:Y:S01]  /*222f0*/  IMAD.WIDE R26, R4.reuse, 0x4, R46 ;  /* 0x00000004041a7825 */ /* 0x040fe200078e022e */
[----:B------:R-:W3:Y:S04]  /*22300*/  LDL.LU.64 R34, [R1+0x110] ;  /* 0x0001100001227983 */ /* 0x000ee80000300a00 */
[----:B------:R1:W-:Y:S04]  /*22310*/  STL.64 [R1+0x1608], R28 ;  /* 0x0016081c01007387 */ /* 0x0003e80000100a00 */
[----:B------:R-:W3:Y:S04]  /*22320*/  LDL.LU.64 R52, [R1+0x108] ;  /* 0x0001080001347983 */ /* 0x000ee80000300a00 */
[----:B------:R1:W-:Y:S04]  /*22330*/  STL.64 [R1+0x1600], R26 ;  /* 0x0016001a01007387 */ /* 0x0003e80000100a00 */
[----:B------:R-:W3:Y:S01]  /*22340*/  LDL.LU.64 R38, [R1+0x100] ;  /* 0x0001000001267983 */ /* 0x000ee20000300a00 */
[----:B----4-:R-:W-:-:S03]  /*22350*/  IMAD.WIDE R24, R4, 0x4, R48 ;  /* 0x0000000404187825 */ /* 0x010fc600078e0230 */
[----:B------:R2:W-:Y:S04]  /*22360*/  LDGSTS.E [R6+0x4000c], desc[UR60][R30.64], !P6 ;  /* 0x4000c0001e067fae */ /* 0x0005e8000f12187c */
[----:B------:R4:W-:Y:S04]  /*22370*/  STL.64 [R1+0x15f8], R24 ;  /* 0x0015f81801007387 */ /* 0x0009e80000100a00 */
[----:B------:R-:W3:Y:S04]  /*22380*/  LDL.LU.64 R40, [R1+0xf8] ;  /* 0x0000f80001287983 */ /* 0x000ee80000300a00 */
[----:B------:R-:W3:Y:S04]  /*22390*/  LDL.LU.64 R42, [R1+0xf0] ;  /* 0x0000f000012a7983 */ /* 0x000ee80000300a00 */
[----:B------:R1:W-:Y:S04]  /*223a0*/  LDGSTS.E [R6+0x4400c], desc[UR60][R28.64], !P6 ;  /* 0x4400c0001c067fae */ /* 0x0003e8000f12187c */
[----:B------:R-:W3:Y:S01]  /*223b0*/  LDL.LU.64 R46, [R1+0xe8] ;  /* 0x0000e800012e7983 */ /* 0x000ee20000300a00 */
[----:B--2---:R-:W-:-:S03]  /*223c0*/  IMAD.WIDE R30, R4, 0x4, R50 ;  /* 0x00000004041e7825 */ /* 0x004fc600078e0232 */
[----:B------:R2:W-:Y:S04]  /*223d0*/  LDGSTS.E [R6+0x4800c], desc[UR60][R26.64], !P6 ;  /* 0x4800c0001a067fae */ /* 0x0005e8000f12187c */
[----:B------:R-:W3:Y:S01]  /*223e0*/  LDL.LU.64 R48, [R1+0xe0] ;  /* 0x0000e00001307983 */ /* 0x000ee20000300a00 */
[----:B-1----:R-:W-:-:S03]  /*223f0*/  IMAD.WIDE R28, R4, 0x4, R56 ;  /* 0x00000004041c7825 */ /* 0x002fc600078e0238 */
[----:B------:R4:W-:Y:S01]  /*22400*/  LDGSTS.E [R6+0x4c00c], desc[UR60][R24.64], !P6 ;  /* 0x4c00c00018067fae */ /* 0x0009e2000f12187c */
[----:B--2---:R-:W-:-:S03]  /*22410*/  IMAD.WIDE R26, R4, 0x4, R58 ;  /* 0x00000004041a7825 */ /* 0x004fc600078e023a */
[----:B------:R1:W-:Y:S04]  /*22420*/  STL.64 [R1+0x15e8], R30 ;  /* 0x0015e81e01007387 */ /* 0x0003e80000100a00 */
[----:B------:R3:W-:Y:S01]  /*22430*/  STL.64 [R1+0x15e0], R28 ;  /* 0x0015e01c01007387 */ /* 0x0007e20000100a00 */
[----:B----4-:R-:W-:-:S03]  /*22440*/  IMAD.WIDE R24, R4, 0x4, R152 ;  /* 0x0000000404187825 */ /* 0x010fc600078e0298 */
[----:B------:R2:W-:Y:S04]  /*22450*/  STL.64 [R1+0x15d8], R26 ;  /* 0x0015d81a01007387 */ /* 0x0005e80000100a00 */
[----:B------:R-:W4:Y:S04]  /*22460*/  LDL.LU.64 R50, [R1+0xd8] ;  /* 0x0000d80001327983 */ /* 0x000f280000300a00 */
[----:B------:R2:W-:Y:S04]  /*22470*/  STL.64 [R1+0x15d0], R24 ;  /* 0x0015d01801007387 */ /* 0x0005e80000100a00 */
[----:B------:R-:W4:Y:S04]  /*22480*/  LDL.LU.64 R56, [R1+0xd0] ;  /* 0x0000d00001387983 */ /* 0x000f280000300a00 */
[----:B------:R-:W4:Y:S04]  /*22490*/  LDL.LU.64 R58, [R1+0xc8] ;  /* 0x0000c800013a7983 */ /* 0x000f280000300a00 */
[----:B------:R-:W4:Y:S01]  /*224a0*/  LDL.LU.64 R152, [R1+0xc0] ;  /* 0x0000c00001987983 */ /* 0x000f220000300a00 */
[----:B------:R-:W-:-:S02]  /*224b0*/  VIADD R5, R22, 0xffffff6f ;  /* 0xffffff6f16057836 */ /* 0x000fc40000000000 */
[----:B------:R-:W1:Y:S03]  /*224c0*/  LDC R22, c[0x0][0x230] ;  /* 0x00008c00ff167b82 */ /* 0x000e660000000800 */
[----:B------:R-:W-:Y:S02]  /*224d0*/  ISETP.GE.U32.AND P3, PT, R5, 0x7ffffef0, PT ;  /* 0x7ffffef00500780c */ /* 0x000fe40003f66070 */
[----:B------:R-:W-:-:S03]  /*224e0*/  IADD3 R5, R21, -0x92, RZ ;  /* 0xffffff6e15057810 */ /* 0x000fc60007ffe0ff */
[----:B------:R-:W1:Y:S01]  /*224f0*/  LDC R21, c[0x0][0x230] ;  /* 0x00008c00ff157b82 */ /* 0x000e620000000800 */
[----:B------:R-:W-:Y:S01]  /*22500*/  ISETP.GE.U32.AND P2, PT, R5, 0x7ffffeef, PT ;  /* 0x7ffffeef0500780c */ /* 0x000fe20003f46070 */
[----:B------:R-:W-:-:S06]  /*22510*/  VIADD R5, R20, 0xffffff6d ;  /* 0xffffff6d14057836 */ /* 0x000fcc0000000000 */
[----:B------:R-:W1:Y:S01]  /*22520*/  LDC R20, c[0x0][0x230] ;  /* 0x00008c00ff147b82 */ /* 0x000e620000000800 */
[----:B------:R-:W-:Y:S01]  /*22530*/  ISETP.GE.U32.AND P4, PT, R5, 0x7ffffeee, PT ;  /* 0x7ffffeee0500780c */ /* 0x000fe20003f86070 */
[----:B-1----:R-:W-:-:S06]  /*22540*/  VIADD R5, R22, 0xffffff6c ;  /* 0xffffff6c16057836 */ /* 0x002fcc0000000000 */
[----:B------:R-:W1:Y:S01]  /*22550*/  LDC R22, c[0x0][0x230] ;  /* 0x00008c00ff167b82 */ /* 0x000e620000000800 */
[----:B------:R-:W-:Y:S02]  /*22560*/  ISETP.GE.U32.AND P0, PT, R5, 0x7ffffeed, PT ;  /* 0x7ffffeed0500780c */ /* 0x000fe40003f06070 */
[----:B------:R-:W-:-:S05]  /*22570*/  IADD3 R5, R21, -0xad, RZ ;  /* 0xffffff5315057810 */ /* 0x000fca0007ffe0ff */
[----:B------:R-:W1:Y:S01]  /*22580*/  LDC R21, c[0x0][0x230] ;  /* 0x00008c00ff157b82 */ /* 0x000e620000000800 */
[----:B------:R-:W-:Y:S01]  /*22590*/  ISETP.GE.U32.AND P5, PT, R5, 0x7ffffed4, PT ;  /* 0x7ffffed40500780c */ /* 0x000fe20003fa6070 */
[----:B------:R-:W-:-:S06]  /*225a0*/  VIADD R5, R20, 0xffffff52 ;  /* 0xffffff5214057836 */ /* 0x000fcc0000000000 */
[----:B------:R-:W2:Y:S01]  /*225b0*/  LDC R20, c[0x0][0x230] ;  /* 0x00008c00ff147b82 */ /* 0x000ea20000000800 */
[----:B------:R-:W-:-:S05]  /*225c0*/  ISETP.GE.U32.AND P6, PT, R5, 0x7ffffed3, PT ;  /* 0x7ffffed30500780c */ /* 0x000fca0003fc6070 */
[----:B------:R1:W-:Y:S02]  /*225d0*/  LDGSTS.E [R6+0x50000], desc[UR60][R30.64], !P5 ;  /* 0x500000001e067fae */ /* 0x0003e4000e92187c */
[----:B-1----:R-:W-:Y:S02]  /*225e0*/  VIADD R5, R22, 0xffffff51 ;  /* 0xffffff5116057836 */ /* 0x002fe40000000000 */
[----:B------:R-:W1:Y:S01]  /*225f0*/  LDC R22, c[0x0][0x230] ;  /* 0x00008c00ff167b82 */ /* 0x000e620000000800 */
[----:B------:R3:W-:Y:S04]  /*22600*/  LDGSTS.E [R6+0x54000], desc[UR60][R28.64], !P5 ;  /* 0x540000001c067fae */ /* 0x0007e8000e92187c */
[----:B------:R2:W-:Y:S04]  /*22610*/  LDGSTS.E [R6+0x58000], desc[UR60][R26.64], !P5 ;  /* 0x580000001a067fae */ /* 0x0005e8000e92187c */
[----:B------:R2:W-:Y:S01]  /*22620*/  LDGSTS.E [R6+0x5c000], desc[UR60][R24.64], !P5 ;  /* 0x5c00000018067fae */ /* 0x0005e2000e92187c */
[----:B------:R-:W-:-:S02]  /*22630*/  ISETP.GE.U32.AND P5, PT, R5, 0x7ffffed2, PT ;  /* 0x7ffffed20500780c */ /* 0x000fc40003fa6070 */
[----:B------:R-:W-:Y:S02]  /*22640*/  IADD3 R5, R21, -0xb0, RZ ;  /* 0xffffff5015057810 */ /* 0x000fe40007ffe0ff */
[----:B------:R-:W4:Y:S01]  /*22650*/  LDC R21, c[0x0][0x230] ;  /* 0x00008c00ff157b82 */ /* 0x000f220000000800 */
[----:B------:R-:W-:-:S05]  /*22660*/  IMAD.WIDE R30, R4, 0x4, R32 ;  /* 0x00000004041e7825 */ /* 0x000fca00078e0220 */
[----:B------:R1:W-:Y:S04]  /*22670*/  STL.64 [R1+0x15c8], R30 ;  /* 0x0015c81e01007387 */ /* 0x0003e80000100a00 */
[----:B------:R1:W-:Y:S01]  /*22680*/  LDGSTS.E [R6+0x50004], desc[UR60][R30.64], !P6 ;  /* 0x500040001e067fae */ /* 0x0003e2000f12187c */
[----:B---3--:R-:W-:-:S04]  /*22690*/  IMAD.WIDE R28, R4, 0x4, R34 ;  /* 0x00000004041c7825 */ /* 0x008fc800078e0222 */
[C---:B--2---:R-:W-:Y:S01]  /*226a0*/  IMAD.WIDE R26, R4.reuse, 0x4, R52 ;  /* 0x00000004041a7825 */ /* 0x044fe200078e0234 */
[----:B------:R2:W-:Y:S04]  /*226b0*/  STL.64 [R1+0x15c0], R28 ;  /* 0x0015c01c01007387 */ /* 0x0005e80000100a00 */
[----:B------:R2:W-:Y:S01]  /*226c0*/  LDGSTS.E [R6+0x54004], desc[UR60][R28.64], !P6 ;  /* 0x540040001c067fae */ /* 0x0005e2000f12187c */
[----:B------:R-:W-:-:S03]  /*226d0*/  IMAD.WIDE R24, R4, 0x4, R38 ;  /* 0x0000000404187825 */ /* 0x000fc600078e0226 */
[----:B------:R3:W-:Y:S04]  /*226e0*/  STL.64 [R1+0x15b0], R26 ;  /* 0x0015b01a01007387 */ /* 0x0007e80000100a00 */
[----:B------:R3:W-:Y:S04]  /*226f0*/  LDGSTS.E [R6+0x58004], desc[UR60][R26.64], !P6 ;  /* 0x580040001a067fae */ /* 0x0007e8000f12187c */
[----:B------:R3:W-:Y:S01]  /*22700*/  STL.64 [R1+0x15a0], R24 ;  /* 0x0015a01801007387 */ /* 0x0007e20000100a00 */
[----:B-1----:R-:W-:-:S03]  /*22710*/  IMAD.WIDE R30, R4, 0x4, R40 ;  /* 0x00000004041e7825 */ /* 0x002fc600078e0228 */
[----:B------:R1:W-:Y:S01]  /*22720*/  LDGSTS.E [R6+0x5c004], desc[UR60][R24.64], !P6 ;  /* 0x5c00400018067fae */ /* 0x0003e2000f12187c */
[----:B------:R-:W-:Y:S01]  /*22730*/  ISETP.GE.U32.AND P6, PT, R5, 0x7ffffed1, PT ;  /* 0x7ffffed10500780c */ /* 0x000fe20003fc6070 */
[----:B--2---:R-:W-:Y:S02]  /*22740*/  IMAD.WIDE R28, R4, 0x4, R42 ;  /* 0x00000004041c7825 */ /* 0x004fe400078e022a */
[----:B------:R4:W-:Y:S02]  /*22750*/  LDGSTS.E [R6+0x50008], desc[UR60][R30.64], !P5 ;  /* 0x500080001e067fae */ /* 0x0009e4000e92187c */
[----:B------:R-:W-:Y:S02]  /*22760*/  VIADD R5, R20, 0xffffff33 ;  /* 0xffffff3314057836 */ /* 0x000fe40000000000 */
[----:B------:R2:W-:Y:S01]  /*22770*/  LDGSTS.E [R6+0x54008], desc[UR60][R28.64], !P5 ;  /* 0x540080001c067fae */ /* 0x0005e2000e92187c */
[----:B------:R-:W2:Y:S01]  /*22780*/  LDC R20, c[0x0][0x230] ;  /* 0x00008c00ff147b82 */ /* 0x000ea20000000800 */
[----:B---3--:R-:W-:-:S02]  /*22790*/  IMAD.WIDE R26, R4, 0x4, R46 ;  /* 0x00000004041a7825 */ /* 0x008fc400078e022e */
[----:B------:R4:W-:Y:S04]  /*227a0*/  STL.64 [R1+0x1598], R30 ;  /* 0x0015981e01007387 */ /* 0x0009e80000100a00 */
[----:B------:R3:W-:Y:S01]  /*227b0*/  LDGSTS.E [R6+0x58008], desc[UR60][R26.64], !P5 ;  /* 0x580080001a067fae */ /* 0x0007e2000e92187c */
[----:B-1----:R-:W-:-:S03]  /*227c0*/  IMAD.WIDE R24, R4, 0x4, R48 ;  /* 0x0000000404187825 */ /* 0x002fc600078e0230 */
[----:B------:R2:W-:Y:S04]  /*227d0*/  STL.64 [R1+0x1590], R28 ;  /* 0x0015901c01007387 */ /* 0x0005e80000100a00 */
[----:B------:R1:W-:Y:S01]  /*227e0*/  LDGSTS.E [R6+0x5c008], desc[UR60][R24.64], !P5 ;  /* 0x5c00800018067fae */ /* 0x0003e2000e92187c */
[----:B------:R-:W-:-:S03]  /*227f0*/  ISETP.GE.U32.AND P5, PT, R5, 0x7ffffeb4, PT ;  /* 0x7ffffeb40500780c */ /* 0x000fc60003fa6070 */
[----:B------:R3:W-:Y:S01]  /*22800*/  STL.64 [R1+0x1580], R26 ;  /* 0x0015801a01007387 */ /* 0x0007e20000100a00 */
[----:B------:R-:W-:Y:S02]  /*22810*/  VIADD R5, R22, 0xffffff32 ;  /* 0xffffff3216057836 */ /* 0x000fe40000000000 */
[----:B------:R-:W1:Y:S01]  /*22820*/  LDC R22, c[0x0][0x230] ;  /* 0x00008c00ff167b82 */ /* 0x000e620000000800 */
[----:B------:R1:W-:Y:S01]  /*22830*/  STL.64 [R1+0x1578], R24 ;  /* 0x0015781801007387 */ /* 0x0003e20000100a00 */
[----:B----4-:R-:W-:-:S04]  /*22840*/  IMAD.WIDE R30, R4, 0x4, R50 ;  /* 0x00000004041e7825 */ /* 0x010fc800078e0232 */
[C---:B--2---:R-:W-:Y:S01]  /*22850*/  IMAD.WIDE R28, R4.reuse, 0x4, R56 ;  /* 0x00000004041c7825 */ /* 0x044fe200078e0238 */
[----:B------:R2:W-:Y:S03]  /*22860*/  STL.64 [R1+0x1568], R30 ;  /* 0x0015681e01007387 */ /* 0x0005e60000100a00 */
[C---:B---3--:R-:W-:Y:S01]  /*22870*/  IMAD.WIDE R26, R4.reuse, 0x4, R58 ;  /* 0x00000004041a7825 */ /* 0x048fe200078e023a */
[----:B------:R2:W-:Y:S03]  /*22880*/  LDGSTS.E [R6+0x5000c], desc[UR60][R30.64], !P6 ;  /* 0x5000c0001e067fae */ /* 0x0005e6000f12187c */
[C---:B-1----:R-:W-:Y:S01]  /*22890*/  IMAD.WIDE R24, R4.reuse, 0x4, R152 ;  /* 0x0000000404187825 */ /* 0x042fe200078e0298 */
[----:B------:R1:W-:Y:S04]  /*228a0*/  STL.64 [R1+0x1560], R28 ;  /* 0x0015601c01007387 */ /* 0x0003e80000100a00 */
        /* <DEDUP_REMOVED lines=8> */
[C---:B--2---:R-:W-:Y:S01]  /*22930*/  IMAD.WIDE R26, R4.reuse, 0x4, R172 ;  /* 0x00000004041a7825 */ /* 0x044fe200078e02ac */
[----:B------:R-:W-:Y:S01]  /*22940*/  IADD3 R5, R21, -0xcf, RZ ;  /* 0xffffff3115057810 */ /* 0x000fe20007ffe0ff */
[----:B------:R2:W-:Y:S01]  /*22950*/  LDGSTS.E [R6+0x60000], desc[UR60][R30.64], !P5 ;  /* 0x600000001e067fae */ /* 0x0005e2000e92187c */
[----:B------:R-:W3:Y:S03]  /*22960*/  LDC R21, c[0x0][0x230] ;  /* 0x00008c00ff157b82 */ /* 0x000ee60000000800 */
[----:B------:R4:W-:Y:S01]  /*22970*/  LDGSTS.E [R6+0x64000], desc[UR60][R28.64], !P5 ;  /* 0x640000001c067fae */ /* 0x0009e2000e92187c */
[----:B-1----:R-:W-:-:S03]  /*22980*/  IMAD.WIDE R24, R4, 0x4, R174 ;  /* 0x0000000404187825 */ /* 0x002fc600078e02ae */
        /* <DEDUP_REMOVED lines=8> */
[----:B--2---:R-:W-:-:S03]  /*22a10*/  IMAD.WIDE R30, R4, 0x4, R176 ;  /* 0x00000004041e7825 */ /* 0x004fc600078e02b0 */
[----:B------:R2:W-:Y:S01]  /*22a20*/  STL.64 [R1+0x1520], R24 ;  /* 0x0015201801007387 */ /* 0x0005e20000100a00 */
[----:B----4-:R-:W-:-:S03]  /*22a30*/  IMAD.WIDE R28, R4, 0x4, R178 ;  /* 0x00000004041c7825 */ /* 0x010fc600078e02b2 */
[----:B------:R4:W-:Y:S01]  /*22a40*/  STL.64 [R1+0x1510], R30 ;  /* 0x0015101e01007387 */ /* 0x0009e20000100a00 */
[----:B-1----:R-:W-:-:S03]  /*22a50*/  IMAD.WIDE R26, R4, 0x4, R180 ;  /* 0x00000004041a7825 */ /* 0x002fc600078e02b4 */
[----:B------:R4:W-:Y:S01]  /*22a60*/  LDGSTS.E [R6+0x60004], desc[UR60][R30.64], !P6 ;  /* 0x600040001e067fae */ /* 0x0009e2000f12187c */
[----:B--2---:R-:W-:-:S03]  /*22a70*/  IMAD.WIDE R24, R4, 0x4, R182 ;  /* 0x0000000404187825 */ /* 0x004fc600078e02b6 */
        /* <DEDUP_REMOVED lines=13> */
[----:B-1----:R-:W-:-:S03]  /*22b50*/  IMAD.WIDE R24, R4, 0x4, R190 ;  /* 0x0000000404187825 */ /* 0x002fc600078e02be */
[----:B------:R1:W-:Y:S04]  /*22b60*/  LDGSTS.E [R6+0x68008], desc[UR60][R26.64], !P5 ;  /* 0x680080001a067fae */ /* 0x0003e8000e92187c */
[----:B------:R3:W-:Y:S01]  /*22b70*/  LDGSTS.E [R6+0x6c008], desc[UR60][R24.64], !P5 ;  /* 0x6c00800018067fae */ /* 0x0007e2000e92187c */
[----:B------:R-:W-:-:S03]  /*22b80*/  ISETP.GE.U32.AND P5, PT, R5, 0x7ffffe94, PT ;  /* 0x7ffffe940500780c */ /* 0x000fc60003fa6070 */
[----:B------:R2:W-:Y:S04]  /*22b90*/  STL.64 [R1+0x14e8], R30 ;  /* 0x0014e81e01007387 */ /* 0x0005e80000100a00 */
[----:B------:R4:W-:Y:S04]  /*22ba0*/  STL.64 [R1+0x14d8], R28 ;  /* 0x0014d81c01007387 */ /* 0x0009e80000100a00 */
[----:B------:R1:W-:Y:S01]  /*22bb0*/  STL.64 [R1+0x14d0], R26 ;  /* 0x0014d01a01007387 */ /* 0x0003e20000100a00 */
[----:B--2---:R-:W-:-:S03]  /*22bc0*/  IMAD.WIDE R30, R4, 0x4, R192 ;  /* 0x00000004041e7825 */ /* 0x004fc600078e02c0 */
[----:B------:R3:W-:Y:S01]  /*22bd0*/  STL.64 [R1+0x14c0], R24 ;  /* 0x0014c01801007387 */ /* 0x0007e20000100a00 */
[----:B----4-:R-:W-:-:S03]  /*22be0*/  IMAD.WIDE R28, R4, 0x4, R194 ;  /* 0x00000004041c7825 */ /* 0x010fc600078e02c2 */
[----:B------:R2:W-:Y:S01]  /*22bf0*/  STL.64 [R1+0x14b8], R30 ;  /* 0x0014b81e01007387 */ /* 0x0005e20000100a00 */
[----:B-1----:R-:W-:-:S03]  /*22c00*/  IMAD.WIDE R26, R4, 0x4, R196 ;  /* 0x00000004041a7825 */ /* 0x002fc600078e02c4 */
[----:B------:R2:W-:Y:S01]  /*22c10*/  LDGSTS.E [R6+0x6000c], desc[UR60][R30.64], !P6 ;  /* 0x6000c0001e067fae */ /* 0x0005e2000f12187c */
[----:B---3--:R-:W-:-:S03]  /*22c20*/  IMAD.WIDE R24, R4, 0x4, R198 ;  /* 0x0000000404187825 */ /* 0x008fc600078e02c6 */
[----:B------:R1:W-:Y:S01]  /*22c30*/  STL.64 [R1+0x14a0], R28 ;  /* 0x0014a01c01007387 */ /* 0x0003e20000100a00 */
[----:B------:R-:W-:Y:S02]  /*22c40*/  IADD3 R5, R22, -0xee, RZ ;  /* 0xffffff1216057810 */ /* 0x000fe40007ffe0ff */
[----:B------:R-:W3:Y:S01]  /*22c50*/  LDC R22, c[0x0][0x230] ;  /* 0x00008c00ff167b82 */ /* 0x000ee20000000800 */
[----:B------:R1:W-:Y:S01]  /*22c60*/  LDGSTS.E [R6+0x6400c], desc[UR60][R28.64], !P6 ;  /* 0x6400c0001c067fae */ /* 0x0003e2000f12187c */
[----:B--2---:R-:W-:-:S03]  /*22c70*/  IMAD.WIDE R30, R4, 0x4, R200 ;  /* 0x00000004041e7825 */ /* 0x004fc600078e02c8 */
[----:B------:R2:W-:Y:S04]  /*22c80*/  STL.64 [R1+0x1498], R26 ;  /* 0x0014981a01007387 */ /* 0x0005e80000100a00 */
[----:B------:R2:W-:Y:S01]  /*22c90*/  LDGSTS.E [R6+0x6800c], desc[UR60][R26.64], !P6 ;  /* 0x6800c0001a067fae */ /* 0x0005e2000f12187c */
[----:B-1----:R-:W-:-:S03]  /*22ca0*/  IMAD.WIDE R28, R4, 0x4, R202 ;  /* 0x00000004041c7825 */ /* 0x002fc600078e02ca */
[----:B------:R1:W-:Y:S04]  /*22cb0*/  STL.64 [R1+0x1488], R24 ;  /* 0x0014881801007387 */ /* 0x0003e80000100a00 */
[----:B------:R1:W-:Y:S01]  /*22cc0*/  LDGSTS.E [R6+0x6c00c], desc[UR60][R24.64], !P6 ;  /* 0x6c00c00018067fae */ /* 0x0003e2000f12187c */
[----:B--2---:R-:W-:-:S03]  /*22cd0*/  IMAD.WIDE R26, R4, 0x4, R204 ;  /* 0x00000004041a7825 */ /* 0x004fc600078e02cc */
[----:B------:R2:W-:Y:S01]  /*22ce0*/  STL.64 [R1+0x1478], R30 ;  /* 0x0014781e01007387 */ /* 0x0005e20000100a00 */
[----:B------:R-:W-:-:S03]  /*22cf0*/  ISETP.GE.U32.AND P6, PT, R5, 0x7ffffe93, PT ;  /* 0x7ffffe930500780c */ /* 0x000fc60003fc6070 */
        /* <DEDUP_REMOVED lines=11> */
[----:B------:R2:W-:Y:S04]  /*22db0*/  STL.64 [R1+0x1448], R30 ;  /* 0x0014481e01007387 */ /* 0x0005e80000100a00 */
[----:B------:R4:W-:Y:S01]  /*22dc0*/  STL.64 [R1+0x1430], R28 ;  /* 0x0014301c01007387 */ /* 0x0009e20000100a00 */
[----:B-1----:R-:W-:-:S03]  /*22dd0*/  IMAD.WIDE R24, R4, 0x4, R214 ;  /* 0x0000000404187825 */ /* 0x002fc600078e02d6 */
[----:B------:R1:W-:Y:S04]  /*22de0*/  STL.64 [R1+0x1428], R26 ;  /* 0x0014281a01007387 */ /* 0x0003e80000100a00 */
[----:B------:R3:W-:Y:S04]  /*22df0*/  STL.64 [R1+0x1418], R24 ;  /* 0x0014181801007387 */ /* 0x0007e80000100a00 */
[----:B------:R-:W3:Y:S04]  /*22e00*/  LDL.LU.64 R58, [R1+0x338] ;  /* 0x00033800013a7983 */ /* 0x000ee80000300a00 */
[----:B------:R2:W-:Y:S04]  /*22e10*/  LDGSTS.E [R6+0x70004], desc[UR60][R30.64], !P6 ;  /* 0x700040001e067fae */ /* 0x0005e8000f12187c */
[----:B------:R4:W-:Y:S04]  /*22e20*/  LDGSTS.E [R6+0x74004], desc[UR60][R28.64], !P6 ;  /* 0x740040001c067fae */ /* 0x0009e8000f12187c */
[----:B------:R1:W-:Y:S01]  /*22e30*/  LDGSTS.E [R6+0x78004], desc[UR60][R26.64], !P6 ;  /* 0x780040001a067fae */ /* 0x0003e2000f12187c */
[----:B--2---:R-:W-:-:S03]  /*22e40*/  IMAD.WIDE R30, R4, 0x4, R216 ;  /* 0x00000004041e7825 */ /* 0x004fc600078e02d8 */
[----:B------:R3:W-:Y:S01]  /*22e50*/  LDGSTS.E [R6+0x7c004], desc[UR60][R24.64], !P6 ;  /* 0x7c00400018067fae */ /* 0x0007e2000f12187c */
[----:B----4-:R-:W-:-:S03]  /*22e60*/  IMAD.WIDE R28, R4, 0x4, R218 ;  /* 0x00000004041c7825 */ /* 0x010fc600078e02da */
[----:B------:R-:W2:Y:S01]  /*22e70*/  LDL.LU.64 R34, [R1+0x330] ;  /* 0x0003300001227983 */ /* 0x000ea20000300a00 */
        /* <DEDUP_REMOVED lines=10> */
[----:B------:R-:W3:Y:S04]  /*22f20*/  LDL.LU.64 R42, [R1+0x308] ;  /* 0x00030800012a7983 */ /* 0x000ee80000300a00 */
[----:B------:R-:W3:Y:S01]  /*22f30*/  LDL.LU.64 R152, [R1+0x300] ;  /* 0x0003000001987983 */ /* 0x000ee20000300a00 */
[----:B------:R-:W-:-:S02]  /*22f40*/  VIADD R5, R21, 0xffffff11 ;  /* 0xffffff1115057836 */ /* 0x000fc40000000000 */
[----:B------:R-:W3:Y:S03]  /*22f50*/  LDC R21, c[0x0][0x230] ;  /* 0x00008c00ff157b82 */ /* 0x000ee60000000800 */
[----:B------:R-:W-:Y:S01]  /*22f60*/  ISETP.GE.U32.AND P5, PT, R5, 0x7ffffe92, PT ;  /* 0x7ffffe920500780c */ /* 0x000fe20003fa6070 */
[----:B------:R-:W-:-:S04]  /*22f70*/  VIADD R5, R20, 0xffffff10 ;  /* 0xffffff1014057836 */ /* 0x000fc80000000000 */
[----:B------:R-:W3:Y:S01]  /*22f80*/  LDC R20, c[0x0][0x230] ;  /* 0x00008c00ff147b82 */ /* 0x000ee20000000800 */
[----:B------:R-:W-:-:S07]  /*22f90*/  ISETP.GE.U32.AND P6, PT, R5, 0x7ffffe91, PT ;  /* 0x7ffffe910500780c */ /* 0x000fce0003fc6070 */
[----:B------:R1:W-:Y:S04]  /*22fa0*/  LDGSTS.E [R6+0x70008], desc[UR60][R30.64], !P5 ;  /* 0x700080001e067fae */ /* 0x0003e8000e92187c */
[----:B------:R1:W-:Y:S04]  /*22fb0*/  LDGSTS.E [R6+0x74008], desc[UR60][R28.64], !P5 ;  /* 0x740080001c067fae */ /* 0x0003e8000e92187c */
[----:B------:R1:W-:Y:S02]  /*22fc0*/  LDGSTS.E [R6+0x78008], desc[UR60][R26.64], !P5 ;  /* 0x780080001a067fae */ /* 0x0003e4000e92187c */
[----:B-1----:R-:W-:-:S02]  /*22fd0*/  IMAD.WIDE R30, R4, 0x4, R224 ;  /* 0x00000004041e7825 */ /* 0x002fc400078e02e0 */
[----:B------:R1:W-:Y:S02]  /*22fe0*/  LDGSTS.E [R6+0x7c008], desc[UR60][R24.64], !P5 ;  /* 0x7c00800018067fae */ /* 0x0003e4000e92187c */
[C---:B------:R-:W-:Y:S02]  /*22ff0*/  IMAD.WIDE R28, R4.reuse, 0x4, R226 ;  /* 0x00000004041c7825 */ /* 0x040fe400078e02e2 */
[----:B------:R1:W-:Y:S02]  /*23000*/  STL.64 [R1+0x13d0], R30 ;  /* 0x0013d01e01007387 */ /* 0x0003e40000100a00 */
[C---:B------:R-:W-:Y:S02]  /*23010*/  IMAD.WIDE R26, R4.reuse, 0x4, R228 ;  /* 0x00000004041a7825 */ /* 0x040fe400078e02e4 */
[----:B------:R2:W-:Y:S02]  /*23020*/  STL.64 [R1+0x13c0], R28 ;  /* 0x0013c01c01007387 */ /* 0x0005e40000100a00 */
[----:B-1----:R-:W-:-:S02]  /*23030*/  IMAD.WIDE R24, R4, 0x4, R230 ;  /* 0x0000000404187825 */ /* 0x002fc400078e02e6 */
[----:B------:R4:W-:Y:S04]  /*23040*/  STL.64 [R1+0x13a8], R26 ;  /* 0x0013a81a01007387 */ /* 0x0009e80000100a00 */
[----:B------:R3:W-:Y:S04]  /*23050*/  STL.64 [R1+0x13a0], R24 ;  /* 0x0013a01801007387 */ /* 0x0007e80000100a00 */
[----:B------:R1:W-:Y:S04]  /*23060*/  LDGSTS.E [R6+0x7000c], desc[UR60][R30.64], !P6 ;  /* 0x7000c0001e067fae */ /* 0x0003e8000f12187c */
[----:B------:R-:W3:Y:S04]  /*23070*/  LDL.LU.64 R46, [R1+0x2f8] ;  /* 0x0002f800012e7983 */ /* 0x000ee80000300a00 */
[----:B------:R-:W3:Y:S04]  /*23080*/  LDL.LU.64 R48, [R1+0x2f0] ;  /* 0x0002f00001307983 */ /* 0x000ee80000300a00 */
[----:B------:R-:W3:Y:S04]  /*23090*/  LDL.LU.64 R56, [R1+0x2e8] ;  /* 0x0002e80001387983 */ /* 0x000ee80000300a00 */
[----:B------:R2:W-:Y:S04]  /*230a0*/  LDGSTS.E [R6+0x7400c], desc[UR60][R28.64], !P6 ;  /* 0x7400c0001c067fae */ /* 0x0005e8000f12187c */
[----:B------:R4:W-:Y:S04]  /*230b0*/  LDGSTS.E [R6+0x7800c], desc[UR60][R26.64], !P6 ;  /* 0x7800c0001a067fae */ /* 0x0009e8000f12187c */
[----:B------:R3:W-:Y:S01]  /*230c0*/  LDGSTS.E [R6+0x7c00c], desc[UR60][R24.64], !P6 ;  /* 0x7c00c00018067fae */ /* 0x0007e2000f12187c */
[----:B-1----:R-:W-:-:S05]  /*230d0*/  IMAD.WIDE R30, R4, 0x4, R58 ;  /* 0x00000004041e7825 */ /* 0x002fca00078e023a */
[----:B------:R1:W-:Y:S04]  /*230e0*/  STL.64 [R1+0x1388], R30 ;  /* 0x0013881e01007387 */ /* 0x0003e80000100a00 */
[----:B------:R-:W3:Y:S04]  /*230f0*/  LDL.LU.64 R58, [R1+0x2e0] ;  /* 0x0002e000013a7983 */ /* 0x000ee80000300a00 */
[----:B------:R1:W-:Y:S01]  /*23100*/  LDGSTS.E [R8+0x40000], desc[UR60][R30.64], !P3 ;  /* 0x400000001e087fae */ /* 0x0003e2000d92187c */
[----:B--2---:R-:W-:-:S04]  /*23110*/  IMAD.WIDE R28, R4, 0x4, R34 ;  /* 0x00000004041c7825 */ /* 0x004fc800078e0222 */
[C---:B----4-:R-:W-:Y:S01]  /*23120*/  IMAD.WIDE R26, R4.reuse, 0x4, R52 ;  /* 0x00000004041a7825 */ /* 0x050fe200078e0234 */
[----:B------:R2:W-:Y:S03]  /*23130*/  STL.64 [R1+0x1378], R28 ;  /* 0x0013781c01007387 */ /* 0x0005e60000100a00 */
[C---:B---3--:R-:W-:Y:S01]  /*23140*/  IMAD.WIDE R24, R4.reuse, 0x4, R50 ;  /* 0x0000000404187825 */ /* 0x048fe200078e0232 */
[----:B------:R2:W-:Y:S04]  /*23150*/  LDGSTS.E [R8+0x44000], desc[UR60][R28.64], !P3 ;  /* 0x440000001c087fae */ /* 0x0005e8000d92187c */
[----:B------:R3:W-:Y:S04]  /*23160*/  STL.64 [R1+0x1368], R26 ;  /* 0x0013681a01007387 */ /* 0x0007e80000100a00 */
[----:B------:R4:W-:Y:S04]  /*23170*/  STL.64 [R1+0x510], R24 ;  /* 0x0005101801007387 */ /* 0x0009e80000100a00 */
[----:B------:R3:W-:Y:S04]  /*23180*/  LDGSTS.E [R8+0x48000], desc[UR60][R26.64], !P3 ;  /* 0x480000001a087fae */ /* 0x0007e8000d92187c */
[----:B------:R-:W4:Y:S01]  /*23190*/  LDL.LU.64 R50, [R1+0x2d8] ;  /* 0x0002d80001327983 */ /* 0x000f220000300a00 */
[----:B-1----:R-:W-:-:S03]  /*231a0*/  IMAD.WIDE R30, R4, 0x4, R38 ;  /* 0x00000004041e7825 */ /* 0x002fc600078e0226 */
[----:B------:R4:W-:Y:S01]  /*231b0*/  LDGSTS.E [R8+0x4c000], desc[UR60][R24.64], !P3 ;  /* 0x4c00000018087fae */ /* 0x0009e2000d92187c */
[----:B--2---:R-:W-:-:S03]  /*231c0*/  IMAD.WIDE R28, R4, 0x4, R40 ;  /* 0x00000004041c7825 */ /* 0x004fc600078e0228 */
[----:B------:R1:W-:Y:S01]  /*231d0*/  STL.64 [R1+0x508], R30 ;  /* 0x0005081e01007387 */ /* 0x0003e20000100a00 */
[----:B---3--:R-:W-:-:S03]  /*231e0*/  IMAD.WIDE R26, R4, 0x4, R42 ;  /* 0x00000004041a7825 */ /* 0x008fc600078e022a */
[----:B------:R-:W2:Y:S01]  /*231f0*/  LDL.LU.64 R34, [R1+0x2d0] ;  /* 0x0002d00001227983 */ /* 0x000ea20000300a00 */
[----:B----4-:R-:W-:-:S03]  /*23200*/  IMAD.WIDE R24, R4, 0x4, R152 ;  /* 0x0000000404187825 */ /* 0x010fc600078e0298 */
[----:B------:R3:W-:Y:S04]  /*23210*/  STL.64 [R1+0x4f8], R28 ;  /* 0x0004f81c01007387 */ /* 0x0007e80000100a00 */
[----:B------:R-:W4:Y:S04]  /*23220*/  LDL.LU.64 R52, [R1+0x2c8] ;  /* 0x0002c80001347983 */ /* 0x000f280000300a00 */
[----:B------:R3:W-:Y:S04]  /*23230*/  STL.64 [R1+0x4e8], R26 ;  /* 0x0004e81a01007387 */ /* 0x0007e80000100a00 */
[----:B------:R-:W4:Y:S04]  /*23240*/  LDL.LU.64 R40, [R1+0x2c0] ;  /* 0x0002c00001287983 */ /* 0x000f280000300a00 */
[----:B------:R3:W-:Y:S04]  /*23250*/  STL.64 [R1+0x4d8], R24 ;  /* 0x0004d81801007387 */ /* 0x0007e80000100a00 */
[----:B------:R-:W4:Y:S04]  /*23260*/  LDL.LU.64 R42, [R1+0xb8] ;  /* 0x0000b800012a7983 */ /* 0x000f280000300a00 */
[----:B------:R-:W4:Y:S04]  /*23270*/  LDL.LU.64 R152, [R1+0xb0] ;  /* 0x0000b00001987983 */ /* 0x000f280000300a00 */
[----:B------:R1:W-:Y:S04]  /*23280*/  LDGSTS.E [R8+0x40004], desc[UR60][R30.64], !P2 ;  /* 0x400040001e087fae */ /* 0x0003e8000d12187c */
[----:B------:R3:W-:Y:S04]  /*23290*/  LDGSTS.E [R8+0x44004], desc[UR60][R28.64], !P2 ;  /* 0x440040001c087fae */ /* 0x0007e8000d12187c */
[----:B------:R3:W-:Y:S04]  /*232a0*/  LDGSTS.E [R8+0x48004], desc[UR60][R26.64], !P2 ;  /* 0x480040001a087fae */ /* 0x0007e8000d12187c */
[----:B------:R3:W-:Y:S01]  /*232b0*/  LDGSTS.E [R8+0x4c004], desc[UR60][R24.64], !P2 ;  /* 0x4c00400018087fae */ /* 0x0007e2000d12187c */
[----:B-1----:R-:W-:-:S04]  /*232c0*/  IMAD.WIDE R30, R4, 0x4, R46 ;  /* 0x00000004041e7825 */ /* 0x002fc800078e022e */
[C---:B---3--:R-:W-:Y:S01]  /*232d0*/  IMAD.WIDE R28, R4.reuse, 0x4, R48 ;  /* 0x00000004041c7825 */ /* 0x048fe200078e0230 */
[----:B------:R1:W-:Y:S03]  /*232e0*/  STL.64 [R1+0x4c8], R30 ;  /* 0x0004c81e01007387 */ /* 0x0003e60000100a00 */
[C---:B------:R-:W-:Y:S01]  /*232f0*/  IMAD.WIDE R26, R4.reuse, 0x4, R56 ;  /* 0x00000004041a7825 */ /* 0x040fe200078e0238 */
[----:B------:R1:W-:Y:S04]  /*23300*/  LDGSTS.E [R8+0x40008], desc[UR60][R30.64], !P4 ;  /* 0x400080001e087fae */ /* 0x0003e8000e12187c */
[----:B------:R-:W3:Y:S04]  /*23310*/  LDL.LU.64 R56, [R1+0xa8] ;  /* 0x0000a80001387983 */ /* 0x000ee80000300a00 */
[----:B------:R2:W-:Y:S04]  /*23320*/  STL.64 [R1+0x4b8], R28 ;  /* 0x0004b81c01007387 */ /* 0x0005e80000100a00 */
[----:B------:R2:W-:Y:S04]  /*23330*/  LDGSTS.E [R8+0x44008], desc[UR60][R28.64], !P4 ;  /* 0x440080001c087fae */ /* 0x0005e8000e12187c */
[----:B------:R4:W-:Y:S01]  /*23340*/  LDGSTS.E [R8+0x48008], desc[UR60][R26.64], !P4 ;  /* 0x480080001a087fae */ /* 0x0009e2000e12187c */
[----:B------:R-:W-:-:S03]  /*23350*/  IMAD.WIDE R24, R4, 0x4, R58 ;  /* 0x0000000404187825 */ /* 0x000fc600078e023a */
[----:B------:R-:W3:Y:S04]  /*23360*/  LDL.LU.64 R58, [R1+0xa0] ;  /* 0x0000a000013a7983 */ /* 0x000ee80000300a00 */
[----:B------:R4:W-:Y:S04]  /*23370*/  STL.64 [R1+0x4a8], R26 ;  /* 0x0004a81a01007387 */ /* 0x0009e80000100a00 */
[----:B------:R4:W-:Y:S04]  /*23380*/  STL.64 [R1+0x498], R24 ;  /* 0x0004981801007387 */ /* 0x0009e80000100a00 */
[----:B------:R-:W3:Y:S04]  /*23390*/  LDL.LU.64 R38, [R1+0x520] ;  /* 0x0005200001267983 */ /* 0x000ee80000300a00 */
[----:B------:R4:W-:Y:S04]  /*233a0*/  LDGSTS.E [R8+0x4c008], desc[UR60][R24.64], !P4 ;  /* 0x4c00800018087fae */ /* 0x0009e8000e12187c */
[----:B------:R-:W3:Y:S04]  /*233b0*/  LDL.LU.64 R46, [R1+0x528] ;  /* 0x00052800012e7983 */ /* 0x000ee80000300a00 */
[----:B------:R-:W3:Y:S01]  /*233c0*/  LDL.LU.64 R48, [R1+0x530] ;  /* 0x0005300001307983 */ /* 0x000ee20000300a00 */
[----:B-1----:R-:W-:-:S05]  /*233d0*/  IMAD.WIDE R30, R4, 0x4, R50 ;  /* 0x00000004041e7825 */ /* 0x002fca00078e0232 */
[----:B------:R1:W-:Y:S04]  /*233e0*/  STL.64 [R1+0x488], R30 ;  /* 0x0004881e01007387 */ /* 0x0003e80000100a00 */
[----:B------:R-:W3:Y:S01]  /*233f0*/  LDL.LU.64 R50, [R1+0x538] ;  /* 0x0005380001327983 */ /* 0x000ee20000300a00 */
[----:B--2---:R-:W-:-:S03]  /*23400*/  IMAD.WIDE R28, R4, 0x4, R34 ;  /* 0x00000004041c7825 */ /* 0x004fc600078e0222 */
[----:B------:R1:W-:Y:S04]  /*23410*/  LDGSTS.E [R8+0x4000c], desc[UR60][R30.64], !P0 ;  /* 0x4000c0001e087fae */ /* 0x0003e8000c12187c */
[----:B------:R2:W-:Y:S01]  /*23420*/  STL.64 [R1+0x478], R28 ;  /* 0x0004781c01007387 */ /* 0x0005e20000100a00 */
[----:B----4-:R-:W-:-:S03]  /*23430*/  IMAD.WIDE R26, R4, 0x4, R52 ;  /* 0x00000004041a7825 */ /* 0x010fc600078e0234 */
[----:B------:R2:W-:Y:S01]  /*23440*/  LDGSTS.E [R8+0x4400c], desc[UR60][R28.64], !P0 ;  /* 0x4400c0001c087fae */ /* 0x0005e2000c12187c */
[----:B------:R-:W-:-:S03]  /*23450*/  IMAD.WIDE R24, R4, 0x4, R40 ;  /* 0x0000000404187825 */ /* 0x000fc600078e0228 */
[----:B------:R3:W-:Y:S04]  /*23460*/  STL.64 [R1+0x468], R26 ;  /* 0x0004681a01007387 */ /* 0x0007e80000100a00 */
[----:B------:R4:W-:Y:S01]  /*23470*/  STL.64 [R1+0x458], R24 ;  /* 0x0004581801007387 */ /* 0x0009e20000100a00 */
[----:B-1----:R-:W-:-:S03]  /*23480*/  IMAD.WIDE R30, R4, 0x4, R42 ;  /* 0x00000004041e7825 */ /* 0x002fc600078e022a */
[----:B------:R-:W4:Y:S01]  /*23490*/  LDL.LU.64 R34, [R1+0x540] ;  /* 0x0005400001227983 */ /* 0x000f220000300a00 */
[----:B--2---:R-:W-:-:S03]  /*234a0*/  IMAD.WIDE R28, R4, 0x4, R152 ;  /* 0x00000004041c7825 */ /* 0x004fc600078e0298 */
[----:B------:R-:W2:Y:S04]  /*234b0*/  LDL.LU.64 R40, [R1+0x548] ;  /* 0x0005480001287983 */ /* 0x000ea80000300a00 */
[----:B------:R1:W-:Y:S04]  /*234c0*/  STL.64 [R1+0x448], R30 ;  /* 0x0004481e01007387 */ /* 0x0003e80000100a00 */
[----:B------:R-:W2:Y:S04]  /*234d0*/  LDL.LU.64 R42, [R1+0x550] ;  /* 0x00055000012a7983 */ /* 0x000ea80000300a00 */
[----:B------:R1:W-:Y:S04]  /*234e0*/  STL.64 [R1+0x438], R28 ;  /* 0x0004381c01007387 */ /* 0x0003e80000100a00 */
[----:B------:R-:W2:Y:S01]  /*234f0*/  LDL.LU.64 R152, [R1+0x558] ;  /* 0x0005580001987983 */ /* 0x000ea20000300a00 */
[----:B------:R-:W-:-:S02]  /*23500*/  IADD3 R5, R22, -0x95, RZ ;  /* 0xffffff6b16057810 */ /* 0x000fc40007ffe0ff */
[----:B------:R-:W1:Y:S01]  /*23510*/  LDC R22, c[0x0][0x230] ;  /* 0x00008c00ff167b82 */ /* 0x000e620000000800 */
[----:B------:R3:W-:Y:S01]  /*23520*/  LDGSTS.E [R8+0x4800c], desc[UR60][R26.64], !P0 ;  /* 0x4800c0001a087fae */ /* 0x0007e2000c12187c */
[----:B------:R-:W-:Y:S01]  /*23530*/  ISETP.GE.U32.AND P5, PT, R5, 0x7ffffeec, PT ;  /* 0x7ffffeec0500780c */ /* 0x000fe20003fa6070 */
[----:B------:R-:W-:Y:S02]  /*23540*/  VIADD R5, R21, 0xffffff6a ;  /* 0xffffff6a15057836 */ /* 0x000fe40000000000 */
[----:B------:R4:W-:Y:S03]  /*23550*/  LDGSTS.E [R8+0x4c00c], desc[UR60][R24.64], !P0 ;  /* 0x4c00c00018087fae */ /* 0x0009e6000c12187c */
[----:B------:R-:W3:Y:S01]  /*23560*/  LDC R21, c[0x0][0x230] ;  /* 0x00008c00ff157b82 */ /* 0x000ee20000000800 */
[----:B------:R-:W-:Y:S01]  /*23570*/  ISETP.GE.U32.AND P6, PT, R5, 0x7ffffeeb, PT ;  /* 0x7ffffeeb0500780c */ /* 0x000fe20003fc6070 */
[----:B------:R-:W-:-:S06]  /*23580*/  VIADD R5, R20, 0xffffff69 ;  /* 0xffffff6914057836 */ /* 0x000fcc0000000000 */
[----:B------:R-:W3:Y:S01]  /*23590*/  LDC R20, c[0x0][0x230] ;  /* 0x00008c00ff147b82 */ /* 0x000ee20000000800 */
[----:B------:R-:W-:Y:S02]  /*235a0*/  ISETP.GE.U32.AND P3, PT, R5, 0x7ffffeea, PT ;  /* 0x7ffffeea0500780c */ /* 0x000fe40003f66070 */
[----:B-1----:R-:W-:Y:S01]  /*235b0*/  IADD3 R5, R22, -0x98, RZ ;  /* 0xffffff6816057810 */ /* 0x002fe20007ffe0ff */
[----:B---3--:R-:W-:-:S04]  /*235c0*/  IMAD.WIDE R26, R4, 0x4, R56 ;  /* 0x00000004041a7825 */ /* 0x008fc800078e0238 */
[----:B------:R-:W1:Y:S01]  /*235d0*/  LDC R22, c[0x0][0x230] ;  /* 0x00008c00ff167b82 */ /* 0x000e620000000800 */
[----:B------:R-:W-:Y:S01]  /*235e0*/  ISETP.GE.U32.AND P2, PT, R5, 0x7ffffee9, PT ;  /* 0x7ffffee90500780c */ /* 0x000fe20003f46070 */
[----:B------:R-:W-:Y:S01]  /*235f0*/  VIADD R5, R21, 0xffffff4f ;  /* 0xffffff4f15057836 */ /* 0x000fe20000000000 */
[----:B------:R3:W-:Y:S05]  /*23600*/  STL.64 [R1+0x428], R26 ;  /* 0x0004281a01007387 */ /* 0x0007ea0000100a00 */
[----:B------:R-:W1:Y:S01]  /*23610*/  LDC R21, c[0x0][0x230] ;  /* 0x00008c00ff157b82 */ /* 0x000e620000000800 */
[----:B------:R-:W-:Y:S01]  /*23620*/  ISETP.GE.U32.AND P4, PT, R5, 0x7ffffed0, PT ;  /* 0x7ffffed00500780c */ /* 0x000fe20003f86070 */
[----:B------:R-:W-:-:S06]  /*23630*/  VIADD R5, R20, 0xffffff4e ;  /* 0xffffff4e14057836 */ /* 0x000fcc0000000000 */
[----:B------:R-:W1:Y:S01]  /*23640*/  LDC R20, c[0x0][0x230] ;  /* 0x00008c00ff147b82 */ /* 0x000e620000000800 */
[----:B------:R-:W-:-:S05]  /*23650*/  ISETP.GE.U32.AND P0, PT, R5, 0x7ffffecf, PT ;  /* 0x7ffffecf0500780c */ /* 0x000fca0003f06070 */
[----:B------:R4:W-:Y:S04]  /*23660*/  LDGSTS.E [R8+0x50000], desc[UR60][R30.64], !P4 ;  /* 0x500000001e087fae */ /* 0x0009e8000e12187c */
[----:B------:R4:W-:Y:S04]  /*23670*/  LDGSTS.E [R8+0x54000], desc[UR60][R28.64], !P4 ;  /* 0x540000001c087fae */ /* 0x0009e8000e12187c */
[----:B------:R3:W-:Y:S01]  /*23680*/  LDGSTS.E [R8+0x58000], desc[UR60][R26.64], !P4 ;  /* 0x580000001a087fae */ /* 0x0007e2000e12187c */
[----:B----4-:R-:W-:-:S05]  /*23690*/  IMAD.WIDE R24, R4, 0x4, R58 ;  /* 0x0000000404187825 */ /* 0x010fca00078e023a */
[----:B------:R4:W-:Y:S04]  /*236a0*/  STL.64 [R1+0x2a0], R24 ;  /* 0x0002a01801007387 */ /* 0x0009e80000100a00 */
[----:B------:R-:W2:Y:S04]  /*236b0*/  LDL.LU.64 R56, [R1+0x560] ;  /* 0x0005600001387983 */ /* 0x000ea80000300a00 */
[----:B------:R-:W2:Y:S01]  /*236c0*/  LDL.LU.64 R58, [R1+0x568] ;  /* 0x00056800013a7983 */ /* 0x000ea20000300a00 */
[----:B------:R-:W-:-:S03]  /*236d0*/  IMAD.WIDE R30, R4, 0x4, R38 ;  /* 0x00000004041e7825 */ /* 0x000fc600078e0226 */
[----:B------:R4:W-:Y:S01]  /*236e0*/  LDGSTS.E [R8+0x5c000], desc[UR60][R24.64], !P4 ;  /* 0x5c00000018087fae */ /* 0x0009e2000e12187c */
[----:B------:R-:W-:-:S03]  /*236f0*/  IMAD.WIDE R28, R4, 0x4, R46 ;  /* 0x00000004041c7825 */ /* 0x000fc600078e022e */
[----:B------:R1:W-:Y:S01]  /*23700*/  STL.64 [R1+0x298], R30 ;  /* 0x0002981e01007387 */ /* 0x0003e20000100a00 */
[----:B---3--:R-:W-:-:S03]  /*23710*/  IMAD.WIDE R26, R4, 0x4, R48 ;  /* 0x00000004041a7825 */ /* 0x008fc600078e0230 */
[----:B------:R-:W3:Y:S04]  /*23720*/  LDL.LU.64 R52, [R1+0x570] ;  /* 0x0005700001347983 */ /* 0x000ee80000300a00 */
[----:B------:R2:W-:Y:S04]  /*23730*/  STL.64 [R1+0x290], R28 ;  /* 0x0002901c01007387 */ /* 0x0005e80000100a00 */
[----:B------:R-:W3:Y:S04]  /*23740*/  LDL.LU.64 R38, [R1+0x578] ;  /* 0x0005780001267983 */ /* 0x000ee80000300a00 */
[----:B------:R1:W-:Y:S04]  /*23750*/  LDGSTS.E [R8+0x50004], desc[UR60][R30.64], !P0 ;  /* 0x500040001e087fae */ /* 0x0003e8000c12187c */
[----:B------:R2:W-:Y:S01]  /*23760*/  STL.64 [R1+0x288], R26 ;  /* 0x0002881a01007387 */ /* 0x0005e20000100a00 */
[----:B----4-:R-:W-:-:S03]  /*23770*/  IMAD.WIDE R24, R4, 0x4, R50 ;  /* 0x0000000404187825 */ /* 0x010fc600078e0232 */
[----:B------:R2:W-:Y:S04]  /*23780*/  LDGSTS.E [R8+0x54004], desc[UR60][R28.64], !P0 ;  /* 0x540040001c087fae */ /* 0x0005e8000c12187c */
[----:B------:R4:W-:Y:S04]  /*23790*/  STL.64 [R1+0x280], R24 ;  /* 0x0002801801007387 */ /* 0x0009e80000100a00 */
[----:B------:R2:W-:Y:S04]  /*237a0*/  LDGSTS.E [R8+0x58004], desc[UR60][R26.64], !P0 ;  /* 0x580040001a087fae */ /* 0x0005e8000c12187c */
[----:B------:R-:W3:Y:S04]  /*237b0*/  LDL.LU.64 R46, [R1+0x580] ;  /* 0x00058000012e7983 */ /* 0x000ee80000300a00 */
[----:B------:R-:W3:Y:S04]  /*237c0*/  LDL.LU.64 R48, [R1+0x588] ;  /* 0x0005880001307983 */ /* 0x000ee80000300a00 */
[----:B------:R-:W3:Y:S04]  /*237d0*/  LDL.LU.64 R50, [R1+0x590] ;  /* 0x0005900001327983 */ /* 0x000ee80000300a00 */
[----:B------:R4:W-:Y:S01]  /*237e0*/  LDGSTS.E [R8+0x5c004], desc[UR60][R24.64], !P0 ;  /* 0x5c00400018087fae */ /* 0x0009e2000c12187c */
[----:B-1----:R-:W-:-:S04]  /*237f0*/  IMAD.WIDE R30, R4, 0x4, R34 ;  /* 0x00000004041e7825 */ /* 0x002fc800078e0222 */
[C---:B--2---:R-:W-:Y:S01]  /*23800*/  IMAD.WIDE R28, R4.reuse, 0x4, R40 ;  /* 0x00000004041c7825 */ /* 0x044fe200078e0228 */
[----:B------:R1:W-:Y:S03]  /*23810*/  STL.64 [R1+0x278], R30 ;  /* 0x0002781e01007387 */ /* 0x0003e60000100a00 */
[C---:B------:R-:W-:Y:S01]  /*23820*/  IMAD.WIDE R26, R4.reuse, 0x4, R42 ;  /* 0x00000004041a7825 */ /* 0x040fe200078e022a */
[----:B------:R2:W-:Y:S04]  /*23830*/  STL.64 [R1+0x270], R28 ;  /* 0x0002701c01007387 */ /* 0x0005e80000100a00 */
[----:B------:R3:W-:Y:S01]  /*23840*/  STL.64 [R1+0x268], R26 ;  /* 0x0002681a01007387 */ /* 0x0007e20000100a00 */
[----:B----4-:R-:W-:-:S03]  /*23850*/  IMAD.WIDE R24, R4, 0x4, R152 ;  /* 0x0000000404187825 */ /* 0x010fc600078e0298 */
[----:B------:R-:W4:Y:S01]  /*23860*/  LDL.LU.64 R152, [R1+0x598] ;  /* 0x0005980001987983 */ /* 0x000f220000300a00 */
[----:B------:R-:W-:Y:S02]  /*23870*/  IADD3 R5, R22, -0xb3, RZ ;  /* 0xffffff4d16057810 */ /* 0x000fe40007ffe0ff */
[----:B------:R-:W4:Y:S02]  /*23880*/  LDC R22, c[0x0][0x230] ;  /* 0x00008c00ff167b82 */ /* 0x000f240000000800 */
[----:B------:R-:W-:Y:S01]  /*23890*/  ISETP.GE.U32.AND P4, PT, R5, 0x7ffffece, PT ;  /* 0x7ffffece0500780c */ /* 0x000fe20003f86070 */
[----:B------:R-:W-:Y:S01]  /*238a0*/  VIADD R5, R21, 0xffffff4c ;  /* 0xffffff4c15057836 */ /* 0x000fe20000000000 */
[----:B------:R3:W-:Y:S04]  /*238b0*/  STL.64 [R1+0x260], R24 ;  /* 0x0002601801007387 */ /* 0x0007e80000100a00 */
[----:B------:R-:W4:Y:S07]  /*238c0*/  LDL.LU.64 R40, [R1+0x5a0] ;  /* 0x0005a00001287983 */ /* 0x000f2e0000300a00 */
[----:B------:R1:W-:Y:S01]  /*238d0*/  LDGSTS.E [R8+0x50008], desc[UR60][R30.64], !P4 ;  /* 0x500080001e087fae */ /* 0x0003e2000e12187c */
[----:B------:R-:W-:Y:S01]  /*238e0*/  ISETP.GE.U32.AND P0, PT, R5, 0x7ffffecd, PT ;  /* 0x7ffffecd0500780c */ /* 0x000fe20003f06070 */
[----:B------:R-:W4:Y:S02]  /*238f0*/  LDC R21, c[0x0][0x230] ;  /* 0x00008c00ff157b82 */ /* 0x000f240000000800 */
[----:B------:R2:W-:Y:S04]  /*23900*/  LDGSTS.E [R8+0x54008], desc[UR60][R28.64], !P4 ;  /* 0x540080001c087fae */ /* 0x0005e8000e12187c */
[----:B------:R-:W4:Y:S04]  /*23910*/  LDL.LU.64 R42, [R1+0x5a8] ;  /* 0x0005a800012a7983 */ /* 0x000f280000300a00 */
[----:B------:R3:W-:Y:S04]  /*23920*/  LDGSTS.E [R8+0x58008], desc[UR60][R26.64], !P4 ;  /* 0x580080001a087fae */ /* 0x0007e8000e12187c */
[----:B------:R3:W-:Y:S01]  /*23930*/  LDGSTS.E [R8+0x5c008], desc[UR60][R24.64], !P4 ;  /* 0x5c00800018087fae */ /* 0x0007e2000e12187c */
[----:B-1----:R-:W-:-:S04]  /*23940*/  IMAD.WIDE R30, R4, 0x4, R56 ;  /* 0x00000004041e7825 */ /* 0x002fc800078e0238 */
[C---:B--2---:R-:W-:Y:S01]  /*23950*/  IMAD.WIDE R28, R4.reuse, 0x4, R58 ;  /* 0x00000004041c7825 */ /* 0x044fe200078e023a */
[----:B------:R1:W-:Y:S04]  /*23960*/  STL.64 [R1+0x258], R30 ;  /* 0x0002581e01007387 */ /* 0x0003e80000100a00 */
[----:B------:R-:W2:Y:S04]  /*23970*/  LDL.LU.64 R56, [R1+0x5b0] ;  /* 0x0005b00001387983 */ /* 0x000ea80000300a00 */
[----:B------:R1:W-:Y:S04]  /*23980*/  STL.64 [R1+0x250], R28 ;  /* 0x0002501c01007387 */ /* 0x0003e80000100a00 */
[----:B------:R-:W2:Y:S01]  /*23990*/  LDL.LU.64 R58, [R1+0x5b8] ;  /* 0x0005b800013a7983 */ /* 0x000ea20000300a00 */
[----:B---3--:R-:W-:-:S03]  /*239a0*/  IMAD.WIDE R26, R4, 0x4, R52 ;  /* 0x00000004041a7825 */ /* 0x008fc600078e0234 */
[----:B------:R1:W-:Y:S01]  /*239b0*/  LDGSTS.E [R8+0x5000c], desc[UR60][R30.64], !P0 ;  /* 0x5000c0001e087fae */ /* 0x0003e2000c12187c */
[----:B------:R-:W-:-:S03]  /*239c0*/  IMAD.WIDE R24, R4, 0x4, R38 ;  /* 0x0000000404187825 */ /* 0x000fc600078e0226 */
[----:B------:R3:W-:Y:S04]  /*239d0*/  LDGSTS.E [R8+0x5400c], desc[UR60][R28.64], !P0 ;  /* 0x5400c0001c087fae */ /* 0x0007e8000c12187c */
[----:B------:R3:W-:Y:S04]  /*239e0*/  STL.64 [R1+0x248], R26 ;  /* 0x0002481a01007387 */ /* 0x0007e80000100a00 */
[----:B------:R4:W-:Y:S04]  /*239f0*/  STL.64 [R1+0x240], R24 ;  /* 0x0002401801007387 */ /* 0x0009e80000100a00 */
[----:B------:R3:W-:Y:S04]  /*23a00*/  LDGSTS.E [R8+0x5800c], desc[UR60][R26.64], !P0 ;  /* 0x5800c0001a087fae */ /* 0x0007e8000c12187c */
[----:B------:R-:W2:Y:S04]  /*23a10*/  LDL.LU.64 R32, [R1+0x5c0] ;  /* 0x0005c00001207983 */ /* 0x000ea80000300a00 */
[----:B------:R4:W-:Y:S01]  /*23a20*/  LDGSTS.E [R8+0x5c00c], desc[UR60][R24.64], !P0 ;  /* 0x5c00c00018087fae */ /* 0x0009e2000c12187c */
[----:B-1----:R-:W-:-:S04]  /*23a30*/  IMAD.WIDE R30, R4, 0x4, R46 ;  /* 0x00000004041e7825 */ /* 0x002fc800078e022e */
[C---:B---3--:R-:W-:Y:S01]  /*23a40*/  IMAD.WIDE R28, R4.reuse, 0x4, R48 ;  /* 0x00000004041c7825 */ /* 0x048fe200078e0230 */
[----:B------:R1:W-:Y:S03]  /*23a50*/  STL.64 [R1+0xb8], R30 ;  /* 0x0000b81e01007387 */ /* 0x0003e60000100a00 */
[C---:B------:R-:W-:Y:S01]  /*23a60*/  IMAD.WIDE R26, R4.reuse, 0x4, R50 ;  /* 0x00000004041a7825 */ /* 0x040fe200078e0232 */
[----:B------:R-:W3:Y:S04]  /*23a70*/  LDL.LU.64 R34, [R1+0x5c8] ;  /* 0x0005c80001227983 */ /* 0x000ee80000300a00 */
[----:B------:R1:W-:Y:S04]  /*23a80*/  STL.64 [R1+0xb0], R28 ;  /* 0x0000b01c01007387 */ /* 0x0003e80000100a00 */
[----:B------:R-:W3:Y:S04]  /*23a90*/  LDL.LU.64 R52, [R1+0x5d0] ;  /* 0x0005d00001347983 */ /* 0x000ee80000300a00 */
[----:B------:R2:W-:Y:S04]  /*23aa0*/  STL.64 [R1+0xa8], R26 ;  /* 0x0000a81a01007387 */ /* 0x0005e80000100a00 */
[----:B------:R-:W3:Y:S01]  /*23ab0*/  LDL.LU.64 R46, [R1+0x5d8] ;  /* 0x0005d800012e7983 */ /* 0x000ee20000300a00 */
[----:B----4-:R-:W-:-:S05]  /*23ac0*/  IMAD.WIDE R24, R4, 0x4, R152 ;  /* 0x0000000404187825 */ /* 0x010fca00078e0298 */
[----:B------:R-:W-:Y:S04]  /*23ad0*/  STL.64 [R1+0xa0], R24 ;  /* 0x0000a01801007387 */ /* 0x000fe80000100a00 */
[----:B------:R-:W4:Y:S04]  /*23ae0*/  LDL.LU.64 R48, [R1+0x5e0] ;  /* 0x0005e00001307983 */ /* 0x000f280000300a00 */
[----:B------:R-:W4:Y:S04]  /*23af0*/  LDL.LU.64 R50, [R1+0x5e8] ;  /* 0x0005e80001327983 */ /* 0x000f280000300a00 */
[----:B------:R-:W4:Y:S01]  /*23b00*/  LDL.LU.64 R152, [R1+0x5f0] ;  /* 0x0005f00001987983 */ /* 0x000f220000300a00 */
[----:B------:R-:W-:-:S02]  /*23b10*/  VIADD R5, R20, 0xffffff2f ;  /* 0xffffff2f14057836 */ /* 0x000fc40000000000 */
[----:B------:R-:W4:Y:S03]  /*23b20*/  LDC R20, c[0x0][0x230] ;  /* 0x00008c00ff147b82 */ /* 0x000f260000000800 */
[----:B------:R-:W-:Y:S02]  /*23b30*/  ISETP.GE.U32.AND P4, PT, R5, 0x7ffffeb0, PT ;  /* 0x7ffffeb00500780c */ /* 0x000fe40003f86070 */
[----:B------:R-:W-:-:S03]  /*23b40*/  IADD3 R5, R22, -0xd2, RZ ;  /* 0xffffff2e16057810 */ /* 0x000fc60007ffe0ff */
[----:B------:R-:W4:Y:S08]  /*23b50*/  LDC R22, c[0x0][0x230] ;  /* 0x00008c00ff167b82 */ /* 0x000f300000000800 */
[----:B------:R1:W-:Y:S04]  /*23b60*/  LDGSTS.E [R8+0x60000], desc[UR60][R30.64], !P4 ;  /* 0x600000001e087fae */ /* 0x0003e8000e12187c */
[----:B------:R1:W-:Y:S04]  /*23b70*/  LDGSTS.E [R8+0x64000], desc[UR60][R28.64], !P4 ;  /* 0x640000001c087fae */ /* 0x0003e8000e12187c */
[----:B------:R2:W-:Y:S01]  /*23b80*/  LDGSTS.E [R8+0x68000], desc[UR60][R26.64], !P4 ;  /* 0x680000001a087fae */ /* 0x0005e2000e12187c */
[----:B-1----:R-:W-:-:S03]  /*23b90*/  IMAD.WIDE R30, R4, 0x4, R40 ;  /* 0x00000004041e7825 */ /* 0x002fc600078e0228 */
[----:B------:R-:W-:Y:S01]  /*23ba0*/  LDGSTS.E [R8+0x6c000], desc[UR60][R24.64], !P4 ;  /* 0x6c00000018087fae */ /* 0x000fe2000e12187c */
[----:B------:R-:W-:-:S03]  /*23bb0*/  IMAD.WIDE R28, R4, 0x4, R42 ;  /* 0x00000004041c7825 */ /* 0x000fc600078e022a */
[----:B------:R-:W-:Y:S01]  /*23bc0*/  STL.64 [R1+0x98], R30 ;  /* 0x0000981e01007387 */ /* 0x000fe20000100a00 */
[----:B------:R-:W-:-:S03]  /*23bd0*/  ISETP.GE.U32.AND P0, PT, R5, 0x7ffffeaf, PT ;  /* 0x7ffffeaf0500780c */ /* 0x000fc60003f06070 */
[----:B------:R1:W-:Y:S01]  /*23be0*/  STL.64 [R1+0x90], R28 ;  /* 0x0000901c01007387 */ /* 0x0003e20000100a00 */
[----:B------:R-:W-:Y:S02]  /*23bf0*/  VIADD R5, R21, 0xffffff2d ;  /* 0xffffff2d15057836 */ /* 0x000fe40000000000 */
[----:B------:R-:W4:Y:S03]  /*23c00*/  LDC R21, c[0x0][0x230] ;  /* 0x00008c00ff157b82 */ /* 0x000f260000000800 */
[----:B------:R-:W-:-:S04]  /*23c10*/  ISETP.GE.U32.AND P4, PT, R5, 0x7ffffeae, PT ;  /* 0x7ffffeae0500780c */ /* 0x000fc80003f86070 */
[----:B------:R-:W-:Y:S04]  /*23c20*/  LDGSTS.E [R8+0x60004], desc[UR60][R30.64], !P0 ;  /* 0x600040001e087fae */ /* 0x000fe8000c12187c */
[----:B------:R1:W-:Y:S01]  /*23c30*/  LDGSTS.E [R8+0x64004], desc[UR60][R28.64], !P0 ;  /* 0x640040001c087fae */ /* 0x0003e2000c12187c */
[C---:B--2---:R-:W-:Y:S01]  /*23c40*/  IMAD.WIDE R26, R4.reuse, 0x4, R56 ;  /* 0x00000004041a7825 */ /* 0x044fe200078e0238 */
[----:B-1----:R-:W1:Y:S04]  /*23c50*/  LDC R28, c[0x0][0x230] ;  /* 0x00008c00ff1c7b82 */ /* 0x002e680000000800 */
[----:B------:R2:W-:Y:S01]  /*23c60*/  STL.64 [R1+0x88], R26 ;  /* 0x0000881a01007387 */ /* 0x0005e20000100a00 */
[----:B------:R-:W-:-:S03]  /*23c70*/  IMAD.WIDE R24, R4, 0x4, R58 ;  /* 0x0000000404187825 */ /* 0x000fc600078e023a */
[----:B------:R-:W4:Y:S04]  /*23c80*/  LDL.LU.64 R38, [R1+0x5f8] ;  /* 0x0005f80001267983 */ /* 0x000f280000300a00 */
[----:B------:R2:W-:Y:S04]  /*23c90*/  STL.64 [R1+0x80], R24 ;  /* 0x0000801801007387 */ /* 0x0005e80000100a00 */
[----:B------:R-:W4:Y:S04]  /*23ca0*/  LDL.LU.64 R40, [R1+0x600] ;  /* 0x0006000001287983 */ /* 0x000f280000300a00 */
[----:B------:R-:W4:Y:S04]  /*23cb0*/  LDL.LU.64 R42, [R1+0x608] ;  /* 0x00060800012a7983 */ /* 0x000f280000300a00 */
[----:B------:R-:W4:Y:S04]  /*23cc0*/  LDL.LU.64 R56, [R1+0x610] ;  /* 0x0006100001387983 */ /* 0x000f280000300a00 */
[----:B------:R-:W4:Y:S01]  /*23cd0*/  LDL.LU.64 R58, [R1+0x618] ;  /* 0x00061800013a7983 */ /* 0x000f220000300a00 */
[----:B------:R-:W-:-:S03]  /*23ce0*/  IMAD.WIDE R32, R4, 0x4, R32 ;  /* 0x0000000404207825 */ /* 0x000fc600078e0220 */
[----:B------:R2:W-:Y:S04]  /*23cf0*/  LDGSTS.E [R8+0x68004], desc[UR60][R26.64], !P0 ;  /* 0x680040001a087fae */ /* 0x0005e8000c12187c */
[----:B------:R1:W-:Y:S04]  /*23d00*/  LDGSTS.E [R8+0x6c004], desc[UR60][R24.64], !P0 ;  /* 0x6c00400018087fae */ /* 0x0003e8000c12187c */
[----:B------:R-:W-:Y:S04]  /*23d10*/  STL.64 [R1+0x78], R32 ;  /* 0x0000782001007387 */ /* 0x000fe80000100a00 */
[----:B------:R-:W-:Y:S01]  /*23d20*/  LDGSTS.E [R8+0x60008], desc[UR60][R32.64], !P4 ;  /* 0x6000800020087fae */ /* 0x000fe2000e12187c */
[----:B---3--:R-:W-:-:S05]  /*23d30*/  IMAD.WIDE R30, R4, 0x4, R34 ;  /* 0x00000004041e7825 */ /* 0x008fca00078e0222 */
[----:B------:R4:W-:Y:S01]  /*23d40*/  STL.64 [R1+0x70], R30 ;  /* 0x0000701e01007387 */ /* 0x0009e20000100a00 */
[----:B--2---:R-:W-:-:S03]  /*23d50*/  IMAD.WIDE R26, R4, 0x4, R52 ;  /* 0x00000004041a7825 */ /* 0x004fc600078e0234 */
[----:B------:R4:W-:Y:S01]  /*23d60*/  LDGSTS.E [R8+0x64008], desc[UR60][R30.64], !P4 ;  /* 0x640080001e087fae */ /* 0x0009e2000e12187c */
[----:B------:R-:W2:Y:S03]  /*23d70*/  LDC R53, c[0x0][0x230] ;  /* 0x00008c00ff357b82 */ /* 0x000ea60000000800 */
[----:B------:R3:W-:Y:S01]  /*23d80*/  STL.64 [R1+0x68], R26 ;  /* 0x0000681a01007387 */ /* 0x0007e20000100a00 */
[----:B-1----:R-:W-:-:S03]  /*23d90*/  IMAD.WIDE R24, R4, 0x4, R46 ;  /* 0x0000000404187825 */ /* 0x002fc600078e022e */
[----:B------:R3:W-:Y:S01]  /*23da0*/  LDGSTS.E [R8+0x68008], desc[UR60][R26.64], !P4 ;  /* 0x680080001a087fae */ /* 0x0007e2000e12187c */
[----:B------:R-:W1:Y:S03]  /*23db0*/  LDC R52, c[0x0][0x230] ;  /* 0x00008c00ff347b82 */ /* 0x000e660000000800 */
[----:B------:R3:W-:Y:S04]  /*23dc0*/  STL.64 [R1+0x60], R24 ;  /* 0x0000601801007387 */ /* 0x0007e80000100a00 */
[----:B------:R3:W-:Y:S04]  /*23dd0*/  LDGSTS.E [R8+0x6c008], desc[UR60][R24.64], !P4 ;  /* 0x6c00800018087fae */ /* 0x0007e8000e12187c */
[----:B------:R-:W2:Y:S01]  /*23de0*/  LDL.LU.64 R46, [R1+0x620] ;  /* 0x00062000012e7983 */ /* 0x000ea20000300a00 */
[----:B----4-:R-:W-:-:S04]  /*23df0*/  IMAD.WIDE R30, R4, 0x4, R48 ;  /* 0x00000004041e7825 */ /* 0x010fc800078e0230 */
[C---:B---3--:R-:W-:Y:S01]  /*23e00*/  IMAD.WIDE R26, R4.reuse, 0x4, R50 ;  /* 0x00000004041a7825 */ /* 0x048fe200078e0232 */
[----:B------:R-:W-:Y:S03]  /*23e10*/  STL.64 [R1+0x58], R30 ;  /* 0x0000581e01007387 */ /* 0x000fe60000100a00 */
[----:B------:R-:W-:Y:S01]  /*23e20*/  IMAD.WIDE R24, R4, 0x4, R152 ;  /* 0x0000000404187825 */ /* 0x000fe200078e0298 */
[----:B------:R-:W3:Y:S04]  /*23e30*/  LDL.LU.64 R48, [R1+0x628] ;  /* 0x0006280001307983 */ /* 0x000ee80000300a00 */
[----:B------:R4:W-:Y:S04]  /*23e40*/  STL.64 [R1+0x50], R26 ;  /* 0x0000501a01007387 */ /* 0x0009e80000100a00 */
[----:B------:R-:W3:Y:S04]  /*23e50*/  LDL.LU.64 R50, [R1+0x630] ;  /* 0x0006300001327983 */ /* 0x000ee80000300a00 */
[----:B------:R1:W-:Y:S04]  /*23e60*/  STL.64 [R1+0x48], R24 ;  /* 0x0000481801007387 */ /* 0x0003e80000100a00 */
[----:B------:R-:W3:Y:S01]  /*23e70*/  LDL.LU.64 R152, [R1+0x638] ;  /* 0x0006380001987983 */ /* 0x000ee20000300a00 */
[----:B------:R-:W-:-:S05]  /*23e80*/  VIADD R5, R20, 0xffffff2c ;  /* 0xffffff2c14057836 */ /* 0x000fca0000000000 */
[----:B------:R-:W-:Y:S02]  /*23e90*/  ISETP.GE.U32.AND P0, PT, R5, 0x7ffffead, PT ;  /* 0x7ffffead0500780c */ /* 0x000fe40003f06070 */
[----:B------:R-:W-:-:S04]  /*23ea0*/  IADD3 R5, R22, -0xf1, RZ ;  /* 0xffffff0f16057810 */ /* 0x000fc80007ffe0ff */
[----:B------:R-:W-:Y:S01]  /*23eb0*/  ISETP.GE.U32.AND P4, PT, R5, 0x7ffffe90, PT ;  /* 0x7ffffe900500780c */ /* 0x000fe20003f86070 */
[----:B------:R-:W-:-:S06]  /*23ec0*/  VIADD R5, R21, 0xffffff0e ;  /* 0xffffff0e15057836 */ /* 0x000fcc0000000000 */
[----:B------:R-:W-:Y:S04]  /*23ed0*/  LDGSTS.E [R8+0x6000c], desc[UR60][R30.64], !P0 ;  /* 0x6000c0001e087fae */ /* 0x000fe8000c12187c */
[----:B------:R4:W-:Y:S04]  /*23ee0*/  LDGSTS.E [R8+0x6400c], desc[UR60][R26.64], !P0 ;  /* 0x6400c0001a087fae */ /* 0x0009e8000c12187c */
[----:B------:R1:W-:Y:S01]  /*23ef0*/  LDGSTS.E [R8+0x6800c], desc[UR60][R24.64], !P0 ;  /* 0x6800c00018087fae */ /* 0x0003e2000c12187c */
[----:B------:R-:W-:-:S05]  /*23f00*/  IMAD.WIDE R22, R4, 0x4, R38 ;  /* 0x0000000404167825 */ /* 0x000fca00078e0226 */
[----:B------:R1:W-:Y:S01]  /*23f10*/  STL.64 [R1+0x40], R22 ;  /* 0x0000401601007387 */ /* 0x0003e20000100a00 */
[----:B----4-:R-:W-:-:S03]  /*23f20*/  IMAD.WIDE R26, R4, 0x4, R40 ;  /* 0x00000004041a7825 */ /* 0x010fc600078e0228 */
[----:B------:R4:W-:Y:S01]  /*23f30*/  LDGSTS.E [R8+0x6c00c], desc[UR60][R22.64], !P0 ;  /* 0x6c00c00016087fae */ /* 0x0009e2000c12187c */
[----:B------:R-:W-:-:S04]  /*23f40*/  IMAD.WIDE R20, R4, 0x4, R42 ;  /* 0x0000000404147825 */ /* 0x000fc800078e022a */
[C---:B-1----:R-:W-:Y:S01]  /*23f50*/  IMAD.WIDE R24, R4.reuse, 0x4, R58 ;  /* 0x0000000404187825 */ /* 0x042fe200078e023a */
[----:B------:R-:W3:Y:S03]  /*23f60*/  LDL.LU.64 R42, [R1+0x640] ;  /* 0x00064000012a7983 */ /* 0x000ee60000300a00 */
[----:B----4-:R-:W-:Y:S01]  /*23f70*/  IMAD.WIDE R22, R4, 0x4, R56 ;  /* 0x0000000404167825 */ /* 0x010fe200078e0238 */
[----:B------:R-:W4:Y:S04]  /*23f80*/  LDL.LU.64 R40, [R1+0x648] ;  /* 0x0006480001287983 */ /* 0x000f280000300a00 */
[----:B------:R-:W4:Y:S04]  /*23f90*/  LDL.LU.64 R56, [R1+0x650] ;  /* 0x0006500001387983 */ /* 0x000f280000300a00 */
[----:B------:R-:W4:Y:S01]  /*23fa0*/  LDL.LU.64 R58, [R1+0x658] ;  /* 0x00065800013a7983 */ /* 0x000f220000300a00 */
[----:B------:R-:W-:-:S03]  /*23fb0*/  ISETP.GE.U32.AND P0, PT, R5, 0x7ffffe8f, PT ;  /* 0x7ffffe8f0500780c */ /* 0x000fc60003f06070 */
[----:B------:R1:W-:Y:S01]  /*23fc0*/  STL.64 [R1+0x2bf8], R26 ;  /* 0x002bf81a01007387 */ /* 0x0003e20000100a00 */
[----:B------:R-:W-:-:S03]  /*23fd0*/  VIADD R5, R28, 0xffffff0d ;  /* 0xffffff0d1c057836 */ /* 0x000fc60000000000 */
[----:B------:R-:W-:Y:S04]  /*23fe0*/  STL.64 [R1+0x2c00], R20 ;  /* 0x002c001401007387 */ /* 0x000fe80000100a00 */
[----:B------:R-:W-:Y:S04]  /*23ff0*/  STL.64 [R1+0x2c08], R22 ;  /* 0x002c081601007387 */ /* 0x000fe80000100a00 */
[----:B------:R1:W-:Y:S04]  /*24000*/  STL.64 [R1+0x2c10], R24 ;  /* 0x002c101801007387 */ /* 0x0003e80000100a00 */
[----:B------:R1:W-:Y:S04]  /*24010*/  LDGSTS.E [R8+0x70000], desc[UR60][R26.64], !P4 ;  /* 0x700000001a087fae */ /* 0x0003e8000e12187c */
[----:B------:R-:W-:Y:S04]  /*24020*/  LDGSTS.E [R8+0x74000], desc[UR60][R20.64], !P4 ;  /* 0x7400000014087fae */ /* 0x000fe8000e12187c */
[----:B------:R-:W-:Y:S04]  /*24030*/  LDGSTS.E [R8+0x78000], desc[UR60][R22.64], !P4 ;  /* 0x7800000016087fae */ /* 0x000fe8000e12187c */
[----:B------:R1:W-:Y:S01]  /*24040*/  LDGSTS.E [R8+0x7c000], desc[UR60][R24.64], !P4 ;  /* 0x7c00000018087fae */ /* 0x0003e2000e12187c */
[----:B--2---:R-:W-:-:S04]  /*24050*/  IMAD.WIDE R34, R4, 0x4, R46 ;  /* 0x0000000404227825 */ /* 0x004fc800078e022e */
[----:B---3--:R-:W-:-:S04]  /*24060*/  IMAD.WIDE R28, R4, 0x4, R48 ;  /* 0x00000004041c7825 */ /* 0x008fc800078e0230 */
[----:B------:R-:W-:-:S04]  /*24070*/  IMAD.WIDE R30, R4, 0x4, R50 ;  /* 0x00000004041e7825 */ /* 0x000fc800078e0232 */
[----:B------:R-:W-:Y:S01]  /*24080*/  IMAD.WIDE R32, R4, 0x4, R152 ;  /* 0x0000000404207825 */ /* 0x000fe200078e0298 */
[----:B------:R-:W2:Y:S04]  /*24090*/  LDL.LU.64 R50, [R1+0x660] ;  /* 0x0006600001327983 */ /* 0x000ea80000300a00 */
[----:B------:R-:W3:Y:S04]  /*240a0*/  LDL.LU.64 R46, [R1+0x668] ;  /* 0x00066800012e7983 */ /* 0x000ee80000300a00 */
[----:B------:R-:W2:Y:S04]  /*240b0*/  LDL.LU.64 R48, [R1+0x670] ;  /* 0x0006700001307983 */ /* 0x000ea80000300a00 */
[----:B------:R-:W2:Y:S04]  /*240c0*/  LDL.LU.64 R152, [R1+0x678] ;  /* 0x0006780001987983 */ /* 0x000ea80000300a00 */
[----:B------:R-:W-:Y:S01]  /*240d0*/  STL.64 [R1+0x2be8], R34 ;  /* 0x002be82201007387 */ /* 0x000fe20000100a00 */
[----:B------:R-:W-:-:S03]  /*240e0*/  ISETP.GE.U32.AND P4, PT, R5, 0x7ffffe8e, PT ;  /* 0x7ffffe8e0500780c */ /* 0x000fc60003f86070 */
[----:B------:R-:W-:Y:S01]  /*240f0*/  STL.64 [R1+0x2bf0], R28 ;  /* 0x002bf01c01007387 */ /* 0x000fe20000100a00 */
[----:B------:R-:W-:-:S03]  /*24100*/  IADD3 R5, R36, -0xf4, RZ ;  /* 0xffffff0c24057810 */ /* 0x000fc60007ffe0ff */
[----:B------:R-:W-:Y:S04]  /*24110*/  STL.64 [R1+0x2c18], R30 ;  /* 0x002c181e01007387 */ /* 0x000fe80000100a00 */
[----:B------:R-:W-:Y:S04]  /*24120*/  STL.64 [R1+0x2c20], R32 ;  /* 0x002c202001007387 */ /* 0x000fe80000100a00 */
[----:B------:R-:W1:Y:S04]  /*24130*/  LDL.LU.64 R244, [R1+0x680] ;  /* 0x0006800001f47983 */ /* 0x000e680000300a00 */
[----:B------:R-:W2:Y:S04]  /*24140*/  LDL.LU.64 R250, [R1+0x688] ;  /* 0x0006880001fa7983 */ /* 0x000ea80000300a00 */
[----:B------:R-:W-:Y:S04]  /*24150*/  LDGSTS.E [R8+0x70004], desc[UR60][R34.64], !P0 ;  /* 0x7000400022087fae */ /* 0x000fe8000c12187c */
[----:B------:R-:W-:Y:S04]  /*24160*/  LDGSTS.E [R8+0x74004], desc[UR60][R28.64], !P0 ;  /* 0x740040001c087fae */ /* 0x000fe8000c12187c */
[----:B------:R-:W-:Y:S04]  /*24170*/  LDGSTS.E [R8+0x78004], desc[UR60][R30.64], !P0 ;  /* 0x780040001e087fae */ /* 0x000fe8000c12187c */
[----:B------:R-:W-:Y:S01]  /*24180*/  LDGSTS.E [R8+0x7c004], desc[UR60][R32.64], !P0 ;  /* 0x7c00400020087fae */ /* 0x000fe2000c12187c */
[----:B------:R-:W-:Y:S01]  /*24190*/  ISETP.GE.U32.AND P0, PT, R5, 0x7ffffe8d, PT ;  /* 0x7ffffe8d0500780c */ /* 0x000fe20003f06070 */
[----:B------:R-:W-:-:S02]  /*241a0*/  VIADD R5, R44, 0xffffff67 ;  /* 0xffffff672c057836 */ /* 0x000fc40000000000 */
[----:B------:R-:W-:-:S04]  /*241b0*/  IMAD.WIDE R42, R4, 0x4, R42 ;  /* 0x00000004042a7825 */ /* 0x000fc800078e022a */
[C---:B----4-:R-:W-:Y:S01]  /*241c0*/  IMAD.WIDE R36, R4.reuse, 0x4, R40 ;  /* 0x0000000404247825 */ /* 0x050fe200078e0228 */
[----:B------:R-:W-:Y:S03]  /*241d0*/  LDGSTS.E [R8+0x70008], desc[UR60][R42.64], !P4 ;  /* 0x700080002a087fae */ /* 0x000fe6000e12187c */
[C---:B------:R-:W-:Y:S01]  /*241e0*/  IMAD.WIDE R38, R4.reuse, 0x4, R56 ;  /* 0x0000000404267825 */ /* 0x040fe200078e0238 */
[----:B------:R-:W-:Y:S03]  /*241f0*/  LDGSTS.E [R8+0x74008], desc[UR60][R36.64], !P4 ;  /* 0x7400800024087fae */ /* 0x000fe6000e12187c */
[C---:B------:R-:W-:Y:S01]  /*24200*/  IMAD.WIDE R40, R4.reuse, 0x4, R58 ;  /* 0x0000000404287825 */ /* 0x040fe200078e023a */
[----:B------:R-:W-:Y:S04]  /*24210*/  LDGSTS.E [R8+0x78008], desc[UR60][R38.64], !P4 ;  /* 0x7800800026087fae */ /* 0x000fe8000e12187c */
[----:B------:R-:W4:Y:S04]  /*24220*/  LDL.LU.64 R58, [R1+0x690] ;  /* 0x00069000013a7983 */ /* 0x000f280000300a00 */
[----:B------:R-:W4:Y:S04]  /*24230*/  LDL.LU.64 R56, [R1+0x698] ;  /* 0x0006980001387983 */ /* 0x000f280000300a00 */
[----:B------:R-:W-:Y:S04]  /*24240*/  STL.64 [R1+0x2c28], R42 ;  /* 0x002c282a01007387 */ /* 0x000fe80000100a00 */
[----:B------:R-:W-:Y:S04]  /*24250*/  STL.64 [R1+0x2c30], R36 ;  /* 0x002c302401007387 */ /* 0x000fe80000100a00 */
[----:B------:R-:W-:Y:S04]  /*24260*/  STL.64 [R1+0x2c38], R38 ;  /* 0x002c382601007387 */ /* 0x000fe80000100a00 */
[----:B------:R-:W-:Y:S04]  /*24270*/  STL.64 [R1+0x2c40], R40 ;  /* 0x002c402801007387 */ /* 0x000fe80000100a00 */
[----:B------:R-:W4:Y:S04]  /*24280*/  LDL.LU.64 R234, [R1+0x6a0] ;  /* 0x0006a00001ea7983 */ /* 0x000f280000300a00 */
[----:B------:R-:W4:Y:S04]  /*24290*/  LDL.LU.64 R236, [R1+0x6a8] ;  /* 0x0006a80001ec7983 */ /* 0x000f280000300a00 */
[----:B------:R-:W4:Y:S04]  /*242a0*/  LDL.LU.64 R246, [R1+0x6b0] ;  /* 0x0006b00001f67983 */ /* 0x000f280000300a00 */
[----:B------:R-:W4:Y:S04]  /*242b0*/  LDL.LU.64 R248, [R1+0x6b8] ;  /* 0x0006b80001f87983 */ /* 0x000f280000300a00 */
[----:B------:R-:W-:Y:S01]  /*242c0*/  LDGSTS.E [R8+0x7c008], desc[UR60][R40.64], !P4 ;  /* 0x7c00800028087fae */ /* 0x000fe2000e12187c */
[----:B---3--:R-:W-:-:S04]  /*242d0*/  IMAD.WIDE R44, R4, 0x4, R46 ;  /* 0x00000004042c7825 */ /* 0x008fc800078e022e */
[----:B--2---:R-:W-:-:S04]  /*242e0*/  IMAD.WIDE R46, R4, 0x4, R48 ;  /* 0x00000004042e7825 */ /* 0x004fc800078e0230 */
[C---:B------:R-:W-:Y:S02]  /*242f0*/  IMAD.WIDE R48, R4.reuse, 0x4, R152 ;  /* 0x0000000404307825 */ /* 0x040fe400078e0298 */
[----:B------:R-:W2:Y:S02]  /*24300*/  LDL.LU.64 R152, [R1+0x6c0] ;  /* 0x0006c00001987983 */ /* 0x000ea40000300a00 */
[----:B------:R-:W-:-:S05]  /*24310*/  IMAD.WIDE R50, R4, 0x4, R50 ;  /* 0x0000000404327825 */ /* 0x000fca00078e0232 */
[----:B------:R-:W-:Y:S04]  /*24320*/  STL.64 [R1+0x2c48], R50 ;  /* 0x002c483201007387 */ /* 0x000fe80000100a00 */
[----:B------:R-:W3:Y:S04]  /*24330*/  LDL.LU.64 R238, [R1+0x6c8] ;  /* 0x0006c80001ee7983 */ /* 0x000ee80000300a00 */
[----:B------:R-:W-:Y:S01]  /*24340*/  LDGSTS.E [R8+0x7000c], desc[UR60][R50.64], !P0 ;  /* 0x7000c00032087fae */ /* 0x000fe2000c12187c */
[----:B-1----:R-:W-:-:S03]  /*24350*/  IMAD.WIDE R26, R4, 0x4, R244 ;  /* 0x00000004041a7825 */ /* 0x002fc600078e02f4 */
[----:B------:R-:W-:Y:S01]  /*24360*/  LDGSTS.E [R8+0x7400c], desc[UR60][R44.64], !P0 ;  /* 0x7400c0002c087fae */ /* 0x000fe2000c12187c */
[----:B------:R-:W-:-:S03]  /*24370*/  IMAD.WIDE R24, R4, 0x4, R250 ;  /* 0x0000000404187825 */ /* 0x000fc600078e02fa */
[----:B------:R1:W-:Y:S04]  /*24380*/  STL.64 [R1+0x420], R26 ;  /* 0x0004201a01007387 */ /* 0x0003e80000100a00 */
[----:B------:R-:W3:Y:S04]  /*24390*/  LDL.LU.64 R250, [R1+0x6d0] ;  /* 0x0006d00001fa7983 */ /* 0x000ee80000300a00 */
[----:B------:R1:W-:Y:S04]  /*243a0*/  STL.64 [R1+0x418], R24 ;  /* 0x0004181801007387 */ /* 0x0003e80000100a00 */
[----:B------:R-:W-:Y:S04]  /*243b0*/  LDGSTS.E [R8+0x7800c], desc[UR60][R46.64], !P0 ;  /* 0x7800c0002e087fae */ /* 0x000fe8000c12187c */
[----:B------:R-:W-:Y:S04]  /*243c0*/  LDGSTS.E [R8+0x7c00c], desc[UR60][R48.64], !P0 ;  /* 0x7c00c00030087fae */ /* 0x000fe8000c12187c */
[----:B------:R1:W-:Y:S04]  /*243d0*/  LDGSTS.E [R9+0x40000], desc[UR60][R26.64], !P5 ;  /* 0x400000001a097fae */ /* 0x0003e8000e92187c */
[----:B------:R1:W-:Y:S01]  /*243e0*/  LDGSTS.E [R9+0x44000], desc[UR60][R24.64], !P5 ;  /* 0x4400000018097fae */ /* 0x0003e2000e92187c */
[----:B----4-:R-:W-:-:S03]  /*243f0*/  IMAD.WIDE R22, R4, 0x4, R58 ;  /* 0x0000000404167825 */ /* 0x010fc600078e023a */
[----:B------:R-:W4:Y:S01]  /*24400*/  LDL.LU.64 R58, [R1+0x6d8] ;  /* 0x0006d800013a7983 */ /* 0x000f220000300a00 */
[----:B------:R-:W-:-:S03]  /*24410*/  IMAD.WIDE R20, R4, 0x4, R56 ;  /* 0x0000000404147825 */ /* 0x000fc600078e0238 */
[----:B------:R1:W-:Y:S04]  /*24420*/  STL.64 [R1+0x410], R22 ;  /* 0x0004101601007387 */ /* 0x0003e80000100a00 */
[----:B------:R1:W-:Y:S04]  /*24430*/  STL.64 [R1+0x408], R20 ;  /* 0x0004081401007387 */ /* 0x0003e80000100a00 */
[----:B------:R-:W4:Y:S04]  /*24440*/  LDL.LU.64 R240, [R1+0x6e0] ;  /* 0x0006e00001f07983 */ /* 0x000f280000300a00 */
[----:B------:R-:W4:Y:S04]  /*24450*/  LDL.LU.64 R242, [R1+0x6e8] ;  /* 0x0006e80001f27983 */ /* 0x000f280000300a00 */
[----:B------:R1:W-:Y:S02]  /*24460*/  LDGSTS.E [R9+0x48000], desc[UR60][R22.64], !P5 ;  /* 0x4800000016097fae */ /* 0x0003e4000e92187c */
[----:B-1----:R-:W-:-:S02]  /*24470*/  IMAD.WIDE R26, R4, 0x4, R234 ;  /* 0x00000004041a7825 */ /* 0x002fc400078e02ea */
[----:B------:R1:W-:Y:S02]  /*24480*/  LDGSTS.E [R9+0x4c000], desc[UR60][R20.64], !P5 ;  /* 0x4c00000014097fae */ /* 0x0003e4000e92187c */
[C---:B------:R-:W-:Y:S02]  /*24490*/  IMAD.WIDE R24, R4.reuse, 0x4, R236 ;  /* 0x0000000404187825 */ /* 0x040fe400078e02ec */
[----:B------:R-:W4:Y:S02]  /*244a0*/  LDL.LU.64 R244, [R1+0x6f0] ;  /* 0x0006f00001f47983 */ /* 0x000f240000300a00 */
[C---:B------:R-:W-:Y:S02]  /*244b0*/  IMAD.WIDE R22, R4.reuse, 0x4, R246 ;  /* 0x0000000404167825 */ /* 0x040fe400078e02f6 */
[----:B------:R-:W4:Y:S02]  /*244c0*/  LDL.LU.64 R56, [R1+0x6f8] ;  /* 0x0006f80001387983 */ /* 0x000f240000300a00 */
[----:B-1----:R-:W-:-:S02]  /*244d0*/  IMAD.WIDE R20, R4, 0x4, R248 ;  /* 0x0000000404147825 */ /* 0x002fc400078e02f8 */
[----:B------:R2:W-:Y:S04]  /*244e0*/  STL.64 [R1+0x400], R26 ;  /* 0x0004001a01007387 */ /* 0x0005e80000100a00 */
[----:B------:R3:W-:Y:S04]  /*244f0*/  STL.64 [R1+0x3f8], R24 ;  /* 0x0003f81801007387 */ /* 0x0007e80000100a00 */
[----:B------:R1:W-:Y:S04]  /*24500*/  STL.64 [R1+0x3f0], R22 ;  /* 0x0003f01601007387 */ /* 0x0003e80000100a00 */
[----:B------:R4:W-:Y:S04]  /*24510*/  STL.64 [R1+0x3e8], R20 ;  /* 0x0003e81401007387 */ /* 0x0009e80000100a00 */
[----:B------:R-:W4:Y:S04]  /*24520*/  LDL.LU.64 R246, [R1+0x700] ;  /* 0x0007000001f67983 */ /* 0x000f280000300a00 */
[----:B------:R2:W-:Y:S04]  /*24530*/  LDGSTS.E [R9+0x40004], desc[UR60][R26.64], !P6 ;  /* 0x400040001a097fae */ /* 0x0005e8000f12187c */
[----:B------:R-:W4:Y:S04]  /*24540*/  LDL.LU.64 R248, [R1+0x708] ;  /* 0x0007080001f87983 */ /* 0x000f280000300a00 */
[----:B------:R3:W-:Y:S04]  /*24550*/  LDGSTS.E [R9+0x44004], desc[UR60][R24.64], !P6 ;  /* 0x4400400018097fae */ /* 0x0007e8000f12187c */
[----:B------:R1:W-:Y:S04]  /*24560*/  LDGSTS.E [R9+0x48004], desc[UR60][R22.64], !P6 ;  /* 0x4800400016097fae */ /* 0x0003e8000f12187c */
[----:B------:R4:W-:Y:S01]  /*24570*/  LDGSTS.E [R9+0x4c004], desc[UR60][R20.64], !P6 ;  /* 0x4c00400014097fae */ /* 0x0009e2000f12187c */
[----:B--2---:R-:W-:-:S03]  /*24580*/  IMAD.WIDE R26, R4, 0x4, R152 ;  /* 0x00000004041a7825 */ /* 0x004fc600078e0298 */
[----:B------:R-:W2:Y:S04]  /*24590*/  LDL.LU.64 R152, [R1+0x710] ;  /* 0x0007100001987983 */ /* 0x000ea80000300a00 */
[----:B------:R4:W-:Y:S04]  /*245a0*/  STL.64 [R1+0x3e0], R26 ;  /* 0x0003e01a01007387 */ /* 0x0009e80000100a00 */
[----:B------:R4:W-:Y:S01]  /*245b0*/  LDGSTS.E [R9+0x40008], desc[UR60][R26.64], !P3 ;  /* 0x400080001a097fae */ /* 0x0009e2000d92187c */
[----:B---3--:R-:W-:-:S05]  /*245c0*/  IMAD.WIDE R24, R4, 0x4, R238 ;  /* 0x0000000404187825 */ /* 0x008fca00078e02ee */
[----:B------:R3:W-:Y:S01]  /*245d0*/  LDGSTS.E [R9+0x44008], desc[UR60][R24.64], !P3 ;  /* 0x4400800018097fae */ /* 0x0007e2000d92187c */
[----:B-1----:R-:W-:-:S03]  /*245e0*/  IMAD.WIDE R22, R4, 0x4, R250 ;  /* 0x0000000404167825 */ /* 0x002fc600078e02fa */
[----:B------:R-:W2:Y:S04]  /*245f0*/  LDL.LU.64 R250, [R1+0x718] ;  /* 0x0007180001fa7983 */ /* 0x000ea80000300a00 */
[----:B------:R3:W-:Y:S04]  /*24600*/  STL.64 [R1+0x3d8], R24 ;  /* 0x0003d81801007387 */ /* 0x0007e80000100a00 */
[----:B------:R1:W-:Y:S04]  /*24610*/  STL.64 [R1+0x3d0], R22 ;  /* 0x0003d01601007387 */ /* 0x0003e80000100a00 */
[----:B------:R1:W-:Y:S01]  /*24620*/  LDGSTS.E [R9+0x48008], desc[UR60][R22.64], !P3 ;  /* 0x4800800016097fae */ /* 0x0003e2000d92187c */
[----:B----4-:R-:W-:-:S05]  /*24630*/  IMAD.WIDE R20, R4, 0x4, R58 ;  /* 0x0000000404147825 */ /* 0x010fca00078e023a */
[----:B------:R4:W-:Y:S04]  /*24640*/  STL.64 [R1+0x3c8], R20 ;  /* 0x0003c81401007387 */ /* 0x0009e80000100a00 */
[----:B------:R-:W2:Y:S01]  /*24650*/  LDL.LU.64 R58, [R1+0x720] ;  /* 0x00072000013a7983 */ /* 0x000ea20000300a00 */
[----:B------:R-:W-:-:S03]  /*24660*/  IMAD.WIDE R26, R4, 0x4, R240 ;  /* 0x00000004041a7825 */ /* 0x000fc600078e02f0 */
[----:B------:R4:W-:Y:S01]  /*24670*/  LDGSTS.E [R9+0x4c008], desc[UR60][R20.64], !P3 ;  /* 0x4c00800014097fae */ /* 0x0009e2000d92187c */
[----:B---3--:R-:W-:-:S03]  /*24680*/  IMAD.WIDE R24, R4, 0x4, R242 ;  /* 0x0000000404187825 */ /* 0x008fc600078e02f2 */
[----:B------:R3:W-:Y:S04]  /*24690*/  STL.64 [R1+0x3c0], R26 ;  /* 0x0003c01a01007387 */ /* 0x0007e80000100a00 */
[----:B------:R-:W2:Y:S04]  /*246a0*/  LDL.LU.64 R236, [R1+0x728] ;  /* 0x0007280001ec7983 */ /* 0x000ea80000300a00 */
[----:B------:R-:W-:Y:S01]  /*246b0*/  STL.64 [R1+0x3b8], R24 ;  /* 0x0003b81801007387 */ /* 0x000fe20000100a00 */
[----:B-1----:R-:W-:-:S03]  /*246c0*/  IMAD.WIDE R22, R4, 0x4, R244 ;  /* 0x0000000404167825 */ /* 0x002fc600078e02f4 */
[----:B------:R-:W2:Y:S01]  /*246d0*/  LDL.LU.64 R238, [R1+0x730] ;  /* 0x0007300001ee7983 */ /* 0x000ea20000300a00 */
[----:B----4-:R-:W-:-:S03]  /*246e0*/  IMAD.WIDE R20, R4, 0x4, R56 ;  /* 0x0000000404147825 */ /* 0x010fc600078e0238 */
[----:B------:R2:W-:Y:S04]  /*246f0*/  STL.64 [R1+0x3b0], R22 ;  /* 0x0003b01601007387 */ /* 0x0005e80000100a00 */
[----:B------:R-:W4:Y:S04]  /*24700*/  LDL.LU.64 R240, [R1+0x738] ;  /* 0x0007380001f07983 */ /* 0x000f280000300a00 */
[----:B------:R3:W-:Y:S04]  /*24710*/  LDGSTS.E [R9+0x4000c], desc[UR60][R26.64], !P2 ;  /* 0x4000c0001a097fae */ /* 0x0007e8000d12187c */
[----:B------:R1:W-:Y:S04]  /*24720*/  STL.64 [R1+0x3a8], R20 ;  /* 0x0003a81401007387 */ /* 0x0003e80000100a00 */
[----:B------:R-:W4:Y:S01]  /*24730*/  LDL.LU.64 R56, [R1+0x740] ;  /* 0x0007400001387983 */ /* 0x000f220000300a00 */
[----:B---3--:R-:W-:-:S03]  /*24740*/  IMAD.WIDE R26, R4, 0x4, R246 ;  /* 0x00000004041a7825 */ /* 0x008fc600078e02f6 */
[----:B------:R-:W-:Y:S04]  /*24750*/  LDGSTS.E [R9+0x4400c], desc[UR60][R24.64], !P2 ;  /* 0x4400c00018097fae */ /* 0x000fe8000d12187c */
[----:B------:R-:W3:Y:S04]  /*24760*/  LDL.LU.64 R244, [R1+0x748] ;  /* 0x0007480001f47983 */ /* 0x000ee80000300a00 */
[----:B------:R2:W-:Y:S04]  /*24770*/  LDGSTS.E [R9+0x4800c], desc[UR60][R22.64], !P2 ;  /* 0x4800c00016097fae */ /* 0x0005e8000d12187c */
[----:B------:R1:W-:Y:S04]  /*24780*/  STL.64 [R1+0x238], R26 ;  /* 0x0002381a01007387 */ /* 0x0003e80000100a00 */
[----:B------:R-:W3:Y:S01]  /*24790*/  LDL.LU.64 R242, [R1+0x750] ;  /* 0x0007500001f27983 */ /* 0x000ee20000300a00 */
[----:B------:R-:W-:Y:S01]  /*247a0*/  ISETP.GE.U32.AND P4, PT, R5, 0x7ffffee8, PT ;  /* 0x7ffffee80500780c */ /* 0x000fe20003f86070 */
[----:B--2---:R-:W-:-:S02]  /*247b0*/  IMAD.WIDE R22, R4, 0x4, R152 ;  /* 0x0000000404167825 */ /* 0x004fc400078e0298 */
[----:B------:R1:W-:Y:S04]  /*247c0*/  LDGSTS.E [R9+0x4c00c], desc[UR60][R20.64], !P2 ;  /* 0x4c00c00014097fae */ /* 0x0003e8000d12187c */
[----:B------:R-:W2:Y:S01]  /*247d0*/  LDL.LU.64 R152, [R1+0x758] ;  /* 0x0007580001987983 */ /* 0x000ea20000300a00 */
[----:B------:R-:W-:Y:S02]  /*247e0*/  VIADD R5, R53, 0xffffff66 ;  /* 0xffffff6635057836 */ /* 0x000fe40000000000 */
[----:B------:R-:W1:Y:S03]  /*247f0*/  LDC R53, c[0x0][0x230] ;  /* 0x00008c00ff357b82 */ /* 0x000e660000000800 */
[----:B------:R-:W-:-:S02]  /*24800*/  ISETP.GE.U32.AND P0, PT, R5, 0x7ffffee7, PT ;  /* 0x7ffffee70500780c */ /* 0x000fc40003f06070 */
[----:B------:R-:W-:-:S03]  /*24810*/  IADD3 R5, R52, -0x9b, RZ ;  /* 0xffffff6534057810 */ /* 0x000fc60007ffe0ff */
[----:B------:R-:W1:Y:S01]  /*24820*/  LDC R52, c[0x0][0x230] ;  /* 0x00008c00ff347b82 */ /* 0x000e620000000800 */
[----:B------:R-:W-:Y:S01]  /*24830*/  ISETP.GE.U32.AND P5, PT, R5, 0x7ffffee6, PT ;  /* 0x7ffffee60500780c */ /* 0x000fe20003fa6070 */
[----:B------:R-:W-:-:S05]  /*24840*/  VIADD R5, R54, 0xffffff64 ;  /* 0xffffff6436057836 */ /* 0x000fca0000000000 */
[----:B------:R-:W-:Y:S01]  /*24850*/  ISETP.GE.U32.AND P6, PT, R5, 0x7ffffee5, PT ;  /* 0x7ffffee50500780c */ /* 0x000fe20003fc6070 */
[C---:B------:R-:W-:Y:S01]  /*24860*/  IMAD.WIDE R24, R4.reuse, 0x4, R248 ;  /* 0x0000000404187825 */ /* 0x040fe200078e02f8 */
[----:B------:R-:W2:Y:S03]  /*24870*/  LDC R54, c[0x0][0x230] ;  /* 0x00008c00ff367b82 */ /* 0x000ea60000000800 */
[----:B-1----:R-:W-:Y:S02]  /*24880*/  VIADD R5, R53, 0xffffff4b ;  /* 0xffffff4b35057836 */ /* 0x002fe40000000000 */
[----:B------:R-:W-:Y:S01]  /*24890*/  IMAD.WIDE R20, R4, 0x4, R250 ;  /* 0x0000000404147825 */ /* 0x000fe200078e02fa */
[----:B------:R1:W-:Y:S02]  /*248a0*/  STL.64 [R1+0x230], R24 ;  /* 0x0002301801007387 */ /* 0x0003e40000100a00 */
[----:B------:R-:W2:Y:S01]  /*248b0*/  LDC R53, c[0x0][0x230] ;  /* 0x00008c00ff357b82 */ /* 0x000ea20000000800 */
[----:B------:R-:W-:-:S02]  /*248c0*/  ISETP.GE.U32.AND P3, PT, R5, 0x7ffffecc, PT ;  /* 0x7ffffecc0500780c */ /* 0x000fc40003f66070 */
[----:B------:R-:W-:-:S04]  /*248d0*/  IADD3 R5, R52, -0xb6, RZ ;  /* 0xffffff4a34057810 */ /* 0x000fc80007ffe0ff */
[----:B------:R-:W-:Y:S01]  /*248e0*/  ISETP.GE.U32.AND P2, PT, R5, 0x7ffffecb, PT ;  /* 0x7ffffecb0500780c */ /* 0x000fe20003f46070 */
[----:B------:R1:W-:Y:S01]  /*248f0*/  STL.64 [R1+0x228], R22 ;  /* 0x0002281601007387 */ /* 0x0003e20000100a00 */
[----:B------:R-:W2:Y:S05]  /*24900*/  LDC R52, c[0x0][0x230] ;  /* 0x00008c00ff347b82 */ /* 0x000eaa0000000800 */
[----:B------:R1:W-:Y:S04]  /*24910*/  LDGSTS.E [R9+0x50000], desc[UR60][R26.64], !P3 ;  /* 0x500000001a097fae */ /* 0x0003e8000d92187c */
[----:B------:R1:W-:Y:S04]  /*24920*/  LDGSTS.E [R9+0x54000], desc[UR60][R24.64], !P3 ;  /* 0x5400000018097fae */ /* 0x0003e8000d92187c */
[----:B------:R4:W-:Y:S04]  /*24930*/  STL.64 [R1+0x220], R20 ;  /* 0x0002201401007387 */ /* 0x0009e80000100a00 */
[----:B------:R1:W-:Y:S04]  /*24940*/  LDGSTS.E [R9+0x58000], desc[UR60][R22.64], !P3 ;  /* 0x5800000016097fae */ /* 0x0003e8000d92187c */
[----:B------:R-:W2:Y:S04]  /*24950*/  LDL.LU.64 R246, [R1+0x760] ;  /* 0x0007600001f67983 */ /* 0x000ea80000300a00 */
[----:B------:R4:W-:Y:S04]  /*24960*/  LDGSTS.E [R9+0x5c000], desc[UR60][R20.64], !P3 ;  /* 0x5c00000014097fae */ /* 0x0009e8000d92187c */
[----:B------:R-:W2:Y:S04]  /*24970*/  LDL.LU.64 R248, [R1+0x768] ;  /* 0x0007680001f87983 */ /* 0x000ea80000300a00 */
[----:B------:R-:W2:Y:S01]  /*24980*/  LDL.LU.64 R250, [R1+0x770] ;  /* 0x0007700001fa7983 */ /* 0x000ea20000300a00 */
[----:B-1----:R-:W-:-:S05]  /*24990*/  IMAD.WIDE R26, R4, 0x4, R58 ;  /* 0x00000004041a7825 */ /* 0x002fca00078e023a */
[----:B------:R1:W-:Y:S04]  /*249a0*/  STL.64 [R1+0x218], R26 ;  /* 0x0002181a01007387 */ /* 0x0003e80000100a00 */
[----:B------:R-:W2:Y:S01]  /*249b0*/  LDL.LU.64 R58, [R1+0x778] ;  /* 0x00077800013a7983 */ /* 0x000ea20000300a00 */
[----:B------:R-:W-:-:S03]  /*249c0*/  IMAD.WIDE R24, R4, 0x4, R236 ;  /* 0x0000000404187825 */ /* 0x000fc600078e02ec */
[----:B------:R1:W-:Y:S01]  /*249d0*/  LDGSTS.E [R9+0x50004], desc[UR60][R26.64], !P2 ;  /* 0x500040001a097fae */ /* 0x0003e2000d12187c */
[----:B------:R-:W-:-:S03]  /*249e0*/  IMAD.WIDE R22, R4, 0x4, R238 ;  /* 0x0000000404167825 */ /* 0x000fc600078e02ee */
[----:B------:R3:W-:Y:S04]  /*249f0*/  STL.64 [R1+0x210], R24 ;  /* 0x0002101801007387 */ /* 0x0007e80000100a00 */
[----:B------:R3:W-:Y:S01]  /*24a00*/  STL.64 [R1+0x208], R22 ;  /* 0x0002081601007387 */ /* 0x0007e20000100a00 */
[----:B----4-:R-:W-:-:S03]  /*24a10*/  IMAD.WIDE R20, R4, 0x4, R240 ;  /* 0x0000000404147825 */ /* 0x010fc600078e02f0 */
[----:B------:R3:W-:Y:S04]  /*24a20*/  LDGSTS.E [R9+0x54004], desc[UR60][R24.64], !P2 ;  /* 0x5400400018097fae */ /* 0x0007e8000d12187c */
[----:B------:R2:W-:Y:S04]  /*24a30*/  STL.64 [R1+0x200], R20 ;  /* 0x0002001401007387 */ /* 0x0005e80000100a00 */
[----:B------:R4:W-:Y:S01]  /*24a40*/  LDGSTS.E [R9+0x58004], desc[UR60][R22.64], !P2 ;  /* 0x5800400016097fae */ /* 0x0009e2000d12187c */
[----:B-1----:R-:W-:-:S03]  /*24a50*/  IMAD.WIDE R26, R4, 0x4, R56 ;  /* 0x00000004041a7825 */ /* 0x002fc600078e0238 */
[----:B------:R-:W2:Y:S04]  /*24a60*/  LDL.LU.64 R238, [R1+0x780] ;  /* 0x0007800001ee7983 */ /* 0x000ea80000300a00 */
[----:B------:R2:W-:Y:S01]  /*24a70*/  LDGSTS.E [R9+0x5c004], desc[UR60][R20.64], !P2 ;  /* 0x5c00400014097fae */ /* 0x0005e2000d12187c */
[----:B---3--:R-:W-:-:S03]  /*24a80*/  IMAD.WIDE R24, R4, 0x4, R244 ;  /* 0x0000000404187825 */ /* 0x008fc600078e02f4 */
[----:B------:R-:W3:Y:S04]  /*24a90*/  LDL.LU.64 R56, [R1+0x788] ;  /* 0x0007880001387983 */ /* 0x000ee80000300a00 */
[----:B------:R1:W-:Y:S04]  /*24aa0*/  STL.64 [R1+0x1f8], R26 ;  /* 0x0001f81a01007387 */ /* 0x0003e80000100a00 */
[----:B------:R-:W3:Y:S01]  /*24ab0*/  LDL.LU.64 R244, [R1+0x790] ;  /* 0x0007900001f47983 */ /* 0x000ee20000300a00 */
[----:B----4-:R-:W-:-:S03]  /*24ac0*/  IMAD.WIDE R22, R4, 0x4, R242 ;  /* 0x0000000404167825 */ /* 0x010fc600078e02f2 */
[----:B------:R4:W-:Y:S04]  /*24ad0*/  STL.64 [R1+0x1f0], R24 ;  /* 0x0001f01801007387 */ /* 0x0009e80000100a00 */
[----:B------:R-:W3:Y:S04]  /*24ae0*/  LDL.LU.64 R240, [R1+0x798] ;  /* 0x0007980001f07983 */ /* 0x000ee80000300a00 */
[----:B------:R4:W-:Y:S01]  /*24af0*/  STL.64 [R1+0x1e8], R22 ;  /* 0x0001e81601007387 */ /* 0x0009e20000100a00 */
[----:B--2---:R-:W-:-:S05]  /*24b00*/  IMAD.WIDE R20, R4, 0x4, R152 ;  /* 0x0000000404147825 */ /* 0x004fca00078e0298 */
[----:B------:R2:W-:Y:S04]  /*24b10*/  STL.64 [R1+0x1e0], R20 ;  /* 0x0001e01401007387 */ /* 0x0005e80000100a00 */
[----:B------:R-:W3:Y:S04]  /*24b20*/  LDL.LU.64 R242, [R1+0x7a0] ;  /* 0x0007a00001f27983 */ /* 0x000ee80000300a00 */
[----:B------:R-:W3:Y:S01]  /*24b30*/  LDL.LU.64 R152, [R1+0x7a8] ;  /* 0x0007a80001987983 */ /* 0x000ee20000300a00 */
[----:B------:R-:W-:Y:S02]  /*24b40*/  VIADD R5, R54, 0xffffff49 ;  /* 0xffffff4936057836 */ /* 0x000fe40000000000 */
[----:B------:R-:W3:Y:S03]  /*24b50*/  LDC R54, c[0x0][0x230] ;  /* 0x00008c00ff367b82 */ /* 0x000ee60000000800 */
[----:B------:R-:W-:Y:S01]  /*24b60*/  ISETP.GE.U32.AND P3, PT, R5, 0x7ffffeca, PT ;  /* 0x7ffffeca0500780c */ /* 0x000fe20003f66070 */
[----:B------:R-:W-:-:S04]  /*24b70*/  VIADD R5, R53, 0xffffff48 ;  /* 0xffffff4835057836 */ /* 0x000fc80000000000 */
[----:B------:R-:W3:Y:S01]  /*24b80*/  LDC R53, c[0x0][0x230] ;  /* 0x00008c00ff357b82 */ /* 0x000ee20000000800 */
[----:B------:R-:W-:Y:S02]  /*24b90*/  ISETP.GE.U32.AND P2, PT, R5, 0x7ffffec9, PT ;  /* 0x7ffffec90500780c */ /* 0x000fe40003f46070 */
[----:B------:R-:W-:-:S05]  /*24ba0*/  IADD3 R5, R52, -0xd5, RZ ;  /* 0xffffff2b34057810 */ /* 0x000fca0007ffe0ff */
[----:B------:R1:W-:Y:S01]  /*24bb0*/  LDGSTS.E [R9+0x50008], desc[UR60][R26.64], !P3 ;  /* 0x500080001a097fae */ /* 0x0003e2000d92187c */
[----:B------:R-:W3:Y:S03]  /*24bc0*/  LDC R52, c[0x0][0x230] ;  /* 0x00008c00ff347b82 */ /* 0x000ee60000000800 */
[----:B------:R4:W-:Y:S04]  /*24bd0*/  LDGSTS.E [R9+0x54008], desc[UR60][R24.64], !P3 ;  /* 0x5400800018097fae */ /* 0x0009e8000d92187c */
[----:B------:R4:W-:Y:S04]  /*24be0*/  LDGSTS.E [R9+0x58008], desc[UR60][R22.64], !P3 ;  /* 0x5800800016097fae */ /* 0x0009e8000d92187c */
[----:B------:R2:W-:Y:S01]  /*24bf0*/  LDGSTS.E [R9+0x5c008], desc[UR60][R20.64], !P3 ;  /* 0x5c00800014097fae */ /* 0x0005e2000d92187c */
[----:B------:R-:W-:Y:S01]  /*24c00*/  ISETP.GE.U32.AND P3, PT, R5, 0x7ffffeac, PT ;  /* 0x7ffffeac0500780c */ /* 0x000fe20003f66070 */
[----:B-1----:R-:W-:-:S05]  /*24c10*/  IMAD.WIDE R26, R4, 0x4, R246 ;  /* 0x00000004041a7825 */ /* 0x002fca00078e02f6 */
[----:B------:R1:W-:Y:S01]  /*24c20*/  STL.64 [R1+0x1d8], R26 ;  /* 0x0001d81a01007387 */ /* 0x0003e20000100a00 */
[----:B----4-:R-:W-:-:S03]  /*24c30*/  IMAD.WIDE R24, R4, 0x4, R248 ;  /* 0x0000000404187825 */ /* 0x010fc600078e02f8 */
[----:B------:R-:W4:Y:S01]  /*24c40*/  LDL.LU.64 R246, [R1+0x7b0] ;  /* 0x0007b00001f67983 */ /* 0x000f220000300a00 */
[----:B------:R-:W-:-:S03]  /*24c50*/  IMAD.WIDE R22, R4, 0x4, R250 ;  /* 0x0000000404167825 */ /* 0x000fc600078e02fa */
[----:B------:R3:W-:Y:S04]  /*24c60*/  STL.64 [R1+0x1d0], R24 ;  /* 0x0001d01801007387 */ /* 0x0007e80000100a00 */
[----:B------:R-:W4:Y:S04]  /*24c70*/  LDL.LU.64 R250, [R1+0x7b8] ;  /* 0x0007b80001fa7983 */ /* 0x000f280000300a00 */
[----:B------:R1:W-:Y:S04]  /*24c80*/  LDGSTS.E [R9+0x5000c], desc[UR60][R26.64], !P2 ;  /* 0x5000c0001a097fae */ /* 0x0003e8000d12187c */
[----:B------:R3:W-:Y:S04]  /*24c90*/  STL.64 [R1+0x1c8], R22 ;  /* 0x0001c81601007387 */ /* 0x0007e80000100a00 */
[----:B------:R3:W-:Y:S04]  /*24ca0*/  LDGSTS.E [R9+0x5400c], desc[UR60][R24.64], !P2 ;  /* 0x5400c00018097fae */ /* 0x0007e8000d12187c */
[----:B------:R3:W-:Y:S01]  /*24cb0*/  LDGSTS.E [R9+0x5800c], desc[UR60][R22.64], !P2 ;  /* 0x5800c00016097fae */ /* 0x0007e2000d12187c */
[----:B--2---:R-:W-:-:S05]  /*24cc0*/  IMAD.WIDE R20, R4, 0x4, R58 ;  /* 0x0000000404147825 */ /* 0x004fca00078e023a */
[----:B------:R2:W-:Y:S04]  /*24cd0*/  STL.64 [R1+0x1c0], R20 ;  /* 0x0001c01401007387 */ /* 0x0005e80000100a00 */
[----:B------:R-:W4:Y:S04]  /*24ce0*/  LDL.LU.64 R58, [R1+0x7c0] ;  /* 0x0007c000013a7983 */ /* 0x000f280000300a00 */
[----:B------:R2:W-:Y:S04]  /*24cf0*/  LDGSTS.E [R9+0x5c00c], desc[UR60][R20.64], !P2 ;  /* 0x5c00c00014097fae */ /* 0x0005e8000d12187c */
[----:B------:R-:W4:Y:S01]  /*24d00*/  LDL.LU.64 R248, [R1+0x7c8] ;  /* 0x0007c80001f87983 */ /* 0x000f220000300a00 */
[----:B-1----:R-:W-:-:S05]  /*24d10*/  IMAD.WIDE R26, R4, 0x4, R238 ;  /* 0x00000004041a7825 */ /* 0x002fca00078e02ee */
[----:B------:R1:W-:Y:S01]  /*24d20*/  LDGSTS.E [R9+0x60000], desc[UR60][R26.64], !P3 ;  /* 0x600000001a097fae */ /* 0x0003e2000d92187c */
[----:B---3--:R-:W-:-:S03]  /*24d30*/  IMAD.WIDE R24, R4, 0x4, R56 ;  /* 0x0000000404187825 */ /* 0x008fc600078e0238 */
[----:B------:R-:W3:Y:S04]  /*24d40*/  LDL.LU.64 R56, [R1+0x7d0] ;  /* 0x0007d00001387983 */ /* 0x000ee80000300a00 */
[----:B------:R1:W-:Y:S01]  /*24d50*/  STL.64 [R1+0x38], R26 ;  /* 0x0000381a01007387 */ /* 0x0003e20000100a00 */
[----:B------:R-:W-:-:S03]  /*24d60*/  IMAD.WIDE R22, R4, 0x4, R244 ;  /* 0x0000000404167825 */ /* 0x000fc600078e02f4 */
[----:B------:R-:W3:Y:S01]  /*24d70*/  LDL.LU.64 R244, [R1+0x7d8] ;  /* 0x0007d80001f47983 */ /* 0x000ee20000300a00 */
[----:B--2---:R-:W-:-:S03]  /*24d80*/  IMAD.WIDE R20, R4, 0x4, R240 ;  /* 0x0000000404147825 */ /* 0x004fc600078e02f0 */
[----:B------:R2:W-:Y:S04]  /*24d90*/  STL.64 [R1+0x30], R24 ;  /* 0x0000301801007387 */ /* 0x0005e80000100a00 */
[----:B------:R4:W-:Y:S04]  /*24da0*/  STL.64 [R1+0x28], R22 ;  /* 0x0000281601007387 */ /* 0x0009e80000100a00 */
[----:B------:R4:W-:Y:S04]  /*24db0*/  STL.64 [R1+0x20], R20 ;  /* 0x0000201401007387 */ /* 0x0009e80000100a00 */
[----:B------:R2:W-:Y:S04]  /*24dc0*/  LDGSTS.E [R9+0x64000], desc[UR60][R24.64], !P3 ;  /* 0x6400000018097fae */ /* 0x0005e8000d92187c */
[----:B------:R4:W-:Y:S01]  /*24dd0*/  LDGSTS.E [R9+0x68000], desc[UR60][R22.64], !P3 ;  /* 0x6800000016097fae */ /* 0x0009e2000d92187c */
[----:B-1----:R-:W-:-:S03]  /*24de0*/  IMAD.WIDE R26, R4, 0x4, R242 ;  /* 0x00000004041a7825 */ /* 0x002fc600078e02f2 */
[----:B------:R-:W3:Y:S04]  /*24df0*/  LDL.LU.64 R242, [R1+0x7e0] ;  /* 0x0007e00001f27983 */ /* 0x000ee80000300a00 */
[----:B------:R-:W3:Y:S01]  /*24e00*/  LDL.LU.64 R240, [R1+0x7e8] ;  /* 0x0007e80001f07983 */ /* 0x000ee20000300a00 */
[----:B--2---:R-:W-:-:S03]  /*24e10*/  IMAD.WIDE R24, R4, 0x4, R152 ;  /* 0x0000000404187825 */ /* 0x004fc600078e0298 */
[----:B------:R1:W-:Y:S04]  /*24e20*/  STL.64 [R1+0x18], R26 ;  /* 0x0000181a01007387 */ /* 0x0003e80000100a00 */
[----:B------:R-:W2:Y:S04]  /*24e30*/  LDL.LU.64 R152, [R1+0x7f0] ;  /* 0x0007f00001987983 */ /* 0x000ea80000300a00 */
[----:B------:R1:W-:Y:S04]  /*24e40*/  LDGSTS.E [R9+0x6c000], desc[UR60][R20.64], !P3 ;  /* 0x6c00000014097fae */ /* 0x0003e8000d92187c */
[----:B------:R2:W-:Y:S04]  /*24e50*/  STL.64 [R1+0x10], R24 ;  /* 0x0000101801007387 */ /* 0x0005e80000100a00 */
[----:B------:R-:W2:Y:S01]  /*24e60*/  LDL.LU.64 R236, [R1+0x7f8] ;  /* 0x0007f80001ec7983 */ /* 0x000ea20000300a00 */
[----:B----4-:R-:W-:-:S04]  /*24e70*/  IMAD.WIDE R22, R4, 0x4, R246 ;  /* 0x0000000404167825 */ /* 0x010fc800078e02f6 */
[C---:B-1----:R-:W-:Y:S01]  /*24e80*/  IMAD.WIDE R20, R4.reuse, 0x4, R250 ;  /* 0x0000000404147825 */ /* 0x042fe200078e02fa */
[----:B------:R1:W-:Y:S04]  /*24e90*/  STL.64 [R1+0x8], R22 ;  /* 0x0000081601007387 */ /* 0x0003e80000100a00 */
[----:B------:R4:W-:Y:S01]  /*24ea0*/  STL.64 [R1], R20 ;  /* 0x0000001401007387 */ /* 0x0009e20000100a00 */
[----:B------:R-:W-:-:S03]  /*24eb0*/  IMAD.WIDE R250, R4, 0x4, R58 ;  /* 0x0000000404fa7825 */ /* 0x000fc600078e023a */
[----:B------:R-:W4:Y:S04]  /*24ec0*/  LDL.LU.64 R58, [R1+0x800] ;  /* 0x00080000013a7983 */ /* 0x000f280000300a00 */
[----:B------:R-:W4:Y:S04]  /*24ed0*/  LDL.LU.64 R74, [R1+0x808] ;  /* 0x00080800014a7983 */ /* 0x000f280000300a00 */
[----:B------:R-:W4:Y:S01]  /*24ee0*/  LDL.LU.64 R72, [R1+0x810] ;  /* 0x0008100001487983 */ /* 0x000f220000300a00 */
[----:B---3--:R-:W-:-:S03]  /*24ef0*/  IMAD.WIDE R246, R4, 0x4, R56 ;  /* 0x0000000404f67825 */ /* 0x008fc600078e0238 */
[----:B------:R-:W3:Y:S04]  /*24f00*/  LDL.LU.64 R56, [R1+0x818] ;  /* 0x0008180001387983 */ /* 0x000ee80000300a00 */
[----:B------:R-:W3:Y:S04]  /*24f10*/  LDL.LU.64 R66, [R1+0x820] ;  /* 0x0008200001427983 */ /* 0x000ee80000300a00 */
[----:B------:R-:W3:Y:S04]  /*24f20*/  LDL.LU.64 R64, [R1+0x828] ;  /* 0x0008280001407983 */ /* 0x000ee80000300a00 */
[----:B------:R-:W3:Y:S01]  /*24f30*/  LDL.LU.64 R62, [R1+0x840] ;  /* 0x00084000013e7983 */ /* 0x000ee20000300a00 */
[----:B--2---:R-:W-:-:S03]  /*24f40*/  IMAD.WIDE R238, R4, 0x4, R152 ;  /* 0x0000000404ee7825 */ /* 0x004fc600078e0298 */
[----:B------:R-:W2:Y:S01]  /*24f50*/  LDL.LU.64 R152, [R1+0x858] ;  /* 0x0008580001987983 */ /* 0x000ea20000300a00 */
[----:B------:R-:W-:Y:S02]  /*24f60*/  VIADD R5, R54, 0xffffff2a ;  /* 0xffffff2a36057836 */ /* 0x000fe40000000000 */
[----:B------:R-:W1:Y:S01]  /*24f70*/  LDC R54, c[0x0][0x230] ;  /* 0x00008c00ff367b82 */ /* 0x000e620000000800 */
[----:B------:R-:W2:Y:S02]  /*24f80*/  LDL.LU.64 R70, [R1+0x868] ;  /* 0x0008680001467983 */ /* 0x000ea40000300a00 */
[----:B------:R-:W-:Y:S01]  /*24f90*/  ISETP.GE.U32.AND P2, PT, R5, 0x7ffffeab, PT ;  /* 0x7ffffeab0500780c */ /* 0x000fe20003f46070 */
[----:B------:R-:W-:Y:S01]  /*24fa0*/  VIADD R5, R53, 0xffffff29 ;  /* 0xffffff2935057836 */ /* 0x000fe20000000000 */
[----:B------:R-:W2:Y:S03]  /*24fb0*/  LDL.LU.64 R232, [R1+0x870] ;  /* 0x0008700001e87983 */ /* 0x000ea60000300a00 */
[----:B------:R-:W1:Y:S01]  /*24fc0*/  LDC R53, c[0x0][0x230] ;  /* 0x00008c00ff357b82 */ /* 0x000e620000000800 */
[----:B------:R-:W-:Y:S01]  /*24fd0*/  ISETP.GE.U32.AND P3, PT, R5, 0x7ffffeaa, PT ;  /* 0x7ffffeaa0500780c */ /* 0x000fe20003f66070 */
[----:B------:R-:W2:Y:S01]  /*24fe0*/  LDL.LU.64 R234, [R1+0x878] ;  /* 0x0008780001ea7983 */ /* 0x000ea20000300a00 */
[----:B------:R-:W-:-:S05]  /*24ff0*/  IADD3 R5, R52, -0xd8, RZ ;  /* 0xffffff2834057810 */ /* 0x000fca0007ffe0ff */
[----:B------:R2:W-:Y:S04]  /*25000*/  LDGSTS.E [R9+0x60004], desc[UR60][R26.64], !P2 ;  /* 0x600040001a097fae */ /* 0x0005e8000d12187c */
[----:B------:R2:W-:Y:S04]  /*25010*/  LDGSTS.E [R9+0x64004], desc[UR60][R24.64], !P2 ;  /* 0x6400400018097fae */ /* 0x0005e8000d12187c */
[----:B------:R2:W-:Y:S04]  /*25020*/  LDGSTS.E [R9+0x68004], desc[UR60][R22.64], !P2 ;  /* 0x6800400016097fae */ /* 0x0005e8000d12187c */
[----:B------:R2:W-:Y:S01]  /*25030*/  LDGSTS.E [R9+0x6c004], desc[UR60][R20.64], !P2 ;  /* 0x6c00400014097fae */ /* 0x0005e2000d12187c */
[----:B------:R-:W-:Y:S01]  /*25040*/  ISETP.GE.U32.AND P2, PT, R5, 0x7ffffea9, PT ;  /* 0x7ffffea90500780c */ /* 0x000fe20003f46070 */
[----:B------:R-:W-:-:S02]  /*25050*/  IMAD.WIDE R248, R4, 0x4, R248 ;  /* 0x0000000404f87825 */ /* 0x000fc400078e02f8 */
[----:B------:R-:W-:Y:S02]  /*25060*/  LDGSTS.E [R9+0x60008], desc[UR60][R250.64], !P3 ;  /* 0x60008000fa097fae */ /* 0x000fe4000d92187c */
[----:B------:R-:W-:Y:S02]  /*25070*/  IMAD.WIDE R244, R4, 0x4, R244 ;  /* 0x0000000404f47825 */ /* 0x000fe400078e02f4 */
[----:B------:R-:W-:Y:S02]  /*25080*/  LDGSTS.E [R9+0x64008], desc[UR60][R248.64], !P3 ;  /* 0x64008000f8097fae */ /* 0x000fe4000d92187c */
[----:B-1----:R-:W-:Y:S02]  /*25090*/  VIADD R5, R54, 0xffffff0b ;  /* 0xffffff0b36057836 */ /* 0x002fe40000000000 */
[C---:B------:R-:W-:Y:S01]  /*250a0*/  IMAD.WIDE R242, R4.reuse, 0x4, R242 ;  /* 0x0000000404f27825 */ /* 0x040fe200078e02f2 */
[----:B------:R-:W-:Y:S03]  /*250b0*/  LDGSTS.E [R9+0x68008], desc[UR60][R246.64], !P3 ;  /* 0x68008000f6097fae */ /* 0x000fe6000d92187c */
[----:B------:R-:W-:Y:S01]  /*250c0*/  IMAD.WIDE R240, R4, 0x4, R240 ;  /* 0x0000000404f07825 */ /* 0x000fe200078e02f0 */
[----:B------:R-:W-:Y:S01]  /*250d0*/  LDGSTS.E [R9+0x6c008], desc[UR60][R244.64], !P3 ;  /* 0x6c008000f4097fae */ /* 0x000fe2000d92187c */
[----:B------:R-:W-:-:S02]  /*250e0*/  ISETP.GE.U32.AND P3, PT, R5, 0x7ffffe8c, PT ;  /* 0x7ffffe8c0500780c */ /* 0x000fc40003f66070 */
[----:B------:R-:W-:Y:S01]  /*250f0*/  IMAD.WIDE R236, R4, 0x4, R236 ;  /* 0x0000000404ec7825 */ /* 0x000fe200078e02ec */
[----:B------:R-:W-:Y:S03]  /*25100*/  LDGSTS.E [R9+0x6000c], desc[UR60][R242.64], !P2 ;  /* 0x6000c000f2097fae */ /* 0x000fe6000d12187c */
[----:B------:R-:W-:Y:S01]  /*25110*/  VIADD R5, R53, 0xffffff0a ;  /* 0xffffff0a35057836 */ /* 0x000fe20000000000 */
[----:B------:R-:W-:Y:S04]  /*25120*/  LDGSTS.E [R9+0x6400c], desc[UR60][R240.64], !P2 ;  /* 0x6400c000f0097fae */ /* 0x000fe8000d12187c */
[----:B------:R-:W-:Y:S04]  /*25130*/  LDGSTS.E [R9+0x6800c], desc[UR60][R238.64], !P2 ;  /* 0x6800c000ee097fae */ /* 0x000fe8000d12187c */
[----:B------:R-:W-:Y:S01]  /*25140*/  LDGSTS.E [R9+0x6c00c], desc[UR60][R236.64], !P2 ;  /* 0x6c00c000ec097fae */ /* 0x000fe2000d12187c */
[----:B------:R-:W-:-:S02]  /*25150*/  ISETP.GE.U32.AND P2, PT, R5, 0x7ffffe8b, PT ;  /* 0x7ffffe8b0500780c */ /* 0x000fc40003f46070 */
[----:B------:R-:W-:Y:S01]  /*25160*/  IADD3 R5, R60, -0xf7, RZ ;  /* 0xffffff093c057810 */ /* 0x000fe20007ffe0ff */
[C---:B----4-:R-:W-:Y:S02]  /*25170*/  IMAD.WIDE R54, R4.reuse, 0x4, R72 ;  /* 0x0000000404367825 */ /* 0x050fe400078e0248 */
[----:B------:R-:W4:Y:S04]  /*25180*/  LDL.LU.64 R72, [R1+0x880] ;  /* 0x0008800001487983 */ /* 0x000f280000300a00 */
[----:B------:R-:W4:Y:S04]  /*25190*/  LDL.LU.64 R82, [R1+0x890] ;  /* 0x0008900001527983 */ /* 0x000f280000300a00 */
[----:B------:R-:W4:Y:S04]  /*251a0*/  LDL.LU.64 R88, [R1+0x898] ;  /* 0x0008980001587983 */ /* 0x000f280000300a00 */
[----:B------:R-:W4:Y:S04]  /*251b0*/  LDL.LU.64 R78, [R1+0x8a0] ;  /* 0x0008a000014e7983 */ /* 0x000f280000300a00 */
[----:B------:R-:W4:Y:S01]  /*251c0*/  LDL.LU.64 R80, [R1+0x8a8] ;  /* 0x0008a80001507983 */ /* 0x000f220000300a00 */
[----:B---3--:R-:W-:-:S04]  /*251d0*/  IMAD.WIDE R60, R4, 0x4, R64 ;  /* 0x00000004043c7825 */ /* 0x008fc800078e0240 */
[C---:B--2---:R-:W-:Y:S02]  /*251e0*/  IMAD.WIDE R64, R4.reuse, 0x4, R152 ;  /* 0x0000000404407825 */ /* 0x044fe400078e0298 */
[----:B------:R-:W2:Y:S02]  /*251f0*/  LDL.LU.64 R152, [R1+0x8b8] ;  /* 0x0008b80001987983 */ /* 0x000ea40000300a00 */
[C---:B------:R-:W-:Y:S02]  /*25200*/  IMAD.WIDE R58, R4.reuse, 0x4, R58 ;  /* 0x00000004043a7825 */ /* 0x040fe400078e023a */
[----:B------:R-:W3:Y:S02]  /*25210*/  LDL.LU.64 R100, [R1+0x8c0] ;  /* 0x0008c00001647983 */ /* 0x000ee40000300a00 */
[C---:B------:R-:W-:Y:S02]  /*25220*/  IMAD.WIDE R52, R4.reuse, 0x4, R74 ;  /* 0x0000000404347825 */ /* 0x040fe400078e024a */
[----:B------:R-:W-:Y:S02]  /*25230*/  LDGSTS.E [R9+0x70000], desc[UR60][R58.64], !P3 ;  /* 0x700000003a097fae */ /* 0x000fe4000d92187c */
[----:B------:R-:W-:-:S02]  /*25240*/  IMAD.WIDE R56, R4, 0x4, R56 ;  /* 0x0000000404387825 */ /* 0x000fc400078e0238 */
[----:B------:R-:W-:Y:S04]  /*25250*/  LDGSTS.E [R9+0x74000], desc[UR60][R52.64], !P3 ;  /* 0x7400000034097fae */ /* 0x000fe8000d92187c */
[----:B------:R-:W-:Y:S01]  /*25260*/  LDGSTS.E [R9+0x78000], desc[UR60][R54.64], !P3 ;  /* 0x7800000036097fae */ /* 0x000fe2000d92187c */
[----:B------:R-:W-:-:S03]  /*25270*/  IMAD.WIDE R74, R4, 0x4, R70 ;  /* 0x00000004044a7825 */ /* 0x000fc600078e0246 */
[----:B------:R-:W-:Y:S01]  /*25280*/  LDGSTS.E [R9+0x7c000], desc[UR60][R56.64], !P3 ;  /* 0x7c00000038097fae */ /* 0x000fe2000d92187c */
[----:B------:R-:W-:Y:S01]  /*25290*/  ISETP.GE.U32.AND P3, PT, R5, 0x7ffffe8a, PT ;  /* 0x7ffffe8a0500780c */ /* 0x000fe20003f66070 */
[----:B------:R-:W-:Y:S02]  /*252a0*/  VIADD R5, R68, 0xffffff08 ;  /* 0xffffff0844057836 */ /* 0x000fe40000000000 */
[C---:B------:R-:W-:Y:S02]  /*252b0*/  IMAD.WIDE R68, R4.reuse, 0x4, R232 ;  /* 0x0000000404447825 */ /* 0x040fe400078e02e8 */
[----:B------:R-:W3:Y:S02]  /*252c0*/  LDL.LU.64 R232, [R1+0x8c8] ;  /* 0x0008c80001e87983 */ /* 0x000ee40000300a00 */
[C---:B------:R-:W-:Y:S02]  /*252d0*/  IMAD.WIDE R70, R4.reuse, 0x4, R234 ;  /* 0x0000000404467825 */ /* 0x040fe400078e02ea */
[----:B------:R-:W3:Y:S04]  /*252e0*/  LDL.LU.64 R234, [R1+0x8d0] ;  /* 0x0008d00001ea7983 */ /* 0x000ee80000300a00 */
[----:B------:R-:W3:Y:S01]  /*252f0*/  LDL.LU.64 R98, [R1+0x8e0] ;  /* 0x0008e00001627983 */ /* 0x000ee20000300a00 */
[----:B------:R-:W-:-:S03]  /*25300*/  IMAD.WIDE R66, R4, 0x4, R66 ;  /* 0x0000000404427825 */ /* 0x000fc600078e0242 */
[----:B------:R-:W3:Y:S01]  /*25310*/  LDL.LU.64 R96, [R1+0x8e8] ;  /* 0x0008e80001607983 */ /* 0x000ee20000300a00 */
[----:B------:R-:W-:-:S03]  /*25320*/  IMAD.WIDE R62, R4, 0x4, R62 ;  /* 0x00000004043e7825 */ /* 0x000fc600078e023e */
[----:B------:R-:W3:Y:S04]  /*25330*/  LDL.LU.64 R94, [R1+0x8f0] ;  /* 0x0008f000015e7983 */ /* 0x000ee80000300a00 */
[----:B------:R-:W3:Y:S04]  /*25340*/  LDL.LU.64 R92, [R1+0x908] ;  /* 0x00090800015c7983 */ /* 0x000ee80000300a00 */
[----:B------:R-:W-:Y:S04]  /*25350*/  LDGSTS.E [R9+0x70004], desc[UR60][R66.64], !P2 ;  /* 0x7000400042097fae */ /* 0x000fe8000d12187c */
[----:B------:R-:W-:Y:S04]  /*25360*/  LDGSTS.E [R9+0x74004], desc[UR60][R60.64], !P2 ;  /* 0x740040003c097fae */ /* 0x000fe8000d12187c */
[----:B------:R-:W-:Y:S04]  /*25370*/  LDGSTS.E [R9+0x78004], desc[UR60][R62.64], !P2 ;  /* 0x780040003e097fae */ /* 0x000fe8000d12187c */
[----:B------:R-:W3:Y:S04]  /*25380*/  LDL.LU.64 R90, [R1+0x930] ;  /* 0x00093000015a7983 */ /* 0x000ee80000300a00 */
[----:B------:R-:W-:Y:S01]  /*25390*/  LDGSTS.E [R9+0x7c004], desc[UR60][R64.64], !P2 ;  /* 0x7c00400040097fae */ /* 0x000fe2000d12187c */
[----:B------:R-:W-:Y:S01]  /*253a0*/  ISETP.GE.U32.AND P2, PT, R5, 0x7ffffe89, PT ;  /* 0x7ffffe890500780c */ /* 0x000fe20003f46070 */
[----:B------:R-:W-:-:S02]  /*253b0*/  VIADD R5, R76, 0xffffff63 ;  /* 0xffffff634c057836 */ /* 0x000fc40000000000 */
[----:B------:R-:W-:Y:S04]  /*253c0*/  LDGSTS.E [R9+0x70008], desc[UR60][R74.64], !P3 ;  /* 0x700080004a097fae */ /* 0x000fe8000d92187c */
[----:B------:R-:W-:Y:S04]  /*253d0*/  LDGSTS.E [R9+0x74008], desc[UR60][R68.64], !P3 ;  /* 0x7400800044097fae */ /* 0x000fe8000d92187c */
[----:B------:R-:W-:Y:S01]  /*253e0*/  LDGSTS.E [R9+0x78008], desc[UR60][R70.64], !P3 ;  /* 0x7800800046097fae */ /* 0x000fe2000d92187c */
[----:B----4-:R-:W-:-:S03]  /*253f0*/  IMAD.WIDE R76, R4, 0x4, R88 ;  /* 0x00000004044c7825 */ /* 0x010fc600078e0258 */
[----:B------:R-:W4:Y:S01]  /*25400*/  LDL.LU.64 R88, [R1+0x938] ;  /* 0x0009380001587983 */ /* 0x000f220000300a00 */
[----:B--2---:R-:W-:-:S03]  /*25410*/  IMAD.WIDE R26, R4, 0x4, R152 ;  /* 0x00000004041a7825 */ /* 0x004fc600078e0298 */
[----:B------:R-:W2:Y:S01]  /*25420*/  LDL.LU.64 R152, [R1+0x940] ;  /* 0x0009400001987983 */ /* 0x000ea20000300a00 */
[----:B------:R-:W-:-:S04]  /*25430*/  IMAD.WIDE R72, R4, 0x4, R72 ;  /* 0x0000000404487825 */ /* 0x000fc800078e0248 */
[C---:B------:R-:W-:Y:S01]  /*25440*/  IMAD.WIDE R82, R4.reuse, 0x4, R82 ;  /* 0x0000000404527825 */ /* 0x040fe200078e0252 */
[----:B------:R-:W-:Y:S03]  /*25450*/  LDGSTS.E [R9+0x7c008], desc[UR60][R72.64], !P3 ;  /* 0x7c00800048097fae */ /* 0x000fe6000d92187c */
[C---:B------:R-:W-:Y:S01]  /*25460*/  IMAD.WIDE R78, R4.reuse, 0x4, R78 ;  /* 0x00000004044e7825 */ /* 0x040fe200078e024e */
[----:B------:R-:W-:Y:S03]  /*25470*/  LDGSTS.E [R9+0x7000c], desc[UR60][R82.64], !P2 ;  /* 0x7000c00052097fae */ /* 0x000fe6000d12187c */
[C---:B------:R-:W-:Y:S01]  /*25480*/  IMAD.WIDE R80, R4.reuse, 0x4, R80 ;  /* 0x0000000404507825 */ /* 0x040fe200078e0250 */
[----:B------:R-:W-:Y:S03]  /*25490*/  LDGSTS.E [R9+0x7400c], desc[UR60][R76.64], !P2 ;  /* 0x7400c0004c097fae */ /* 0x000fe6000d12187c */
[C---:B---3--:R-:W-:Y:S01]  /*254a0*/  IMAD.WIDE R24, R4.reuse, 0x4, R100 ;  /* 0x0000000404187825 */ /* 0x048fe200078e0264 */
[----:B------:R-:W-:Y:S04]  /*254b0*/  LDGSTS.E [R9+0x7800c], desc[UR60][R78.64], !P2 ;  /* 0x7800c0004e097fae */ /* 0x000fe8000d12187c */
[----:B------:R-:W-:Y:S01]  /*254c0*/  LDGSTS.E [R9+0x7c00c], desc[UR60][R80.64], !P2 ;  /* 0x7c00c00050097fae */ /* 0x000fe2000d12187c */
[----:B------:R-:W-:-:S03]  /*254d0*/  IMAD.WIDE R22, R4, 0x4, R232 ;  /* 0x0000000404167825 */ /* 0x000fc600078e02e8 */
[----:B------:R1:W-:Y:S01]  /*254e0*/  STL.64 [R1+0x3a0], R26 ;  /* 0x0003a01a01007387 */ /* 0x0003e20000100a00 */
[----:B------:R-:W-:-:S03]  /*254f0*/  IMAD.WIDE R20, R4, 0x4, R234 ;  /* 0x0000000404147825 */ /* 0x000fc600078e02ea */
[----:B------:R1:W-:Y:S04]  /*25500*/  LDGSTS.E [R10+0x40000], desc[UR60][R26.64], !P4 ;  /* 0x400000001a0a7fae */ /* 0x0003e8000e12187c */
[----:B------:R-:W3:Y:S04]  /*25510*/  LDL.LU.64 R232, [R1+0x950] ;  /* 0x0009500001e87983 */ /* 0x000ee80000300a00 */
[----:B------:R1:W-:Y:S02]  /*25520*/  STL.64 [R1+0x398], R24 ;  /* 0x0003981801007387 */ /* 0x0003e40000100a00 */
[----:B-1----:R-:W-:-:S02]  /*25530*/  IMAD.WIDE R26, R4, 0x4, R98 ;  /* 0x00000004041a7825 */ /* 0x002fc400078e0262 */
[----:B------:R1:W-:Y:S04]  /*25540*/  LDGSTS.E [R10+0x44000], desc[UR60][R24.64], !P4 ;  /* 0x44000000180a7fae */ /* 0x0003e8000e12187c */
[----:B------:R1:W-:Y:S04]  /*25550*/  STL.64 [R1+0x390], R22 ;  /* 0x0003901601007387 */ /* 0x0003e80000100a00 */
[----:B------:R1:W-:Y:S02]  /*25560*/  STL.64 [R1+0x388], R20 ;  /* 0x0003881401007387 */ /* 0x0003e40000100a00 */
[----:B-1----:R-:W-:-:S02]  /*25570*/  IMAD.WIDE R24, R4, 0x4, R96 ;  /* 0x0000000404187825 */ /* 0x002fc400078e0260 */
[----:B------:R1:W-:Y:S04]  /*25580*/  LDGSTS.E [R10+0x48000], desc[UR60][R22.64], !P4 ;  /* 0x48000000160a7fae */ /* 0x0003e8000e12187c */
[----:B------:R-:W3:Y:S04]  /*25590*/  LDL.LU.64 R234, [R1+0x960] ;  /* 0x0009600001ea7983 */ /* 0x000ee80000300a00 */
[----:B------:R1:W-:Y:S02]  /*255a0*/  STL.64 [R1+0x380], R26 ;  /* 0x0003801a01007387 */ /* 0x0003e40000100a00 */
[----:B-1----:R-:W-:-:S02]  /*255b0*/  IMAD.WIDE R22, R4, 0x4, R94 ;  /* 0x0000000404167825 */ /* 0x002fc400078e025e */
[----:B------:R1:W-:Y:S04]  /*255c0*/  LDGSTS.E [R10+0x4c000], desc[UR60][R20.64], !P4 ;  /* 0x4c000000140a7fae */ /* 0x0003e8000e12187c */
[----:B------:R-:W3:Y:S04]  /*255d0*/  LDL.LU.64 R102, [R1+0x968] ;  /* 0x0009680001667983 */ /* 0x000ee80000300a00 */
[----:B------:R4:W-:Y:S01]  /*255e0*/  STL.64 [R1+0x378], R24 ;  /* 0x0003781801007387 */ /* 0x0009e20000100a00 */
[----:B-1----:R-:W-:-:S03]  /*255f0*/  IMAD.WIDE R20, R4, 0x4, R92 ;  /* 0x0000000404147825 */ /* 0x002fc600078e025c */
[----:B------:R-:W3:Y:S04]  /*25600*/  LDL.LU.64 R100, [R1+0x970] ;  /* 0x0009700001647983 */ /* 0x000ee80000300a00 */
[----:B------:R2:W-:Y:S04]  /*25610*/  STL.64 [R1+0x370], R22 ;  /* 0x0003701601007387 */ /* 0x0005e80000100a00 */
[----:B------:R-:W3:Y:S04]  /*25620*/  LDL.LU.64 R98, [R1+0x980] ;  /* 0x0009800001627983 */ /* 0x000ee80000300a00 */
[----:B------:R1:W-:Y:S04]  /*25630*/  LDGSTS.E [R10+0x40004], desc[UR60][R26.64], !P0 ;  /* 0x400040001a0a7fae */ /* 0x0003e8000c12187c */
[----:B------:R3:W-:Y:S04]  /*25640*/  STL.64 [R1+0x368], R20 ;  /* 0x0003681401007387 */ /* 0x0007e80000100a00 */
[----:B------:R-:W3:Y:S01]  /*25650*/  LDL.LU.64 R94, [R1+0x990] ;  /* 0x00099000015e7983 */ /* 0x000ee20000300a00 */
[----:B-1----:R-:W-:-:S03]  /*25660*/  IMAD.WIDE R26, R4, 0x4, R90 ;  /* 0x00000004041a7825 */ /* 0x002fc600078e025a */
[----:B------:R4:W-:Y:S04]  /*25670*/  LDGSTS.E [R10+0x44004], desc[UR60][R24.64], !P0 ;  /* 0x44004000180a7fae */ /* 0x0009e8000c12187c */
[----:B------:R-:W3:Y:S04]  /*25680*/  LDL.LU.64 R90, [R1+0x998] ;  /* 0x00099800015a7983 */ /* 0x000ee80000300a00 */
[----:B------:R2:W-:Y:S04]  /*25690*/  LDGSTS.E [R10+0x48004], desc[UR60][R22.64], !P0 ;  /* 0x48004000160a7fae */ /* 0x0005e8000c12187c */
[----:B------:R1:W-:Y:S04]  /*256a0*/  STL.64 [R1+0x360], R26 ;  /* 0x0003601a01007387 */ /* 0x0003e80000100a00 */
[----:B------:R3:W-:Y:S04]  /*256b0*/  LDGSTS.E [R10+0x4c004], desc[UR60][R20.64], !P0 ;  /* 0x4c004000140a7fae */ /* 0x0007e8000c12187c */
[----:B------:R1:W-:Y:S01]  /*256c0*/  LDGSTS.E [R10+0x40008], desc[UR60][R26.64], !P5 ;  /* 0x400080001a0a7fae */ /* 0x0003e2000e92187c */
[----:B----4-:R-:W-:-:S03]  /*256d0*/  IMAD.WIDE R24, R4, 0x4, R88 ;  /* 0x0000000404187825 */ /* 0x010fc600078e0258 */
[----:B------:R-:W4:Y:S04]  /*256e0*/  LDL.LU.64 R88, [R1+0x9a0] ;  /* 0x0009a00001587983 */ /* 0x000f280000300a00 */
[----:B------:R1:W-:Y:S01]  /*256f0*/  LDGSTS.E [R10+0x44008], desc[UR60][R24.64], !P5 ;  /* 0x44008000180a7fae */ /* 0x0003e2000e92187c */
[----:B--2---:R-:W-:-:S03]  /*25700*/  IMAD.WIDE R22, R4, 0x4, R152 ;  /* 0x0000000404167825 */ /* 0x004fc600078e0298 */
[----:B------:R-:W2:Y:S04]  /*25710*/  LDL.LU.64 R152, [R1+0x9b0] ;  /* 0x0009b00001987983 */ /* 0x000ea80000300a00 */
[----:B------:R1:W-:Y:S04]  /*25720*/  STL.64 [R1+0x358], R24 ;  /* 0x0003581801007387 */ /* 0x0003e80000100a00 */
[----:B------:R1:W-:Y:S04]  /*25730*/  STL.64 [R1+0x350], R22 ;  /* 0x0003501601007387 */ /* 0x0003e80000100a00 */
[----:B------:R1:W-:Y:S01]  /*25740*/  LDGSTS.E [R10+0x48008], desc[UR60][R22.64], !P5 ;  /* 0x48008000160a7fae */ /* 0x0003e2000e92187c */
[----:B---3--:R-:W-:-:S05]  /*25750*/  IMAD.WIDE R20, R4, 0x4, R232 ;  /* 0x0000000404147825 */ /* 0x008fca00078e02e8 */
[----:B------:R3:W-:Y:S04]  /*25760*/  STL.64 [R1+0x348], R20 ;  /* 0x0003481401007387 */ /* 0x0007e80000100a00 */
        /* <DEDUP_REMOVED lines=9> */
[----:B------:R-:W-:Y:S01]  /*25800*/  ISETP.GE.U32.AND P3, PT, R5, 0x7ffffee4, PT ;  /* 0x7ffffee40500780c */ /* 0x000fe20003f66070 */
[----:B------:R-:W2:Y:S02]  /*25810*/  LDC R102, c[0x0][0x230] ;  /* 0x00008c00ff667b82 */ /* 0x000ea40000000800 */
[----:B------:R1:W-:Y:S01]  /*25820*/  STL.64 [R1+0x338], R24 ;  /* 0x0003381801007387 */ /* 0x0003e20000100a00 */
[----:B------:R-:W-:-:S03]  /*25830*/  IMAD.WIDE R22, R4, 0x4, R100 ;  /* 0x0000000404167825 */ /* 0x000fc600078e0264 */
[----:B------:R1:W-:Y:S01]  /*25840*/  LDGSTS.E [R10+0x4400c], desc[UR60][R24.64], !P6 ;  /* 0x4400c000180a7fae */ /* 0x0003e2000f12187c */
[----:B---3--:R-:W-:-:S03]  /*25850*/  IMAD.WIDE R20, R4, 0x4, R98 ;  /* 0x0000000404147825 */ /* 0x008fc600078e0262 */
[----:B------:R4:W-:Y:S04]  /*25860*/  STL.64 [R1+0x330], R22 ;  /* 0x0003301601007387 */ /* 0x0009e80000100a00 */
[----:B------:R2:W-:Y:S04]  /*25870*/  STL.64 [R1+0x328], R20 ;  /* 0x0003281401007387 */ /* 0x0005e80000100a00 */
[----:B------:R4:W-:Y:S01]  /*25880*/  LDGSTS.E [R10+0x4800c], desc[UR60][R22.64], !P6 ;  /* 0x4800c000160a7fae */ /* 0x0009e2000f12187c */
[----:B-1----:R-:W-:-:S03]  /*25890*/  IMAD.WIDE R26, R4, 0x4, R94 ;  /* 0x00000004041a7825 */ /* 0x002fc600078e025e */
[----:B------:R-:W3:Y:S04]  /*258a0*/  LDL.LU.64 R100, [R1+0xa00] ;  /* 0x000a000001647983 */ /* 0x000ee80000300a00 */
[----:B------:R2:W-:Y:S01]  /*258b0*/  LDGSTS.E [R10+0x4c00c], desc[UR60][R20.64], !P6 ;  /* 0x4c00c000140a7fae */ /* 0x0005e2000f12187c */
[----:B------:R-:W-:-:S03]  /*258c0*/  IMAD.WIDE R24, R4, 0x4, R90 ;  /* 0x0000000404187825 */ /* 0x000fc600078e025a */
[----:B------:R-:W3:Y:S04]  /*258d0*/  LDL.LU.64 R98, [R1+0xa28] ;  /* 0x000a280001627983 */ /* 0x000ee80000300a00 */
[----:B------:R1:W-:Y:S04]  /*258e0*/  STL.64 [R1+0x1b8], R26 ;  /* 0x0001b81a01007387 */ /* 0x0003e80000100a00 */
[----:B------:R-:W3:Y:S04]  /*258f0*/  LDL.LU.64 R94, [R1+0xa30] ;  /* 0x000a3000015e7983 */ /* 0x000ee80000300a00 */
[----:B------:R1:W-:Y:S04]  /*25900*/  STL.64 [R1+0x1b0], R24 ;  /* 0x0001b01801007387 */ /* 0x0003e80000100a00 */
[----:B------:R-:W3:Y:S01]  /*25910*/  LDL.LU.64 R90, [R1+0xa40] ;  /* 0x000a4000015a7983 */ /* 0x000ee20000300a00 */
[----:B----4-:R-:W-:-:S05]  /*25920*/  IMAD.WIDE R22, R4, 0x4, R88 ;  /* 0x0000000404167825 */ /* 0x010fca00078e0258 */
[----:B------:R4:W-:Y:S01]  /*25930*/  STL.64 [R1+0x1a8], R22 ;  /* 0x0001a81601007387 */ /* 0x0009e20000100a00 */
[----:B--2---:R-:W-:-:S05]  /*25940*/  IMAD.WIDE R20, R4, 0x4, R152 ;  /* 0x0000000404147825 */ /* 0x004fca00078e0298 */
[----:B------:R2:W-:Y:S04]  /*25950*/  STL.64 [R1+0x1a0], R20 ;  /* 0x0001a01401007387 */ /* 0x0005e80000100a00 */
[----:B------:R-:W3:Y:S04]  /*25960*/  LDL.LU.64 R88, [R1+0xa50] ;  /* 0x000a500001587983 */ /* 0x000ee80000300a00 */
[----:B------:R-:W3:Y:S01]  /*25970*/  LDL.LU.64 R152, [R1+0xa60] ;  /* 0x000a600001987983 */ /* 0x000ee20000300a00 */
[----:B------:R-:W-:Y:S02]  /*25980*/  IADD3 R5, R85, -0x9e, RZ ;  /* 0xffffff6255057810 */ /* 0x000fe40007ffe0ff */
[----:B------:R-:W1:Y:S02]  /*25990*/  LDC R85, c[0x0][0x230] ;  /* 0x00008c00ff557b82 */ /* 0x000e640000000800 */
[----:B------:R-:W-:Y:S01]  /*259a0*/  ISETP.GE.U32.AND P2, PT, R5, 0x7ffffee3, PT ;  /* 0x7ffffee30500780c */ /* 0x000fe20003f46070 */
[----:B------:R-:W-:-:S05]  /*259b0*/  VIADD R5, R84, 0xffffff61 ;  /* 0xffffff6154057836 */ /* 0x000fca0000000000 */
[----:B------:R-:W4:Y:S01]  /*259c0*/  LDC R84, c[0x0][0x230] ;  /* 0x00008c00ff547b82 */ /* 0x000f220000000800 */
[----:B------:R-:W-:Y:S01]  /*259d0*/  ISETP.GE.U32.AND P4, PT, R5, 0x7ffffee2, PT ;  /* 0x7ffffee20500780c */ /* 0x000fe20003f86070 */
[----:B------:R-:W-:-:S06]  /*259e0*/  VIADD R5, R86, 0xffffff60 ;  /* 0xffffff6056057836 */ /* 0x000fcc0000000000 */
[----:B------:R-:W2:Y:S01]  /*259f0*/  LDC R86, c[0x0][0x230] ;  /* 0x00008c00ff567b82 */ /* 0x000ea20000000800 */
[----:B------:R-:W-:Y:S02]  /*25a00*/  ISETP.GE.U32.AND P0, PT, R5, 0x7ffffee1, PT ;  /* 0x7ffffee10500780c */ /* 0x000fe40003f06070 */
[----:B-1----:R-:W-:-:S05]  /*25a10*/  IADD3 R5, R85, -0xb9, RZ ;  /* 0xffffff4755057810 */ /* 0x002fca0007ffe0ff */
[----:B------:R-:W1:Y:S01]  /*25a20*/  LDC R85, c[0x0][0x230] ;  /* 0x00008c00ff557b82 */ /* 0x000e620000000800 */
[----:B------:R-:W-:Y:S01]  /*25a30*/  ISETP.GE.U32.AND P5, PT, R5, 0x7ffffec8, PT ;  /* 0x7ffffec80500780c */ /* 0x000fe20003fa6070 */
[----:B----4-:R-:W-:-:S06]  /*25a40*/  VIADD R5, R84, 0xffffff46 ;  /* 0xffffff4654057836 */ /* 0x010fcc0000000000 */
[----:B------:R-:W4:Y:S01]  /*25a50*/  LDC R84, c[0x0][0x230] ;  /* 0x00008c00ff547b82 */ /* 0x000f220000000800 */
[----:B------:R-:W-:Y:S01]  /*25a60*/  ISETP.GE.U32.AND P6, PT, R5, 0x7ffffec7, PT ;  /* 0x7ffffec70500780c */ /* 0x000fe20003fc6070 */
[----:B--2---:R-:W-:-:S04]  /*25a70*/  VIADD R5, R86, 0xffffff45 ;  /* 0xffffff4556057836 */ /* 0x004fc80000000000 */
[----:B------:R2:W-:Y:S02]  /*25a80*/  LDGSTS.E [R10+0x50000], desc[UR60][R26.64], !P5 ;  /* 0x500000001a0a7fae */ /* 0x0005e4000e92187c */
[----:B------:R-:W4:Y:S02]  /*25a90*/  LDC R86, c[0x0][0x230] ;  /* 0x00008c00ff567b82 */ /* 0x000f240000000800 */
[----:B------:R2:W-:Y:S04]  /*25aa0*/  LDGSTS.E [R10+0x54000], desc[UR60][R24.64], !P5 ;  /* 0x54000000180a7fae */ /* 0x0005e8000e92187c */
[----:B------:R2:W-:Y:S02]  /*25ab0*/  LDGSTS.E [R10+0x58000], desc[UR60][R22.64], !P5 ;  /* 0x58000000160a7fae */ /* 0x0005e4000e92187c */
[----:B--2---:R-:W-:-:S02]  /*25ac0*/  IMAD.WIDE R26, R4, 0x4, R96 ;  /* 0x00000004041a7825 */ /* 0x004fc400078e0260 */
[----:B------:R2:W-:Y:S01]  /*25ad0*/  LDGSTS.E [R10+0x5c000], desc[UR60][R20.64], !P5 ;  /* 0x5c000000140a7fae */ /* 0x0005e2000e92187c */
[----:B------:R-:W-:Y:S01]  /*25ae0*/  ISETP.GE.U32.AND P5, PT, R5, 0x7ffffec6, PT ;  /* 0x7ffffec60500780c */ /* 0x000fe20003fa6070 */
[C---:B------:R-:W-:Y:S02]  /*25af0*/  IMAD.WIDE R24, R4.reuse, 0x4, R92 ;  /* 0x0000000404187825 */ /* 0x040fe400078e025c */
[----:B------:R3:W-:Y:S02]  /*25b00*/  STL.64 [R1+0x198], R26 ;  /* 0x0001981a01007387 */ /* 0x0007e40000100a00 */
[C---:B------:R-:W-:Y:S02]  /*25b10*/  IMAD.WIDE R22, R4.reuse, 0x4, R232 ;  /* 0x0000000404167825 */ /* 0x040fe400078e02e8 */
[----:B------:R-:W4:Y:S02]  /*25b20*/  LDL.LU.64 R92, [R1+0xa70] ;  /* 0x000a7000015c7983 */ /* 0x000f240000300a00 */
[----:B--2---:R-:W-:-:S02]  /*25b30*/  IMAD.WIDE R20, R4, 0x4, R234 ;  /* 0x0000000404147825 */ /* 0x004fc400078e02ea */
[----:B------:R2:W-:Y:S04]  /*25b40*/  STL.64 [R1+0x190], R24 ;  /* 0x0001901801007387 */ /* 0x0005e80000100a00 */
[----:B------:R-:W4:Y:S04]  /*25b50*/  LDL.LU.64 R96, [R1+0xa78] ;  /* 0x000a780001607983 */ /* 0x000f280000300a00 */
[----:B------:R3:W-:Y:S04]  /*25b60*/  LDGSTS.E [R10+0x50004], desc[UR60][R26.64], !P6 ;  /* 0x500040001a0a7fae */ /* 0x0007e8000f12187c */
[----:B------:R1:W-:Y:S04]  /*25b70*/  STL.64 [R1+0x188], R22 ;  /* 0x0001881601007387 */ /* 0x0003e80000100a00 */
[----:B------:R1:W-:Y:S01]  /*25b80*/  STL.64 [R1+0x180], R20 ;  /* 0x0001801401007387 */ /* 0x0003e20000100a00 */
[----:B---3--:R-:W-:-:S03]  /*25b90*/  IMAD.WIDE R26, R4, 0x4, R100 ;  /* 0x00000004041a7825 */ /* 0x008fc600078e0264 */
[----:B------:R2:W-:Y:S04]  /*25ba0*/  LDGSTS.E [R10+0x54004], desc[UR60][R24.64], !P6 ;  /* 0x54004000180a7fae */ /* 0x0005e8000f12187c */
[----:B------:R1:W-:Y:S04]  /*25bb0*/  LDGSTS.E [R10+0x58004], desc[UR60][R22.64], !P6 ;  /* 0x58004000160a7fae */ /* 0x0003e8000f12187c */
[----:B------:R-:W3:Y:S01]  /*25bc0*/  LDL.LU.64 R234, [R1+0xa90] ;  /* 0x000a900001ea7983 */ /* 0x000ee20000300a00 */
[----:B--2---:R-:W-:-:S03]  /*25bd0*/  IMAD.WIDE R24, R4, 0x4, R98 ;  /* 0x0000000404187825 */ /* 0x004fc600078e0262 */
[----:B------:R2:W-:Y:S01]  /*25be0*/  LDGSTS.E [R10+0x5c004], desc[UR60][R20.64], !P6 ;  /* 0x5c004000140a7fae */ /* 0x0005e2000f12187c */
[----:B-1----:R-:W-:-:S03]  /*25bf0*/  IMAD.WIDE R22, R4, 0x4, R94 ;  /* 0x0000000404167825 */ /* 0x002fc600078e025e */
[----:B------:R-:W3:Y:S01]  /*25c00*/  LDL.LU.64 R232, [R1+0xa98] ;  /* 0x000a980001e87983 */ /* 0x000ee20000300a00 */
[----:B------:R-:W-:Y:S01]  /*25c10*/  IADD3 R5, R85, -0xbc, RZ ;  /* 0xffffff4455057810 */ /* 0x000fe20007ffe0ff */
[----:B------:R-:W1:Y:S02]  /*25c20*/  LDC R94, c[0x0][0x230] ;  /* 0x00008c00ff5e7b82 */ /* 0x000e640000000800 */
[----:B------:R-:W3:Y:S01]  /*25c30*/  LDL.LU.64 R100, [R1+0xae0] ;  /* 0x000ae00001647983 */ /* 0x000ee20000300a00 */
[----:B--2---:R-:W-:-:S03]  /*25c40*/  IMAD.WIDE R20, R4, 0x4, R90 ;  /* 0x0000000404147825 */ /* 0x004fc600078e025a */
[----:B------:R2:W-:Y:S04]  /*25c50*/  STL.64 [R1+0x178], R26 ;  /* 0x0001781a01007387 */ /* 0x0005e80000100a00 */
[----:B------:R-:W3:Y:S04]  /*25c60*/  LDL.LU.64 R104, [R1+0xb00] ;  /* 0x000b000001687983 */ /* 0x000ee80000300a00 */
[----:B------:R2:W-:Y:S04]  /*25c70*/  LDGSTS.E [R10+0x50008], desc[UR60][R26.64], !P5 ;  /* 0x500080001a0a7fae */ /* 0x0005e8000e92187c */
[----:B------:R2:W-:Y:S04]  /*25c80*/  STL.64 [R1+0x170], R24 ;  /* 0x0001701801007387 */ /* 0x0005e80000100a00 */
[----:B------:R1:W-:Y:S04]  /*25c90*/  STL.64 [R1+0x168], R22 ;  /* 0x0001681601007387 */ /* 0x0003e80000100a00 */
[----:B------:R1:W-:Y:S04]  /*25ca0*/  STL.64 [R1+0x160], R20 ;  /* 0x0001601401007387 */ /* 0x0003e80000100a00 */
[----:B------:R-:W3:Y:S04]  /*25cb0*/  LDL.LU.64 R90, [R1+0xba8] ;  /* 0x000ba800015a7983 */ /* 0x000ee80000300a00 */
[----:B------:R1:W-:Y:S01]  /*25cc0*/  LDGSTS.E [R10+0x54008], desc[UR60][R24.64], !P5 ;  /* 0x54008000180a7fae */ /* 0x0003e2000e92187c */
[----:B------:R-:W-:Y:S01]  /*25cd0*/  ISETP.GE.U32.AND P6, PT, R5, 0x7ffffec5, PT ;  /* 0x7ffffec50500780c */ /* 0x000fe20003fc6070 */
[----:B--2---:R-:W-:-:S02]  /*25ce0*/  IMAD.WIDE R26, R4, 0x4, R88 ;  /* 0x00000004041a7825 */ /* 0x004fc400078e0258 */
[----:B------:R2:W-:Y:S02]  /*25cf0*/  LDGSTS.E [R10+0x58008], desc[UR60][R22.64], !P5 ;  /* 0x58008000160a7fae */ /* 0x0005e4000e92187c */
[----:B-1----:R-:W-:Y:S02]  /*25d00*/  IMAD.WIDE R24, R4, 0x4, R152 ;  /* 0x0000000404187825 */ /* 0x002fe400078e0298 */
[----:B------:R-:W3:Y:S04]  /*25d10*/  LDL.LU.64 R88, [R1+0xbb0] ;  /* 0x000bb00001587983 */ /* 0x000ee80000300a00 */
[----:B------:R1:W-:Y:S04]  /*25d20*/  STL.64 [R1+0x158], R26 ;  /* 0x0001581a01007387 */ /* 0x0003e80000100a00 */
[----:B------:R-:W3:Y:S01]  /*25d30*/  LDL.LU.64 R152, [R1+0xbc8] ;  /* 0x000bc80001987983 */ /* 0x000ee20000300a00 */
[----:B----4-:R-:W-:-:S03]  /*25d40*/  VIADD R5, R84, 0xffffff27 ;  /* 0xffffff2754057836 */ /* 0x010fc60000000000 */
[----:B------:R4:W-:Y:S02]  /*25d50*/  LDGSTS.E [R10+0x5c008], desc[UR60][R20.64], !P5 ;  /* 0x5c008000140a7fae */ /* 0x0009e4000e92187c */
[----:B------:R-:W-:Y:S02]  /*25d60*/  ISETP.GE.U32.AND P5, PT, R5, 0x7ffffea8, PT ;  /* 0x7ffffea80500780c */ /* 0x000fe40003fa6070 */
[----:B------:R1:W-:Y:S01]  /*25d70*/  STL.64 [R1+0x150], R24 ;  /* 0x0001501801007387 */ /* 0x0003e20000100a00 */
[----:B------:R-:W-:-:S03]  /*25d80*/  VIADD R5, R87, 0xffffff26 ;  /* 0xffffff2657057836 */ /* 0x000fc60000000000 */
[----:B------:R1:W-:Y:S04]  /*25d90*/  LDGSTS.E [R10+0x5000c], desc[UR60][R26.64], !P6 ;  /* 0x5000c0001a0a7fae */ /* 0x0003e8000f12187c */
[----:B------:R1:W-:Y:S01]  /*25da0*/  LDGSTS.E [R10+0x5400c], desc[UR60][R24.64], !P6 ;  /* 0x5400c000180a7fae */ /* 0x0003e2000f12187c */
[----:B--2---:R-:W-:-:S03]  /*25db0*/  IMAD.WIDE R22, R4, 0x4, R92 ;  /* 0x0000000404167825 */ /* 0x004fc600078e025c */
[----:B------:R-:W2:Y:S01]  /*25dc0*/  LDL.LU.64 R92, [R1+0xbd8] ;  /* 0x000bd800015c7983 */ /* 0x000ea20000300a00 */
[----:B----4-:R-:W-:-:S03]  /*25dd0*/  IMAD.WIDE R20, R4, 0x4, R96 ;  /* 0x0000000404147825 */ /* 0x010fc600078e0260 */
[----:B------:R-:W-:Y:S04]  /*25de0*/  STL.64 [R1+0x148], R22 ;  /* 0x0001481601007387 */ /* 0x000fe80000100a00 */
[----:B------:R4:W-:Y:S04]  /*25df0*/  STL.64 [R1+0x140], R20 ;  /* 0x0001401401007387 */ /* 0x0009e80000100a00 */
[----:B------:R-:W4:Y:S04]  /*25e00*/  LDL.LU.64 R116, [R1+0xbe8] ;  /* 0x000be80001747983 */ /* 0x000f280000300a00 */
[----:B------:R-:W-:Y:S04]  /*25e10*/  LDGSTS.E [R10+0x5800c], desc[UR60][R22.64], !P6 ;  /* 0x5800c000160a7fae */ /* 0x000fe8000f12187c */
[----:B------:R-:W4:Y:S04]  /*25e20*/  LDL.LU.64 R96, [R1+0xc00] ;  /* 0x000c000001607983 */ /* 0x000f280000300a00 */
[----:B------:R1:W-:Y:S01]  /*25e30*/  LDGSTS.E [R10+0x5c00c], desc[UR60][R20.64], !P6 ;  /* 0x5c00c000140a7fae */ /* 0x0003e2000f12187c */
[----:B------:R-:W-:-:S03]  /*25e40*/  ISETP.GE.U32.AND P6, PT, R5, 0x7ffffea7, PT ;  /* 0x7ffffea70500780c */ /* 0x000fc60003fc6070 */
[----:B------:R-:W4:Y:S01]  /*25e50*/  LDL.LU.64 R98, [R1+0xc18] ;  /* 0x000c180001627983 */ /* 0x000f220000300a00 */
[----:B------:R-:W-:Y:S01]  /*25e60*/  IADD3 R5, R86, -0xdb, RZ ;  /* 0xffffff2556057810 */ /* 0x000fe20007ffe0ff */
[C---:B---3--:R-:W-:Y:S02]  /*25e70*/  IMAD.WIDE R230, R4.reuse, 0x4, R100 ;  /* 0x0000000404e67825 */ /* 0x048fe400078e0264 */
[----:B------:R-:W3:Y:S04]  /*25e80*/  LDL.LU.64 R100, [R1+0xc28] ;  /* 0x000c280001647983 */ /* 0x000ee80000300a00 */
[----:B------:R-:W3:Y:S01]  /*25e90*/  LDL.LU.64 R108, [R1+0xc58] ;  /* 0x000c5800016c7983 */ /* 0x000ee20000300a00 */
[----:B------:R-:W-:-:S03]  /*25ea0*/  IMAD.WIDE R84, R4, 0x4, R104 ;  /* 0x0000000404547825 */ /* 0x000fc600078e0268 */
[----:B------:R-:W3:Y:S04]  /*25eb0*/  LDL.LU.64 R104, [R1+0xc68] ;  /* 0x000c680001687983 */ /* 0x000ee80000300a00 */
[----:B------:R-:W3:Y:S01]  /*25ec0*/  LDL.LU.64 R106, [R1+0xc78] ;  /* 0x000c7800016a7983 */ /* 0x000ee20000300a00 */
[----:B------:R-:W-:-:S04]  /*25ed0*/  IMAD.WIDE R86, R4, 0x4, R90 ;  /* 0x0000000404567825 */ /* 0x000fc800078e025a */
[C---:B------:R-:W-:Y:S02]  /*25ee0*/  IMAD.WIDE R90, R4.reuse, 0x4, R152 ;  /* 0x00000004045a7825 */ /* 0x040fe400078e0298 */
[----:B------:R-:W3:Y:S02]  /*25ef0*/  LDL.LU.64 R152, [R1+0xc98] ;  /* 0x000c980001987983 */ /* 0x000ee40000300a00 */
[C---:B------:R-:W-:Y:S02]  /*25f00*/  IMAD.WIDE R234, R4.reuse, 0x4, R234 ;  /* 0x0000000404ea7825 */ /* 0x040fe400078e02ea */
[----:B------:R-:W3:Y:S02]  /*25f10*/  LDL.LU.64 R128, [R1+0xcb0] ;  /* 0x000cb00001807983 */ /* 0x000ee40000300a00 */
[C---:B------:R-:W-:Y:S02]  /*25f20*/  IMAD.WIDE R232, R4.reuse, 0x4, R232 ;  /* 0x0000000404e87825 */ /* 0x040fe400078e02e8 */
[----:B------:R-:W-:Y:S02]  /*25f30*/  LDGSTS.E [R10+0x60000], desc[UR60][R234.64], !P5 ;  /* 0x60000000ea0a7fae */ /* 0x000fe4000e92187c */
[----:B------:R-:W-:-:S02]  /*25f40*/  IMAD.WIDE R88, R4, 0x4, R88 ;  /* 0x0000000404587825 */ /* 0x000fc400078e0258 */
[----:B------:R-:W-:Y:S04]  /*25f50*/  LDGSTS.E [R10+0x64000], desc[UR60][R232.64], !P5 ;  /* 0x64000000e80a7fae */ /* 0x000fe8000e92187c */
[----:B------:R-:W-:Y:S04]  /*25f60*/  LDGSTS.E [R10+0x68000], desc[UR60][R230.64], !P5 ;  /* 0x68000000e60a7fae */ /* 0x000fe8000e92187c */
[----:B------:R-:W-:Y:S01]  /*25f70*/  LDGSTS.E [R10+0x6c000], desc[UR60][R84.64], !P5 ;  /* 0x6c000000540a7fae */ /* 0x000fe2000e92187c */
[----:B------:R-:W-:Y:S01]  /*25f80*/  ISETP.GE.U32.AND P5, PT, R5, 0x7ffffea6, PT ;  /* 0x7ffffea60500780c */ /* 0x000fe20003fa6070 */
[----:B------:R-:W-:-:S02]  /*25f90*/  VIADD R5, R94, 0xffffff24 ;  /* 0xffffff245e057836 */ /* 0x000fc40000000000 */
[----:B------:R-:W3:Y:S04]  /*25fa0*/  LDL.LU.64 R112, [R1+0xcc8] ;  /* 0x000cc80001707983 */ /* 0x000ee80000300a00 */
[----:B------:R-:W3:Y:S04]  /*25fb0*/  LDL.LU.64 R114, [R1+0xce0] ;  /* 0x000ce00001727983 */ /* 0x000ee80000300a00 */
[----:B------:R-:W-:Y:S04]  /*25fc0*/  LDGSTS.E [R10+0x60004], desc[UR60][R86.64], !P6 ;  /* 0x60004000560a7fae */ /* 0x000fe8000f12187c */
[----:B------:R-:W-:Y:S04]  /*25fd0*/  LDGSTS.E [R10+0x64004], desc[UR60][R88.64], !P6 ;  /* 0x64004000580a7fae */ /* 0x000fe8000f12187c */
[----:B------:R-:W-:Y:S01]  /*25fe0*/  LDGSTS.E [R10+0x68004], desc[UR60][R90.64], !P6 ;  /* 0x680040005a0a7fae */ /* 0x000fe2000f12187c */
[----:B--2---:R-:W-:-:S05]  /*25ff0*/  IMAD.WIDE R92, R4, 0x4, R92 ;  /* 0x00000004045c7825 */ /* 0x004fca00078e025c */
[----:B------:R-:W-:Y:S01]  /*26000*/  LDGSTS.E [R10+0x6c004], desc[UR60][R92.64], !P6 ;  /* 0x6c0040005c0a7fae */ /* 0x000fe2000f12187c */
[----:B------:R-:W-:Y:S01]  /*26010*/  ISETP.GE.U32.AND P6, PT, R5, 0x7ffffea5, PT ;  /* 0x7ffffea50500780c */ /* 0x000fe20003fc6070 */
[----:B------:R-:W-:Y:S02]  /*26020*/  VIADD R5, R102, 0xffffff07 ;  /* 0xffffff0766057836 */ /* 0x000fe40000000000 */
[C---:B----4-:R-:W-:Y:S02]  /*26030*/  IMAD.WIDE R94, R4.reuse, 0x4, R116 ;  /* 0x00000004045e7825 */ /* 0x050fe400078e0274 */
[----:B------:R-:W2:Y:S04]  /*26040*/  LDL.LU.64 R116, [R1+0xcf0] ;  /* 0x000cf00001747983 */ /* 0x000ea80000300a00 */
[----:B------:R-:W4:Y:S04]  /*26050*/  LDL.LU.64 R144, [R1+0xd08] ;  /* 0x000d080001907983 */ /* 0x000f280000300a00 */
[----:B------:R-:W4:Y:S04]  /*26060*/  LDL.LU.64 R120, [R1+0xd18] ;  /* 0x000d180001787983 */ /* 0x000f280000300a00 */
[----:B------:R-:W4:Y:S04]  /*26070*/  LDL.LU.64 R122, [R1+0xd30] ;  /* 0x000d3000017a7983 */ /* 0x000f280000300a00 */
[----:B------:R-:W4:Y:S01]  /*26080*/  LDL.LU.64 R124, [R1+0xd40] ;  /* 0x000d4000017c7983 */ /* 0x000f220000300a00 */
[----:B------:R-:W-:-:S03]  /*26090*/  IMAD.WIDE R96, R4, 0x4, R96 ;  /* 0x0000000404607825 */ /* 0x000fc600078e0260 */
[----:B------:R-:W-:Y:S01]  /*260a0*/  LDGSTS.E [R10+0x60008], desc[UR60][R94.64], !P5 ;  /* 0x600080005e0a7fae */ /* 0x000fe2000e92187c */
[----:B------:R-:W-:-:S03]  /*260b0*/  IMAD.WIDE R98, R4, 0x4, R98 ;  /* 0x0000000404627825 */ /* 0x000fc600078e0262 */
[----:B------:R-:W-:Y:S04]  /*260c0*/  LDGSTS.E [R10+0x64008], desc[UR60][R96.64], !P5 ;  /* 0x64008000600a7fae */ /* 0x000fe8000e92187c */
[----:B------:R-:W-:Y:S01]  /*260d0*/  LDGSTS.E [R10+0x68008], desc[UR60][R98.64], !P5 ;  /* 0x68008000620a7fae */ /* 0x000fe2000e92187c */
[----:B---3--:R-:W-:-:S04]  /*260e0*/  IMAD.WIDE R102, R4, 0x4, R108 ;  /* 0x0000000404667825 */ /* 0x008fc800078e026c */
[C---:B------:R-:W-:Y:S02]  /*260f0*/  IMAD.WIDE R108, R4.reuse, 0x4, R152 ;  /* 0x00000004046c7825 */ /* 0x040fe400078e0298 */
[----:B------:R-:W3:Y:S02]  /*26100*/  LDL.LU.64 R152, [R1+0xd50] ;  /* 0x000d500001987983 */ /* 0x000ee40000300a00 */
[----:B------:R-:W-:-:S05]  /*26110*/  IMAD.WIDE R100, R4, 0x4, R100 ;  /* 0x0000000404647825 */ /* 0x000fca00078e0264 */
[----:B------:R-:W-:Y:S01]  /*26120*/  LDGSTS.E [R10+0x6c008], desc[UR60][R100.64], !P5 ;  /* 0x6c008000640a7fae */ /* 0x000fe2000e92187c */
[----:B------:R-:W-:Y:S01]  /*26130*/  ISETP.GE.U32.AND P5, PT, R5, 0x7ffffe88, PT ;  /* 0x7ffffe880500780c */ /* 0x000fe20003fa6070 */
[----:B------:R-:W-:Y:S01]  /*26140*/  IMAD.WIDE R104, R4, 0x4, R104 ;  /* 0x0000000404687825 */ /* 0x000fe200078e0268 */
[----:B------:R-:W-:Y:S01]  /*26150*/  IADD3 R5, R110, -0xfa, RZ ;  /* 0xffffff066e057810 */ /* 0x000fe20007ffe0ff */
[----:B------:R-:W-:Y:S02]  /*26160*/  LDGSTS.E [R10+0x6000c], desc[UR60][R102.64], !P6 ;  /* 0x6000c000660a7fae */ /* 0x000fe4000f12187c */
[C---:B------:R-:W-:Y:S02]  /*26170*/  IMAD.WIDE R106, R4.reuse, 0x4, R106 ;  /* 0x00000004046a7825 */ /* 0x040fe400078e026a */
[----:B------:R-:W-:Y:S02]  /*26180*/  LDGSTS.E [R10+0x6400c], desc[UR60][R104.64], !P6 ;  /* 0x6400c000680a7fae */ /* 0x000fe4000f12187c */
[----:B------:R-:W-:-:S02]  /*26190*/  IMAD.WIDE R110, R4, 0x4, R128 ;  /* 0x00000004046e7825 */ /* 0x000fc400078e0280 */
[----:B------:R-:W4:Y:S04]  /*261a0*/  LDL.LU.64 R128, [R1+0xd60] ;  /* 0x000d600001807983 */ /* 0x000f280000300a00 */
[----:B------:R-:W4:Y:S01]  /*261b0*/  LDL.LU.64 R130, [R1+0xd70] ;  /* 0x000d700001827983 */ /* 0x000f220000300a00 */
[----:B------:R-:W-:-:S03]  /*261c0*/  IMAD.WIDE R112, R4, 0x4, R112 ;  /* 0x0000000404707825 */ /* 0x000fc600078e0270 */
[----:B------:R-:W4:Y:S01]  /*261d0*/  LDL.LU.64 R132, [R1+0xd88] ;  /* 0x000d880001847983 */ /* 0x000f220000300a00 */
[----:B------:R-:W-:-:S03]  /*261e0*/  IMAD.WIDE R114, R4, 0x4, R114 ;  /* 0x0000000404727825 */ /* 0x000fc600078e0272 */
[----:B------:R-:W-:Y:S04]  /*261f0*/  LDGSTS.E [R10+0x6800c], desc[UR60][R106.64], !P6 ;  /* 0x6800c0006a0a7fae */ /* 0x000fe8000f12187c */
[----:B------:R-:W4:Y:S04]  /*26200*/  LDL.LU.64 R148, [R1+0xda0] ;  /* 0x000da00001947983 */ /* 0x000f280000300a00 */
[----:B------:R-:W-:Y:S01]  /*26210*/  LDGSTS.E [R10+0x6c00c], desc[UR60][R108.64], !P6 ;  /* 0x6c00c0006c0a7fae */ /* 0x000fe2000f12187c */
[----:B------:R-:W-:Y:S01]  /*26220*/  ISETP.GE.U32.AND P6, PT, R5, 0x7ffffe87, PT ;  /* 0x7ffffe870500780c */ /* 0x000fe20003fc6070 */
[----:B------:R-:W-:-:S02]  /*26230*/  VIADD R5, R118, 0xffffff05 ;  /* 0xffffff0576057836 */ /* 0x000fc40000000000 */
[----:B------:R-:W4:Y:S04]  /*26240*/  LDL.LU.64 R136, [R1+0xdb8] ;  /* 0x000db80001887983 */ /* 0x000f280000300a00 */
[----:B------:R-:W4:Y:S04]  /*26250*/  LDL.LU.64 R138, [R1+0xdc0] ;  /* 0x000dc000018a7983 */ /* 0x000f280000300a00 */
[----:B------:R-:W4:Y:S04]  /*26260*/  LDL.LU.64 R140, [R1+0xdd8] ;  /* 0x000dd800018c7983 */ /* 0x000f280000300a00 */
[----:B------:R-:W-:Y:S04]  /*26270*/  LDGSTS.E [R10+0x70000], desc[UR60][R110.64], !P5 ;  /* 0x700000006e0a7fae */ /* 0x000fe8000e92187c */
[----:B------:R-:W1:Y:S04]  /*26280*/  LDL.LU.64 R162, [R1+0xde8] ;  /* 0x000de80001a27983 */ /* 0x000e680000300a00 */
[----:B------:R-:W-:Y:S04]  /*26290*/  LDGSTS.E [R10+0x74000], desc[UR60][R112.64], !P5 ;  /* 0x74000000700a7fae */ /* 0x000fe8000e92187c */
[----:B------:R-:W-:Y:S04]  /*262a0*/  LDGSTS.E [R10+0x78000], desc[UR60][R114.64], !P5 ;  /* 0x78000000720a7fae */ /* 0x000fe8000e92187c */
[----:B------:R-:W4:Y:S01]  /*262b0*/  LDL.LU.64 R160, [R1+0xe00] ;  /* 0x000e000001a07983 */ /* 0x000f220000300a00 */
[----:B--2---:R-:W-:-:S03]  /*262c0*/  IMAD.WIDE R116, R4, 0x4, R116 ;  /* 0x0000000404747825 */ /* 0x004fc600078e0274 */
[----:B------:R-:W2:Y:S04]  /*262d0*/  LDL.LU.64 R150, [R1+0xe08] ;  /* 0x000e080001967983 */ /* 0x000ea80000300a00 */
[----:B------:R-:W-:Y:S01]  /*262e0*/  LDGSTS.E [R10+0x7c000], desc[UR60][R116.64], !P5 ;  /* 0x7c000000740a7fae */ /* 0x000fe2000e92187c */
[----:B------:R-:W-:Y:S01]  /*262f0*/  ISETP.GE.U32.AND P5, PT, R5, 0x7ffffe86, PT ;  /* 0x7ffffe860500780c */ /* 0x000fe20003fa6070 */
[----:B------:R-:W-:Y:S02]  /*26300*/  VIADD R5, R126, 0xffffff04 ;  /* 0xffffff047e057836 */ /* 0x000fe40000000000 */
[C---:B---3--:R-:W-:Y:S02]  /*26310*/  IMAD.WIDE R126, R4.reuse, 0x4, R152 ;  /* 0x00000004047e7825 */ /* 0x048fe400078e0298 */
[----:B------:R-:W3:Y:S02]  /*26320*/  LDL.LU.64 R152, [R1+0xe20] ;  /* 0x000e200001987983 */ /* 0x000ee40000300a00 */
[----:B----4-:R-:W-:-:S02]  /*26330*/  IMAD.WIDE R118, R4, 0x4, R144 ;  /* 0x0000000404767825 */ /* 0x010fc400078e0290 */
[----:B------:R-:W4:Y:S01]  /*26340*/  LDL.LU.64 R146, [R1+0xe38] ;  /* 0x000e380001927983 */ /* 0x000f220000300a00 */
[----:B------:R-:W4:Y:S01]  /*26350*/  LDC R144, c[0x0][0x230] ;  /* 0x00008c00ff907b82 */ /* 0x000f220000000800 */
[C---:B------:R-:W-:Y:S02]  /*26360*/  IMAD.WIDE R120, R4.reuse, 0x4, R120 ;  /* 0x0000000404787825 */ /* 0x040fe400078e0278 */
[----:B------:R-:W4:Y:S02]  /*26370*/  LDL.LU.64 R172, [R1+0xe48] ;  /* 0x000e480001ac7983 */ /* 0x000f240000300a00 */
[C---:B------:R-:W-:Y:S02]  /*26380*/  IMAD.WIDE R122, R4.reuse, 0x4, R122 ;  /* 0x00000004047a7825 */ /* 0x040fe400078e027a */
[----:B------:R-:W-:Y:S01]  /*26390*/  LDGSTS.E [R10+0x70004], desc[UR60][R118.64], !P6 ;  /* 0x70004000760a7fae */ /* 0x000fe2000f12187c */
[----:B------:R-:W4:Y:S01]  /*263a0*/  LDC R145, c[0x0][0x230] ;  /* 0x00008c00ff917b82 */ /* 0x000f220000000800 */
[----:B------:R-:W-:-:S02]  /*263b0*/  IMAD.WIDE R124, R4, 0x4, R124 ;  /* 0x00000004047c7825 */ /* 0x000fc400078e027c */
[----:B------:R-:W4:Y:S04]  /*263c0*/  LDL.LU.64 R170, [R1+0xe58] ;  /* 0x000e580001aa7983 */ /* 0x000f280000300a00 */
[----:B------:R-:W-:Y:S04]  /*263d0*/  LDGSTS.E [R10+0x74004], desc[UR60][R120.64], !P6 ;  /* 0x74004000780a7fae */ /* 0x000fe8000f12187c */
[----:B------:R-:W4:Y:S04]  /*263e0*/  LDL.LU.64 R168, [R1+0xe68] ;  /* 0x000e680001a87983 */ /* 0x000f280000300a00 */
[----:B------:R-:W-:Y:S04]  /*263f0*/  LDGSTS.E [R10+0x78004], desc[UR60][R122.64], !P6 ;  /* 0x780040007a0a7fae */ /* 0x000fe8000f12187c */
[----:B------:R-:W-:Y:S01]  /*26400*/  LDGSTS.E [R10+0x7c004], desc[UR60][R124.64], !P6 ;  /* 0x7c0040007c0a7fae */ /* 0x000fe2000f12187c */
[----:B------:R-:W-:-:S02]  /*26410*/  ISETP.GE.U32.AND P6, PT, R5, 0x7ffffe85, PT ;  /* 0x7ffffe850500780c */ /* 0x000fc40003fc6070 */
[----:B------:R-:W-:Y:S01]  /*26420*/  IADD3 R5, R134, -0xbd, RZ ;  /* 0xffffff4386057810 */ /* 0x000fe20007ffe0ff */
[----:B------:R-:W4:Y:S01]  /*26430*/  LDL.LU.64 R166, [R1+0xe78] ;  /* 0x000e780001a67983 */ /* 0x000f220000300a00 */
[----:B------:R-:W-:-:S03]  /*26440*/  IMAD.WIDE R134, R4, 0x4, R148 ;  /* 0x0000000404867825 */ /* 0x000fc600078e0294 */
[----:B------:R-:W4:Y:S01]  /*26450*/  LDL.LU.64 R148, [R1+0xe90] ;  /* 0x000e900001947983 */ /* 0x000f220000300a00 */
[----:B------:R-:W-:-:S03]  /*26460*/  IMAD.WIDE R128, R4, 0x4, R128 ;  /* 0x0000000404807825 */ /* 0x000fc600078e0280 */
[----:B------:R-:W-:Y:S01]  /*26470*/  LDGSTS.E [R10+0x70008], desc[UR60][R126.64], !P5 ;  /* 0x700080007e0a7fae */ /* 0x000fe2000e92187c */
[----:B------:R-:W-:-:S03]  /*26480*/  IMAD.WIDE R130, R4, 0x4, R130 ;  /* 0x0000000404827825 */ /* 0x000fc600078e0282 */
[----:B------:R-:W-:Y:S01]  /*26490*/  LDGSTS.E [R10+0x74008], desc[UR60][R128.64], !P5 ;  /* 0x74008000800a7fae */ /* 0x000fe2000e92187c */
[----:B------:R-:W-:-:S03]  /*264a0*/  IMAD.WIDE R132, R4, 0x4, R132 ;  /* 0x0000000404847825 */ /* 0x000fc600078e0284 */
[----:B------:R-:W-:Y:S01]  /*264b0*/  LDGSTS.E [R10+0x78008], desc[UR60][R130.64], !P5 ;  /* 0x78008000820a7fae */ /* 0x000fe2000e92187c */
[----:B------:R-:W-:-:S03]  /*264c0*/  IMAD.WIDE R136, R4, 0x4, R136 ;  /* 0x0000000404887825 */ /* 0x000fc600078e0288 */
[----:B------:R-:W-:Y:S01]  /*264d0*/  LDGSTS.E [R10+0x7c008], desc[UR60][R132.64], !P5 ;  /* 0x7c008000840a7fae */ /* 0x000fe2000e92187c */
[----:B-1----:R-:W-:-:S03]  /*264e0*/  IMAD.WIDE R26, R4, 0x4, R162 ;  /* 0x00000004041a7825 */ /* 0x002fc600078e02a2 */
[----:B------:R-:W-:Y:S04]  /*264f0*/  LDGSTS.E [R10+0x7000c], desc[UR60][R134.64], !P6 ;  /* 0x7000c000860a7fae */ /* 0x000fe8000f12187c */
[----:B------:R4:W-:Y:S04]  /*26500*/  STL.64 [R1+0x320], R26 ;  /* 0x0003201a01007387 */ /* 0x0009e80000100a00 */
[----:B------:R-:W4:Y:S01]  /*26510*/  LDL.LU.64 R164, [R1+0xea8] ;  /* 0x000ea80001a47983 */ /* 0x000f220000300a00 */
[----:B------:R-:W-:-:S03]  /*26520*/  IMAD.WIDE R24, R4, 0x4, R160 ;  /* 0x0000000404187825 */ /* 0x000fc600078e02a0 */
[----:B------:R-:W-:Y:S04]  /*26530*/  LDGSTS.E [R10+0x7400c], desc[UR60][R136.64], !P6 ;  /* 0x7400c000880a7fae */ /* 0x000fe8000f12187c */
[----:B------:R1:W-:Y:S01]  /*26540*/  STL.64 [R1+0x318], R24 ;  /* 0x0003181801007387 */ /* 0x0003e20000100a00 */
[----:B---3--:R-:W-:-:S03]  /*26550*/  IMAD.WIDE R20, R4, 0x4, R152 ;  /* 0x0000000404147825 */ /* 0x008fc600078e0298 */
[----:B------:R-:W3:Y:S01]  /*26560*/  LDL.LU.64 R152, [R1+0xec0] ;  /* 0x000ec00001987983 */ /* 0x000ee20000300a00 */
[----:B------:R-:W-:-:S04]  /*26570*/  IMAD.WIDE R138, R4, 0x4, R138 ;  /* 0x00000004048a7825 */ /* 0x000fc800078e028a */
[C---:B------:R-:W-:Y:S01]  /*26580*/  IMAD.WIDE R140, R4.reuse, 0x4, R140 ;  /* 0x00000004048c7825 */ /* 0x040fe200078e028c */
[----:B------:R-:W-:Y:S03]  /*26590*/  LDGSTS.E [R10+0x7800c], desc[UR60][R138.64], !P6 ;  /* 0x7800c0008a0a7fae */ /* 0x000fe6000f12187c */
[C---:B--2---:R-:W-:Y:S01]  /*265a0*/  IMAD.WIDE R22, R4.reuse, 0x4, R150 ;  /* 0x0000000404167825 */ /* 0x044fe200078e0296 */
[----:B------:R-:W-:Y:S04]  /*265b0*/  LDGSTS.E [R10+0x7c00c], desc[UR60][R140.64], !P6 ;  /* 0x7c00c0008c0a7fae */ /* 0x000fe8000f12187c */
[----:B------:R4:W-:Y:S04]  /*265c0*/  LDGSTS.E [R11+0x40000], desc[UR60][R26.64], !P3 ;  /* 0x400000001a0b7fae */ /* 0x0009e8000d92187c */
[----:B------:R2:W-:Y:S04]  /*265d0*/  STL.64 [R1+0x310], R22 ;  /* 0x0003101601007387 */ /* 0x0005e80000100a00 */
[----:B------:R2:W-:Y:S01]  /*265e0*/  STL.64 [R1+0x308], R20 ;  /* 0x0003081401007387 */ /* 0x0005e20000100a00 */
[----:B----4-:R-:W-:-:S03]  /*265f0*/  IMAD.WIDE R26, R4, 0x4, R146 ;  /* 0x00000004041a7825 */ /* 0x010fc600078e0292 */
        /* <DEDUP_REMOVED lines=8> */
[----:B------:R2:W-:Y:S01]  /*26680*/  STL.64 [R1+0x300], R26 ;  /* 0x0003001a01007387 */ /* 0x0005e20000100a00 */
[----:B-1----:R-:W-:-:S03]  /*26690*/  IMAD.WIDE R20, R4, 0x4, R168 ;  /* 0x0000000404147825 */ /* 0x002fc600078e02a8 */
[----:B------:R-:W4:Y:S04]  /*266a0*/  LDL.LU.64 R146, [R1+0xf20] ;  /* 0x000f200001927983 */ /* 0x000f280000300a00 */
[----:B------:R2:W-:Y:S04]  /*266b0*/  LDGSTS.E [R11+0x40004], desc[UR60][R26.64], !P2 ;  /* 0x400040001a0b7fae */ /* 0x0005e8000d12187c */
[----:B------:R1:W-:Y:S04]  /*266c0*/  STL.64 [R1+0x2f8], R24 ;  /* 0x0002f81801007387 */ /* 0x0003e80000100a00 */
[----:B------:R1:W-:Y:S01]  /*266d0*/  STL.64 [R1+0x2f0], R22 ;  /* 0x0002f01601007387 */ /* 0x0003e20000100a00 */
[----:B--2---:R-:W-:-:S03]  /*266e0*/  IMAD.WIDE R26, R4, 0x4, R166 ;  /* 0x00000004041a7825 */ /* 0x004fc600078e02a6 */
[----:B------:R3:W-:Y:S04]  /*266f0*/  STL.64 [R1+0x2e8], R20 ;  /* 0x0002e81401007387 */ /* 0x0007e80000100a00 */
[----:B------:R1:W-:Y:S04]  /*26700*/  LDGSTS.E [R11+0x44004], desc[UR60][R24.64], !P2 ;  /* 0x44004000180b7fae */ /* 0x0003e8000d12187c */
[----:B------:R-:W2:Y:S04]  /*26710*/  LDL.LU.64 R172, [R1+0xf38] ;  /* 0x000f380001ac7983 */ /* 0x000ea80000300a00 */
[----:B------:R-:W2:Y:S01]  /*26720*/  LDL.LU.64 R170, [R1+0xf50] ;  /* 0x000f500001aa7983 */ /* 0x000ea20000300a00 */
[----:B-1----:R-:W-:-:S03]  /*26730*/  IMAD.WIDE R24, R4, 0x4, R148 ;  /* 0x0000000404187825 */ /* 0x002fc600078e0294 */
[----:B------:R1:W-:Y:S04]  /*26740*/  LDGSTS.E [R11+0x48004], desc[UR60][R22.64], !P2 ;  /* 0x48004000160b7fae */ /* 0x0003e8000d12187c */
[----:B------:R4:W-:Y:S04]  /*26750*/  STL.64 [R1+0x2e0], R26 ;  /* 0x0002e01a01007387 */ /* 0x0009e80000100a00 */
[----:B------:R3:W-:Y:S04]  /*26760*/  LDGSTS.E [R11+0x4c004], desc[UR60][R20.64], !P2 ;  /* 0x4c004000140b7fae */ /* 0x0007e8000d12187c */
[----:B------:R-:W2:Y:S01]  /*26770*/  LDL.LU.64 R168, [R1+0xf68] ;  /* 0x000f680001a87983 */ /* 0x000ea20000300a00 */
[----:B-1----:R-:W-:-:S03]  /*26780*/  IMAD.WIDE R22, R4, 0x4, R164 ;  /* 0x0000000404167825 */ /* 0x002fc600078e02a4 */
[----:B------:R1:W-:Y:S04]  /*26790*/  STL.64 [R1+0x2d8], R24 ;  /* 0x0002d81801007387 */ /* 0x0003e80000100a00 */
[----:B------:R-:W2:Y:S04]  /*267a0*/  LDL.LU.64 R148, [R1+0xf80] ;  /* 0x000f800001947983 */ /* 0x000ea80000300a00 */
[----:B------:R1:W-:Y:S04]  /*267b0*/  STL.64 [R1+0x2d0], R22 ;  /* 0x0002d01601007387 */ /* 0x0003e80000100a00 */
[----:B------:R4:W-:Y:S04]  /*267c0*/  LDGSTS.E [R11+0x40008], desc[UR60][R26.64], !P4 ;  /* 0x400080001a0b7fae */ /* 0x0009e8000e12187c */
[----:B------:R1:W-:Y:S04]  /*267d0*/  LDGSTS.E [R11+0x44008], desc[UR60][R24.64], !P4 ;  /* 0x44008000180b7fae */ /* 0x0003e8000e12187c */
[----:B------:R1:W-:Y:S01]  /*267e0*/  LDGSTS.E [R11+0x48008], desc[UR60][R22.64], !P4 ;  /* 0x48008000160b7fae */ /* 0x0003e2000e12187c */
[----:B---3--:R-:W-:-:S05]  /*267f0*/  IMAD.WIDE R20, R4, 0x4, R152 ;  /* 0x0000000404147825 */ /* 0x008fca00078e0298 */
[----:B------:R3:W-:Y:S04]  /*26800*/  STL.64 [R1+0x2c8], R20 ;  /* 0x0002c81401007387 */ /* 0x0007e80000100a00 */
[----:B------:R-:W2:Y:S04]  /*26810*/  LDL.LU.64 R166, [R1+0xf88] ;  /* 0x000f880001a67983 */ /* 0x000ea80000300a00 */
[----:B------:R-:W2:Y:S01]  /*26820*/  LDL.LU.64 R152, [R1+0xfa0] ;  /* 0x000fa00001987983 */ /* 0x000ea20000300a00 */
[----:B------:R-:W-:-:S03]  /*26830*/  ISETP.GE.U32.AND P5, PT, R5, 0x7ffffec4, PT ;  /* 0x7ffffec40500780c */ /* 0x000fc60003fa6070 */
[----:B------:R3:W-:Y:S01]  /*26840*/  LDGSTS.E [R11+0x4c008], desc[UR60][R20.64], !P4 ;  /* 0x4c008000140b7fae */ /* 0x0007e2000e12187c */
[----:B----4-:R-:W-:-:S04]  /*26850*/  IMAD.WIDE R26, R4, 0x4, R162 ;  /* 0x00000004041a7825 */ /* 0x010fc800078e02a2 */
[C---:B-1----:R-:W-:Y:S01]  /*26860*/  IMAD.WIDE R24, R4.reuse, 0x4, R160 ;  /* 0x0000000404187825 */ /* 0x042fe200078e02a0 */
[----:B------:R2:W-:Y:S03]  /*26870*/  STL.64 [R1+0x2c0], R26 ;  /* 0x0002c01a01007387 */ /* 0x0005e60000100a00 */
[C---:B------:R-:W-:Y:S01]  /*26880*/  IMAD.WIDE R22, R4.reuse, 0x4, R150 ;  /* 0x0000000404167825 */ /* 0x040fe200078e0296 */
[----:B------:R1:W-:Y:S04]  /*26890*/  STL.64 [R1+0x2b8], R24 ;  /* 0x0002b81801007387 */ /* 0x0003e80000100a00 */
[----:B------:R4:W-:Y:S01]  /*268a0*/  STL.64 [R1+0x2b0], R22 ;  /* 0x0002b01601007387 */ /* 0x0009e20000100a00 */
[----:B---3--:R-:W-:-:S03]  /*268b0*/  IMAD.WIDE R20, R4, 0x4, R146 ;  /* 0x0000000404147825 */ /* 0x008fc600078e0292 */
[----:B------:R-:W3:Y:S04]  /*268c0*/  LDL.LU.64 R164, [R1+0xfb8] ;  /* 0x000fb80001a47983 */ /* 0x000ee80000300a00 */
[----:B------:R2:W-:Y:S04]  /*268d0*/  LDGSTS.E [R11+0x4000c], desc[UR60][R26.64], !P0 ;  /* 0x4000c0001a0b7fae */ /* 0x0005e8000c12187c */
[----:B------:R4:W-:Y:S04]  /*268e0*/  STL.64 [R1+0x2a8], R20 ;  /* 0x0002a81401007387 */ /* 0x0009e80000100a00 */
[----:B------:R-:W3:Y:S04]  /*268f0*/  LDL.LU.64 R162, [R1+0xfc8] ;  /* 0x000fc80001a27983 */ /* 0x000ee80000300a00 */
[----:B------:R1:W-:Y:S04]  /*26900*/  LDGSTS.E [R11+0x4400c], desc[UR60][R24.64], !P0 ;  /* 0x4400c000180b7fae */ /* 0x0003e8000c12187c */
[----:B------:R4:W-:Y:S01]  /*26910*/  LDGSTS.E [R11+0x4800c], desc[UR60][R22.64], !P0 ;  /* 0x4800c000160b7fae */ /* 0x0009e2000c12187c */
[----:B--2---:R-:W-:-:S03]  /*26920*/  IMAD.WIDE R26, R4, 0x4, R172 ;  /* 0x00000004041a7825 */ /* 0x004fc600078e02ac */
[----:B------:R-:W2:Y:S01]  /*26930*/  LDL.LU.64 R160, [R1+0xfe8] ;  /* 0x000fe80001a07983 */ /* 0x000ea20000300a00 */
[----:B-1----:R-:W-:-:S03]  /*26940*/  IMAD.WIDE R24, R4, 0x4, R170 ;  /* 0x0000000404187825 */ /* 0x002fc600078e02aa */
[----:B------:R-:W2:Y:S04]  /*26950*/  LDL.LU.64 R150, [R1+0x1000] ;  /* 0x0010000001967983 */ /* 0x000ea80000300a00 */
[----:B------:R-:W2:Y:S04]  /*26960*/  LDL.LU.64 R146, [R1+0x1010] ;  /* 0x0010100001927983 */ /* 0x000ea80000300a00 */
[----:B------:R1:W-:Y:S04]  /*26970*/  LDGSTS.E [R11+0x4c00c], desc[UR60][R20.64], !P0 ;  /* 0x4c00c000140b7fae */ /* 0x0003e8000c12187c */
[----:B------:R1:W-:Y:S01]  /*26980*/  STL.64 [R1+0x138], R26 ;  /* 0x0001381a01007387 */ /* 0x0003e20000100a00 */
[----:B----4-:R-:W-:-:S03]  /*26990*/  IMAD.WIDE R22, R4, 0x4, R168 ;  /* 0x0000000404167825 */ /* 0x010fc600078e02a8 */
[----:B------:R4:W-:Y:S04]  /*269a0*/  STL.64 [R1+0x130], R24 ;  /* 0x0001301801007387 */ /* 0x0009e80000100a00 */
[----:B------:R3:W-:Y:S01]  /*269b0*/  STL.64 [R1+0x128], R22 ;  /* 0x0001281601007387 */ /* 0x0007e20000100a00 */
[----:B-1----:R-:W-:-:S03]  /*269c0*/  IMAD.WIDE R20, R4, 0x4, R148 ;  /* 0x0000000404147825 */ /* 0x002fc600078e0294 */
[----:B------:R1:W-:Y:S04]  /*269d0*/  LDGSTS.E [R11+0x50000], desc[UR60][R26.64], !P5 ;  /* 0x500000001a0b7fae */ /* 0x0003e8000e92187c */
[----:B------:R-:W2:Y:S04]  /*269e0*/  LDL.LU.64 R148, [R1+0x1030] ;  /* 0x0010300001947983 */ /* 0x000ea80000300a00 */
[----:B------:R3:W-:Y:S04]  /*269f0*/  STL.64 [R1+0x120], R20 ;  /* 0x0001201401007387 */ /* 0x0007e80000100a00 */
[----:B------:R-:W2:Y:S04]  /*26a00*/  LDL.LU.64 R172, [R1+0x1048] ;  /* 0x0010480001ac7983 */ /* 0x000ea80000300a00 */
[----:B------:R4:W-:Y:S04]  /*26a10*/  LDGSTS.E [R11+0x54000], desc[UR60][R24.64], !P5 ;  /* 0x54000000180b7fae */ /* 0x0009e8000e92187c */
[----:B------:R-:W2:Y:S01]  /*26a20*/  LDL.LU.64 R170, [R1+0x1070] ;  /* 0x0010700001aa7983 */ /* 0x000ea20000300a00 */
[----:B------:R-:W-:-:S02]  /*26a30*/  VIADD R5, R143, 0xffffff42 ;  /* 0xffffff428f057836 */ /* 0x000fc40000000000 */
[----:B------:R-:W2:Y:S01]  /*26a40*/  LDC R143, c[0x0][0x230] ;  /* 0x00008c00ff8f7b82 */ /* 0x000ea20000000800 */
[----:B------:R3:W-:Y:S01]  /*26a50*/  LDGSTS.E [R11+0x58000], desc[UR60][R22.64], !P5 ;  /* 0x58000000160b7fae */ /* 0x0007e2000e92187c */
[----:B-1----:R-:W-:-:S04]  /*26a60*/  IMAD.WIDE R26, R4, 0x4, R166 ;  /* 0x00000004041a7825 */ /* 0x002fc800078e02a6 */
[----:B----4-:R-:W-:Y:S01]  /*26a70*/  IMAD.WIDE R24, R4, 0x4, R152 ;  /* 0x0000000404187825 */ /* 0x010fe200078e0298 */
[----:B------:R2:W-:Y:S04]  /*26a80*/  STL.64 [R1+0x118], R26 ;  /* 0x0001181a01007387 */ /* 0x0005e80000100a00 */
[----:B------:R-:W4:Y:S04]  /*26a90*/  LDL.LU.64 R168, [R1+0x1080] ;  /* 0x0010800001a87983 */ /* 0x000f280000300a00 */
[----:B------:R1:W-:Y:S04]  /*26aa0*/  STL.64 [R1+0x110], R24 ;  /* 0x0001101801007387 */ /* 0x0003e80000100a00 */
[----:B------:R-:W4:Y:S01]  /*26ab0*/  LDL.LU.64 R152, [R1+0x10a0] ;  /* 0x0010a00001987983 */ /* 0x000f220000300a00 */
[----:B------:R-:W-:Y:S01]  /*26ac0*/  ISETP.GE.U32.AND P6, PT, R5, 0x7ffffec3, PT ;  /* 0x7ffffec30500780c */ /* 0x000fe20003fc6070 */
[----:B------:R-:W-:-:S02]  /*26ad0*/  VIADD R5, R142, 0xffffff41 ;  /* 0xffffff418e057836 */ /* 0x000fc40000000000 */
[----:B------:R1:W-:Y:S01]  /*26ae0*/  LDGSTS.E [R11+0x5c000], desc[UR60][R20.64], !P5 ;  /* 0x5c000000140b7fae */ /* 0x0003e2000e92187c */
[----:B------:R-:W4:Y:S02]  /*26af0*/  LDC R142, c[0x0][0x230] ;  /* 0x00008c00ff8e7b82 */ /* 0x000f240000000800 */
[----:B------:R-:W-:-:S07]  /*26b00*/  ISETP.GE.U32.AND P3, PT, R5, 0x7ffffec2, PT ;  /* 0x7ffffec20500780c */ /* 0x000fce0003f66070 */
[----:B------:R2:W-:Y:S04]  /*26b10*/  LDGSTS.E [R11+0x50004], desc[UR60][R26.64], !P6 ;  /* 0x500040001a0b7fae */ /* 0x0005e8000f12187c */
[----:B------:R2:W-:Y:S01]  /*26b20*/  LDGSTS.E [R11+0x54004], desc[UR60][R24.64], !P6 ;  /* 0x54004000180b7fae */ /* 0x0005e2000f12187c */
[----:B---3--:R-:W-:-:S05]  /*26b30*/  IMAD.WIDE R22, R4, 0x4, R164 ;  /* 0x0000000404167825 */ /* 0x008fca00078e02a4 */
[----:B------:R3:W-:Y:S04]  /*26b40*/  STL.64 [R1+0x108], R22 ;  /* 0x0001081601007387 */ /* 0x0007e80000100a00 */
[----:B------:R3:W-:Y:S01]  /*26b50*/  LDGSTS.E [R11+0x58004], desc[UR60][R22.64], !P6 ;  /* 0x58004000160b7fae */ /* 0x0007e2000f12187c */
[----:B-1----:R-:W-:-:S05]  /*26b60*/  IMAD.WIDE R20, R4, 0x4, R162 ;  /* 0x0000000404147825 */ /* 0x002fca00078e02a2 */
[----:B------:R1:W-:Y:S04]  /*26b70*/  STL.64 [R1+0x100], R20 ;  /* 0x0001001401007387 */ /* 0x0003e80000100a00 */
[----:B------:R-:W4:Y:S01]  /*26b80*/  LDL.LU.64 R174, [R1+0x10a8] ;  /* 0x0010a80001ae7983 */ /* 0x000f220000300a00 */
[----:B--2---:R-:W-:-:S03]  /*26b90*/  IMAD.WIDE R26, R4, 0x4, R160 ;  /* 0x00000004041a7825 */ /* 0x004fc600078e02a0 */
[----:B------:R1:W-:Y:S01]  /*26ba0*/  LDGSTS.E [R11+0x5c004], desc[UR60][R20.64], !P6 ;  /* 0x5c004000140b7fae */ /* 0x0003e2000f12187c */
[----:B------:R-:W-:-:S03]  /*26bb0*/  IMAD.WIDE R24, R4, 0x4, R150 ;  /* 0x0000000404187825 */ /* 0x000fc600078e0296 */
[----:B------:R2:W-:Y:S01]  /*26bc0*/  STL.64 [R1+0xf8], R26 ;  /* 0x0000f81a01007387 */ /* 0x0005e20000100a00 */
[----:B---3--:R-:W-:-:S03]  /*26bd0*/  IMAD.WIDE R22, R4, 0x4, R146 ;  /* 0x0000000404167825 */ /* 0x008fc600078e0292 */
[----:B------:R-:W3:Y:S04]  /*26be0*/  LDL.LU.64 R166, [R1+0x10c0] ;  /* 0x0010c00001a67983 */ /* 0x000ee80000300a00 */
[----:B------:R2:W-:Y:S04]  /*26bf0*/  STL.64 [R1+0xf0], R24 ;  /* 0x0000f01801007387 */ /* 0x0005e80000100a00 */
[----:B------:R-:W3:Y:S04]  /*26c00*/  LDL.LU.64 R146, [R1+0x10d8] ;  /* 0x0010d80001927983 */ /* 0x000ee80000300a00 */
[----:B------:R4:W-:Y:S04]  /*26c10*/  STL.64 [R1+0xe8], R22 ;  /* 0x0000e81601007387 */ /* 0x0009e80000100a00 */
[----:B------:R2:W-:Y:S04]  /*26c20*/  LDGSTS.E [R11+0x50008], desc[UR60][R26.64], !P3 ;  /* 0x500080001a0b7fae */ /* 0x0005e8000d92187c */
[----:B------:R2:W-:Y:S01]  /*26c30*/  LDGSTS.E [R11+0x54008], desc[UR60][R24.64], !P3 ;  /* 0x54008000180b7fae */ /* 0x0005e2000d92187c */
[----:B-1----:R-:W-:-:S03]  /*26c40*/  IMAD.WIDE R20, R4, 0x4, R148 ;  /* 0x0000000404147825 */ /* 0x002fc600078e0294 */
[----:B------:R4:W-:Y:S04]  /*26c50*/  LDGSTS.E [R11+0x58008], desc[UR60][R22.64], !P3 ;  /* 0x58008000160b7fae */ /* 0x0009e8000d92187c */
[----:B------:R-:W3:Y:S01]  /*26c60*/  LDL.LU.64 R148, [R1+0x10e8] ;  /* 0x0010e80001947983 */ /* 0x000ee20000300a00 */
[----:B--2---:R-:W-:-:S03]  /*26c70*/  IMAD.WIDE R26, R4, 0x4, R172 ;  /* 0x00000004041a7825 */ /* 0x004fc600078e02ac */
[----:B------:R1:W-:Y:S04]  /*26c80*/  STL.64 [R1+0xe0], R20 ;  /* 0x0000e01401007387 */ /* 0x0003e80000100a00 */
[----:B------:R-:W2:Y:S01]  /*26c90*/  LDL.LU.64 R150, [R1+0x1100] ;  /* 0x0011000001967983 */ /* 0x000ea20000300a00 */
[----:B------:R-:W-:-:S03]  /*26ca0*/  IMAD.WIDE R24, R4, 0x4, R170 ;  /* 0x0000000404187825 */ /* 0x000fc600078e02aa */
[----:B------:R-:W2:Y:S04]  /*26cb0*/  LDL.LU.64 R160, [R1+0x1110] ;  /* 0x0011100001a07983 */ /* 0x000ea80000300a00 */
[----:B------:R-:W2:Y:S04]  /*26cc0*/  LDL.LU.64 R162, [R1+0x1128] ;  /* 0x0011280001a27983 */ /* 0x000ea80000300a00 */
[----:B------:R-:W2:Y:S04]  /*26cd0*/  LDL.LU.64 R164, [R1+0x1140] ;  /* 0x0011400001a47983 */ /* 0x000ea80000300a00 */
[----:B------:R2:W-:Y:S04]  /*26ce0*/  STL.64 [R1+0xd8], R26 ;  /* 0x0000d81a01007387 */ /* 0x0005e80000100a00 */
[----:B------:R1:W-:Y:S04]  /*26cf0*/  LDGSTS.E [R11+0x5c008], desc[UR60][R20.64], !P3 ;  /* 0x5c008000140b7fae */ /* 0x0003e8000d92187c */
[----:B------:R2:W-:Y:S01]  /*26d00*/  STL.64 [R1+0xd0], R24 ;  /* 0x0000d01801007387 */ /* 0x0005e20000100a00 */
[----:B----4-:R-:W-:-:S05]  /*26d10*/  IMAD.WIDE R22, R4, 0x4, R168 ;  /* 0x0000000404167825 */ /* 0x010fca00078e02a8 */
[----:B------:R4:W-:Y:S01]  /*26d20*/  STL.64 [R1+0xc8], R22 ;  /* 0x0000c81601007387 */ /* 0x0009e20000100a00 */
[----:B-1----:R-:W-:-:S03]  /*26d30*/  IMAD.WIDE R20, R4, 0x4, R152 ;  /* 0x0000000404147825 */ /* 0x002fc600078e0298 */
[----:B------:R-:W4:Y:S01]  /*26d40*/  LDL.LU.64 R152, [R1+0x1148] ;  /* 0x0011480001987983 */ /* 0x000f220000300a00 */
[----:B------:R-:W-:Y:S02]  /*26d50*/  IADD3 R5, R144, -0xc0, RZ ;  /* 0xffffff4090057810 */ /* 0x000fe40007ffe0ff */
[----:B------:R-:W1:Y:S02]  /*26d60*/  LDC R144, c[0x0][0x230] ;  /* 0x00008c00ff907b82 */ /* 0x000e640000000800 */
[----:B------:R-:W-:Y:S01]  /*26d70*/  ISETP.GE.U32.AND P2, PT, R5, 0x7ffffec1, PT ;  /* 0x7ffffec10500780c */ /* 0x000fe20003f46070 */
[----:B------:R-:W-:-:S05]  /*26d80*/  VIADD R5, R143, 0xffffff23 ;  /* 0xffffff238f057836 */ /* 0x000fca0000000000 */
[----:B------:R-:W1:Y:S01]  /*26d90*/  LDC R143, c[0x0][0x230] ;  /* 0x00008c00ff8f7b82 */ /* 0x000e620000000800 */
[----:B------:R-:W-:Y:S01]  /*26da0*/  ISETP.GE.U32.AND P4, PT, R5, 0x7ffffea4, PT ;  /* 0x7ffffea40500780c */ /* 0x000fe20003f86070 */
[----:B------:R-:W-:Y:S01]  /*26db0*/  VIADD R5, R142, 0xffffff22 ;  /* 0xffffff228e057836 */ /* 0x000fe20000000000 */
[----:B------:R2:W-:Y:S04]  /*26dc0*/  STL.64 [R1+0xc0], R20 ;  /* 0x0000c01401007387 */ /* 0x0005e80000100a00 */
[----:B------:R2:W-:Y:S01]  /*26dd0*/  LDGSTS.E [R11+0x5000c], desc[UR60][R26.64], !P2 ;  /* 0x5000c0001a0b7fae */ /* 0x0005e2000d12187c */
[----:B------:R-:W3:Y:S01]  /*26de0*/  LDC R142, c[0x0][0x230] ;  /* 0x00008c00ff8e7b82 */ /* 0x000ee20000000800 */
[----:B------:R-:W-:Y:S02]  /*26df0*/  ISETP.GE.U32.AND P0, PT, R5, 0x7ffffea3, PT ;  /* 0x7ffffea30500780c */ /* 0x000fe40003f06070 */
[----:B------:R-:W-:Y:S01]  /*26e00*/  IADD3 R5, R145, -0xdf, RZ ;  /* 0xffffff2191057810 */ /* 0x000fe20007ffe0ff */
[----:B------:R2:W-:Y:S04]  /*26e10*/  LDGSTS.E [R11+0x5400c], desc[UR60][R24.64], !P2 ;  /* 0x5400c000180b7fae */ /* 0x0005e8000d12187c */
[----:B------:R-:W3:Y:S01]  /*26e20*/  LDC R145, c[0x0][0x230] ;  /* 0x00008c00ff917b82 */ /* 0x000ee20000000800 */
[----:B------:R-:W-:Y:S01]  /*26e30*/  ISETP.GE.U32.AND P5, PT, R5, 0x7ffffea2, PT ;  /* 0x7ffffea20500780c */ /* 0x000fe20003fa6070 */
[----:B-1----:R-:W-:Y:S01]  /*26e40*/  VIADD R5, R144, 0xffffff20 ;  /* 0xffffff2090057836 */ /* 0x002fe20000000000 */
[----:B------:R1:W-:Y:S04]  /*26e50*/  LDGSTS.E [R11+0x5800c], desc[UR60][R22.64], !P2 ;  /* 0x5800c000160b7fae */ /* 0x0003e8000d12187c */
[----:B------:R-:W-:Y:S01]  /*26e60*/  ISETP.GE.U32.AND P6, PT, R5, 0x7ffffea1, PT ;  /* 0x7ffffea10500780c */ /* 0x000fe20003fc6070 */
[----:B------:R-:W-:Y:S01]  /*26e70*/  VIADD R5, R143, 0xffffff03 ;  /* 0xffffff038f057836 */ /* 0x000fe20000000000 */
[----:B------:R1:W-:Y:S04]  /*26e80*/  LDGSTS.E [R11+0x5c00c], desc[UR60][R20.64], !P2 ;  /* 0x5c00c000140b7fae */ /* 0x0003e8000d12187c */
[----:B------:R-:W-:Y:S01]  /*26e90*/  ISETP.GE.U32.AND P3, PT, R5, 0x7ffffe84, PT ;  /* 0x7ffffe840500780c */ /* 0x000fe20003f66070 */
[----:B------:R-:W2:Y:S01]  /*26ea0*/  LDL.LU.64 R168, [R1+0x1170] ;  /* 0x0011700001a87983 */ /* 0x000ea20000300a00 */
[----:B---3--:R-:W-:-:S03]  /*26eb0*/  IADD3 R5, R142, -0xfe, RZ ;  /* 0xffffff028e057810 */ /* 0x008fc60007ffe0ff */
[----:B------:R-:W3:Y:S01]  /*26ec0*/  LDL.LU.64 R170, [R1+0x1188] ;  /* 0x0011880001aa7983 */ /* 0x000ee20000300a00 */
[----:B------:R-:W-:-:S03]  /*26ed0*/  ISETP.GE.U32.AND P2, PT, R5, 0x7ffffe83, PT ;  /* 0x7ffffe830500780c */ /* 0x000fc60003f46070 */
[----:B------:R-:W3:Y:S01]  /*26ee0*/  LDL.LU.64 R172, [R1+0x1190] ;  /* 0x0011900001ac7983 */ /* 0x000ee20000300a00 */
[----:B------:R-:W-:Y:S02]  /*26ef0*/  VIADD R5, R145, 0xffffff01 ;  /* 0xffffff0191057836 */ /* 0x000fe40000000000 */
[----:B------:R-:W-:-:S04]  /*26f00*/  IMAD.WIDE R144, R4, 0x4, R166 ;  /* 0x0000000404907825 */ /* 0x000fc800078e02a6 */
[C---:B----4-:R-:W-:Y:S02]  /*26f10*/  IMAD.WIDE R166, R4.reuse, 0x4, R152 ;  /* 0x0000000404a67825 */ /* 0x050fe400078e0298 */
[----:B------:R-:W4:Y:S04]  /*26f20*/  LDL.LU.64 R152, [R1+0x11c0] ;  /* 0x0011c00001987983 */ /* 0x000f280000300a00 */
[----:B------:R-:W3:Y:S04]  /*26f30*/  LDL.LU.64 R218, [R1+0x11f8] ;  /* 0x0011f80001da7983 */ /* 0x000ee80000300a00 */
[----:B------:R-:W3:Y:S04]  /*26f40*/  LDL.LU.64 R216, [R1+0x11e8] ;  /* 0x0011e80001d87983 */ /* 0x000ee80000300a00 */
[----:B------:R-:W1:Y:S04]  /*26f50*/  LDL.LU.64 R214, [R1+0x11d8] ;  /* 0x0011d80001d67983 */ /* 0x000e680000300a00 */
[----:B------:R-:W3:Y:S04]  /*26f60*/  LDL.LU.64 R212, [R1+0x11d0] ;  /* 0x0011d00001d47983 */ /* 0x000ee80000300a00 */
        /* <DEDUP_REMOVED lines=12> */
[----:B------:R-:W3:Y:S01]  /*27030*/  LDL.LU.64 R200, [R1+0x1310] ;  /* 0x0013100001c87983 */ /* 0x000ee20000300a00 */
[----:B------:R-:W-:-:S03]  /*27040*/  IMAD.WIDE R142, R4, 0x4, R174 ;  /* 0x00000004048e7825 */ /* 0x000fc600078e02ae */
[----:B------:R-:W3:Y:S04]  /*27050*/  LDL.LU.64 R202, [R1+0x1318] ;  /* 0x0013180001ca7983 */ /* 0x000ee80000300a00 */
[----:B------:R-:W3:Y:S04]  /*27060*/  LDL.LU.64 R204, [R1+0x1320] ;  /* 0x0013200001cc7983 */ /* 0x000ee80000300a00 */
[----:B------:R-:W3:Y:S04]  /*27070*/  LDL.LU.64 R206, [R1+0xf28] ;  /* 0x000f280001ce7983 */ /* 0x000ee80000300a00 */
[----:B------:R-:W3:Y:S04]  /*27080*/  LDL.LU.64 R208, [R1+0xef8] ;  /* 0x000ef80001d07983 */ /* 0x000ee80000300a00 */
[----:B------:R-:W3:Y:S01]  /*27090*/  LDL.LU.64 R210, [R1+0xeb8] ;  /* 0x000eb80001d27983 */ /* 0x000ee20000300a00 */
[----:B------:R-:W4:Y:S01]  /*270a0*/  S2R R159, SR_TID.X ;  /* 0x00000000009f7919 */ /* 0x000f220000002100 */
[----:B------:R-:W-:-:S02]  /*270b0*/  IMAD.WIDE R146, R4, 0x4, R146 ;  /* 0x0000000404927825 */ /* 0x000fc400078e0292 */
[----:B------:R-:W-:Y:S02]  /*270c0*/  LDGSTS.E [R11+0x60000], desc[UR60][R142.64], !P4 ;  /* 0x600000008e0b7fae */ /* 0x000fe4000e12187c */
[C---:B------:R-:W-:Y:S02]  /*270d0*/  IMAD.WIDE R148, R4.reuse, 0x4, R148 ;  /* 0x0000000404947825 */ /* 0x040fe400078e0294 */
[----:B------:R-:W-:Y:S02]  /*270e0*/  LDGSTS.E [R11+0x64000], desc[UR60][R144.64], !P4 ;  /* 0x64000000900b7fae */ /* 0x000fe4000e12187c */
[----:B--2---:R-:W-:Y:S01]  /*270f0*/  IMAD.WIDE R150, R4, 0x4, R150 ;  /* 0x0000000404967825 */ /* 0x004fe200078e0296 */
[----:B------:R-:W-:Y:S01]  /*27100*/  UISETP.GT.AND UP1, UPT, UR6, 0x17f, UPT ;  /* 0x0000017f0600788c */ /* 0x000fe2000bf24270 */
[----:B------:R-:W-:Y:S02]  /*27110*/  LDGSTS.E [R11+0x68000], desc[UR60][R146.64], !P4 ;  /* 0x68000000920b7fae */ /* 0x000fe4000e12187c */
[----:B------:R-:W-:-:S02]  /*27120*/  VIADD R154, R154, 0xffffff00 ;  /* 0xffffff009a9a7836 */ /* 0x000fc40000000000 */
[C---:B------:R-:W-:Y:S01]  /*27130*/  IMAD.WIDE R160, R4.reuse, 0x4, R160 ;  /* 0x0000000404a07825 */ /* 0x040fe200078e02a0 */
[----:B------:R-:W-:Y:S03]  /*27140*/  LDGSTS.E [R11+0x6c000], desc[UR60][R148.64], !P4 ;  /* 0x6c000000940b7fae */ /* 0x000fe6000e12187c */
[C---:B------:R-:W-:Y:S01]  /*27150*/  IMAD.WIDE R162, R4.reuse, 0x4, R162 ;  /* 0x0000000404a27825 */ /* 0x040fe200078e02a2 */
[----:B------:R-:W-:Y:S03]  /*27160*/  LDGSTS.E [R11+0x60004], desc[UR60][R150.64], !P0 ;  /* 0x60004000960b7fae */ /* 0x000fe6000c12187c */
[C---:B------:R-:W-:Y:S01]  /*27170*/  IMAD.WIDE R164, R4.reuse, 0x4, R164 ;  /* 0x0000000404a47825 */ /* 0x040fe200078e02a4 */
[----:B------:R-:W-:Y:S04]  /*27180*/  LDGSTS.E [R11+0x64004], desc[UR60][R160.64], !P0 ;  /* 0x64004000a00b7fae */ /* 0x000fe8000c12187c */
[----:B------:R-:W-:Y:S01]  /*27190*/  LDGSTS.E [R11+0x68004], desc[UR60][R162.64], !P0 ;  /* 0x68004000a20b7fae */ /* 0x000fe2000c12187c */
[----:B----4-:R-:W-:Y:S01]  /*271a0*/  IMAD.WIDE R174, R4, 0x4, R152 ;  /* 0x0000000404ae7825 */ /* 0x010fe200078e0298 */
[----:B------:R-:W-:-:S02]  /*271b0*/  LOP3.LUT R159, R159, 0x7f, RZ, 0xc0, !PT ;  /* 0x0000007f9f9f7812 */ /* 0x000fc400078ec0ff */
[----:B------:R-:W2:Y:S02]  /*271c0*/  LDL.LU.64 R152, [R1+0xe70] ;  /* 0x000e700001987983 */ /* 0x000ea40000300a00 */
[----:B------:R-:W-:Y:S02]  /*271d0*/  ISETP.GE.AND P4, PT, R159, R154, PT ;  /* 0x0000009a9f00720c */ /* 0x000fe40003f86270 */
[----:B------:R-:W-:Y:S01]  /*271e0*/  LDGSTS.E [R11+0x6c004], desc[UR60][R164.64], !P0 ;  /* 0x6c004000a40b7fae */ /* 0x000fe2000c12187c */
[----:B------:R-:W-:Y:S02]  /*271f0*/  ISETP.GE.U32.AND P0, PT, R5, 0x7ffffe82, PT ;  /* 0x7ffffe820500780c */ /* 0x000fe40003f06070 */
[----:B------:R-:W-:Y:S01]  /*27200*/  SEL R5, RZ, 0x4, P4 ;  /* 0x00000004ff057807 */ /* 0x000fe20002000000 */
[C---:B---3--:R-:W-:Y:S01]  /*27210*/  IMAD.WIDE R26, R4.reuse, 0x4, R218 ;  /* 0x00000004041a7825 */ /* 0x048fe200078e02da */
[----:B------:R-:W-:Y:S01]  /*27220*/  PLOP3.LUT P4, PT, PT, PT, UP1, 0x80, 0x0 ;  /* 0x000000000000781c */ /* 0x000fe20003f8f018 */
[----:B------:R-:W-:Y:S02]  /*27230*/  LDGSTS.E [R11+0x60008], desc[UR60][R166.64], !P5 ;  /* 0x60008000a60b7fae */ /* 0x000fe4000e92187c */
[----:B------:R-:W-:Y:S01]  /*27240*/  IMAD.WIDE R24, R4, 0x4, R216 ;  /* 0x0000000404187825 */ /* 0x000fe200078e02d8 */
[----:B------:R-:W-:-:S03]  /*27250*/  SEL R5, R5, RZ, P4 ;  /* 0x000000ff05057207 */ /* 0x000fc60002000000 */
[C---:B-1----:R-:W-:Y:S01]  /*27260*/  IMAD.WIDE R22, R4.reuse, 0x4, R214 ;  /* 0x0000000404167825 */ /* 0x042fe200078e02d6 */
[----:B------:R-:W-:Y:S01]  /*27270*/  ISETP.NE.U32.AND P4, PT, R5, RZ, PT ;  /* 0x000000ff0500720c */ /* 0x000fe20003f85070 */
[----:B------:R-:W-:Y:S02]  /*27280*/  STL.64 [R1+0x520], R26 ;  /* 0x0005201a01007387 */ /* 0x000fe40000100a00 */
[----:B------:R-:W-:Y:S01]  /*27290*/  IMAD.WIDE R20, R4, 0x4, R212 ;  /* 0x0000000404147825 */ /* 0x000fe200078e02d4 */
[----:B------:R-:W-:Y:S01]  /*272a0*/  SHF.L.U32 R5, R156, 0x7, RZ ;  /* 0x000000079c057819 */ /* 0x000fe200000006ff */
[----:B------:R-:W-:Y:S02]  /*272b0*/  STL.64 [R1+0x530], R24 ;  /* 0x0005301801007387 */ /* 0x000fe40000100a00 */
[C---:B------:R-:W-:Y:S02]  /*272c0*/  IMAD.WIDE R168, R4.reuse, 0x4, R168 ;  /* 0x0000000404a87825 */ /* 0x040fe400078e02a8 */
[----:B------:R-:W-:Y:S02]  /*272d0*/  STL.64 [R1+0x540], R22 ;  /* 0x0005401601007387 */ /* 0x000fe40000100a00 */
[----:B------:R-:W-:-:S02]  /*272e0*/  IMAD.WIDE R170, R4, 0x4, R170 ;  /* 0x0000000404aa7825 */ /* 0x000fc400078e02aa */
[----:B------:R1:W-:Y:S02]  /*272f0*/  STL.64 [R1+0x1cc8], R20 ;  /* 0x001cc81401007387 */ /* 0x0003e40000100a00 */
[C---:B------:R-:W-:Y:S02]  /*27300*/  IMAD.WIDE R172, R4.reuse, 0x4, R172 ;  /* 0x0000000404ac7825 */ /* 0x040fe400078e02ac */
[----:B------:R-:W3:Y:S02]  /*27310*/  LDL.LU.64 R220, [R1+0xe28] ;  /* 0x000e280001dc7983 */ /* 0x000ee40000300a00 */
[C---:B------:R-:W-:Y:S02]  /*27320*/  IMAD.WIDE R176, R4.reuse, 0x4, R176 ;  /* 0x0000000404b07825 */ /* 0x040fe400078e02b0 */
[----:B------:R-:W4:Y:S02]  /*27330*/  LDL.LU.64 R216, [R1+0xde0] ;  /* 0x000de00001d87983 */ /* 0x000f240000300a00 */
[----:B------:R-:W-:-:S02]  /*27340*/  IMAD.WIDE R178, R4, 0x4, R178 ;  /* 0x0000000404b27825 */ /* 0x000fc400078e02b2 */
[----:B------:R-:W4:Y:S02]  /*27350*/  LDL.LU.64 R218, [R1+0xd98] ;  /* 0x000d980001da7983 */ /* 0x000f240000300a00 */
[C---:B------:R-:W-:Y:S02]  /*27360*/  IMAD.WIDE R180, R4.reuse, 0x4, R180 ;  /* 0x0000000404b47825 */ /* 0x040fe400078e02b4 */
[----:B------:R-:W-:Y:S02]  /*27370*/  LDGSTS.E [R11+0x64008], desc[UR60][R168.64], !P5 ;  /* 0x64008000a80b7fae */ /* 0x000fe4000e92187c */
[C---:B------:R-:W-:Y:S02]  /*27380*/  IMAD.WIDE R182, R4.reuse, 0x4, R182 ;  /* 0x0000000404b67825 */ /* 0x040fe400078e02b6 */
[----:B------:R-:W-:Y:S02]  /*27390*/  LDGSTS.E [R11+0x68008], desc[UR60][R170.64], !P5 ;  /* 0x68008000aa0b7fae */ /* 0x000fe4000e92187c */
[----:B------:R-:W-:-:S02]  /*273a0*/  IMAD.WIDE R184, R4, 0x4, R184 ;  /* 0x0000000404b87825 */ /* 0x000fc400078e02b8 */
[----:B------:R-:W-:Y:S01]  /*273b0*/  LDGSTS.E [R11+0x6c008], desc[UR60][R172.64], !P5 ;  /* 0x6c008000ac0b7fae */ /* 0x000fe2000e92187c */
[----:B------:R-:W-:Y:S01]  /*273c0*/  ISETP.GE.U32.AND P5, PT, R154, 0x7ffffe81, PT ;  /* 0x7ffffe819a00780c */ /* 0x000fe20003fa6070 */
[C---:B------:R-:W-:Y:S02]  /*273d0*/  IMAD.WIDE R186, R4.reuse, 0x4, R186 ;  /* 0x0000000404ba7825 */ /* 0x040fe400078e02ba */
[----:B------:R-:W-:Y:S04]  /*273e0*/  LDGSTS.E [R11+0x6000c], desc[UR60][R174.64], !P6 ;  /* 0x6000c000ae0b7fae */ /* 0x000fe8000f12187c */
[----:B------:R-:W-:Y:S01]  /*273f0*/  LDGSTS.E [R11+0x6400c], desc[UR60][R176.64], !P6 ;  /* 0x6400c000b00b7fae */ /* 0x000fe2000f12187c */
        /* <DEDUP_REMOVED lines=11> */
[----:B------:R-:W-:Y:S04]  /*274b0*/  LDGSTS.E [R11+0x7c000], desc[UR60][R186.64], !P3 ;  /* 0x7c000000ba0b7fae */ /* 0x000fe8000d92187c */
        /* <DEDUP_REMOVED lines=8> */
[----:B------:R-:W-:Y:S01]  /*27540*/  LDGSTS.E [R11+0x7000c], desc[UR60][R20.64], !P5 ;  /* 0x7000c000140b7fae */ /* 0x000fe2000e92187c */
[----:B--2---:R-:W-:-:S03]  /*27550*/  IMAD.WIDE R212, R5, 0x4, R152 ;  /* 0x0000000405d47825 */ /* 0x004fc600078e0298 */
[----:B------:R-:W2:Y:S04]  /*27560*/  LDL.LU.64 R152, [R1+0xd58] ;  /* 0x000d580001987983 */ /* 0x000ea80000300a00 */
[----:B-1----:R-:W4:Y:S04]  /*27570*/  LDL.LU.64 R20, [R1+0xd20] ;  /* 0x000d200001147983 */ /* 0x002f280000300a00 */
[----:B------:R-:W4:Y:S04]  /*27580*/  LDL.LU.64 R224, [R1+0xcd8] ;  /* 0x000cd80001e07983 */ /* 0x000f280000300a00 */
[----:B------:R-:W4:Y:S04]  /*27590*/  LDL.LU.64 R226, [R1+0xc90] ;  /* 0x000c900001e27983 */ /* 0x000f280000300a00 */
[----:B------:R-:W4:Y:S04]  /*275a0*/  LDL.LU.64 R228, [R1+0xc48] ;  /* 0x000c480001e47983 */ /* 0x000f280000300a00 */
[----:B------:R-:W4:Y:S01]  /*275b0*/  LDL.LU.64 R26, [R1+0xbf8] ;  /* 0x000bf800011a7983 */ /* 0x000f220000300a00 */
[----:B------:R-:W-:-:S04]  /*275c0*/  IMAD.WIDE R200, R4, 0x4, R200 ;  /* 0x0000000404c87825 */ /* 0x000fc800078e02c8 */
[C---:B------:R-:W-:Y:S01]  /*275d0*/  IMAD.WIDE R202, R4.reuse, 0x4, R202 ;  /* 0x0000000404ca7825 */ /* 0x040fe200078e02ca */
[----:B------:R-:W-:Y:S03]  /*275e0*/  LDGSTS.E [R11+0x7400c], desc[UR60][R200.64], !P5 ;  /* 0x7400c000c80b7fae */ /* 0x000fe6000e92187c */
[----:B------:R-:W-:Y:S01]  /*275f0*/  IMAD.WIDE R204, R4, 0x4, R204 ;  /* 0x0000000404cc7825 */ /* 0x000fe200078e02cc */
[C---:B------:R-:W-:Y:S01]  /*27600*/  IADD3 R154, R12.reuse, 0x100000, RZ ;  /* 0x001000000c9a7810 */ /* 0x040fe20007ffe0ff */
[----:B------:R-:W-:Y:S02]  /*27610*/  LDGSTS.E [R11+0x7800c], desc[UR60][R202.64], !P5 ;  /* 0x7800c000ca0b7fae */ /* 0x000fe4000e92187c */
[C---:B------:R-:W-:Y:S02]  /*27620*/  VIADD R159, R12.reuse, 0x100000 ;  /* 0x001000000c9f7836 */ /* 0x040fe40000000000 */
[C---:B------:R-:W-:Y:S01]  /*27630*/  IMAD.WIDE R206, R5.reuse, 0x4, R206 ;  /* 0x0000000405ce7825 */ /* 0x040fe200078e02ce */
[----:B------:R-:W-:Y:S03]  /*27640*/  LDGSTS.E [R11+0x7c00c], desc[UR60][R204.64], !P5 ;  /* 0x7c00c000cc0b7fae */ /* 0x000fe6000e92187c */
[----:B------:R-:W-:Y:S01]  /*27650*/  VIADD R156, R12, 0x100000 ;  /* 0x001000000c9c7836 */ /* 0x000fe20000000000 */
[----:B------:R-:W0:Y:S01]  /*27660*/  LDGDEPBAR ;  /* 0x00000000000079af */ /* 0x000e220000000000 */
[----:B------:R-:W-:-:S03]  /*27670*/  IMAD.WIDE R208, R5, 0x4, R208 ;  /* 0x0000000405d07825 */ /* 0x000fc600078e02d0 */
[----:B------:R-:W4:Y:S01]  /*27680*/  LDL.LU.64 R34, [R1+0xbc0] ;  /* 0x000bc00001227983 */ /* 0x000f220000300a00 */
[----:B------:R-:W-:-:S03]  /*27690*/  IMAD.WIDE R210, R5, 0x4, R210 ;  /* 0x0000000405d27825 */ /* 0x000fc600078e02d2 */
[----:B------:R-:W-:Y:S01]  /*276a0*/  LDGSTS.E [R159+0x60000], desc[UR60][R206.64], P1 ;  /* 0x60000000ce9f7fae */ /* 0x000fe2000892187c */
[----:B------:R-:W-:-:S03]  /*276b0*/  VIADD R214, R12, 0x100000 ;  /* 0x001000000cd67836 */ /* 0x000fc60000000000 */
[----:B------:R-:W-:Y:S04]  /*276c0*/  LDGSTS.E [R156+0x60400], desc[UR60][R208.64], P1 ;  /* 0x60400000d09c7fae */ /* 0x000fe8000892187c */
[----:B------:R-:W4:Y:S04]  /*276d0*/  LDL.LU.64 R24, [R1+0xaf0] ;  /* 0x000af00001187983 */ /* 0x000f280000300a00 */
[----:B------:R-:W-:Y:S04]  /*276e0*/  LDGSTS.E [R154+0x60800], desc[UR60][R210.64], P1 ;  /* 0x60800000d29a7fae */ /* 0x000fe8000892187c */
[----:B------:R3:W-:Y:S02]  /*276f0*/  LDGSTS.E [R214+0x60c00], desc[UR60][R212.64], P1 ;  /* 0x60c00000d4d67fae */ /* 0x0007e4000892187c */
[----:B---3--:R-:W-:-:S04]  /*27700*/  IMAD.WIDE R214, R5, 0x4, R220 ;  /* 0x0000000405d67825 */ /* 0x008fc800078e02dc */
[----:B------:R-:W-:-:S05]  /*27710*/  VIADD R222, R12, 0x100000 ;  /* 0x001000000cde7836 */ /* 0x000fca0000000000 */
[----:B------:R4:W-:Y:S01]  /*27720*/  LDGSTS.E [R222+0x61000], desc[UR60][R214.64], P1 ;  /* 0x61000000d6de7fae */ /* 0x0009e2000892187c */
[----:B--2---:R-:W-:-:S03]  /*27730*/  IMAD.WIDE R220, R5, 0x4, R152 ;  /* 0x0000000405dc7825 */ /* 0x004fc600078e0298 */
[----:B------:R-:W2:Y:S01]  /*27740*/  LDL.LU.64 R152, [R1+0xab0] ;  /* 0x000ab00001987983 */ /* 0x000ea20000300a00 */
[----:B----4-:R-:W-:-:S03]  /*27750*/  IMAD.WIDE R222, R5, 0x4, R20 ;  /* 0x0000000405de7825 */ /* 0x010fc600078e0214 */
[----:B------:R-:W3:Y:S04]  /*27760*/  LDL.LU.64 R20, [R1+0xa88] ;  /* 0x000a880001147983 */ /* 0x000ee80000300a00 */
[----:B------:R-:W4:Y:S04]  /*27770*/  LDL.LU.64 R22, [R1+0xa58] ;  /* 0x000a580001167983 */ /* 0x000f280000300a00 */
[----:B------:R-:W4:Y:S04]  /*27780*/  LDL.LU.64 R30, [R1+0xa20] ;  /* 0x000a2000011e7983 */ /* 0x000f280000300a00 */
[----:B------:R-:W4:Y:S01]  /*27790*/  LDL.LU.64 R28, [R1+0x9d0] ;  /* 0x0009d000011c7983 */ /* 0x000f220000300a00 */
[----:B------:R-:W-:-:S03]  /*277a0*/  IMAD.WIDE R40, R5, 0x4, R26 ;  /* 0x0000000405287825 */ /* 0x000fc600078e021a */
[----:B------:R-:W4:Y:S01]  /*277b0*/  LDL.LU.64 R26, [R1+0x9a8] ;  /* 0x0009a800011a7983 */ /* 0x000f220000300a00 */
[----:B------:R-:W-:Y:S01]  /*277c0*/  IMAD.WIDE R216, R5, 0x4, R216 ;  /* 0x0000000405d87825 */ /* 0x000fe200078e02d8 */
[----:B------:R-:W-:-:S03]  /*277d0*/  IADD3 R252, R12, 0x100000, RZ ;  /* 0x001000000cfc7810 */ /* 0x000fc60007ffe0ff */
[C---:B------:R-:W-:Y:S01]  /*277e0*/  IMAD.WIDE R218, R5.reuse, 0x4, R218 ;  /* 0x0000000405da7825 */ /* 0x040fe200078e02da */
[----:B------:R-:W-:Y:S03]  /*277f0*/  LDGSTS.E [R159+0x61400], desc[UR60][R216.64], P1 ;  /* 0x61400000d89f7fae */ /* 0x000fe6000892187c */
[C---:B------:R-:W-:Y:S01]  /*27800*/  IMAD.WIDE R224, R5.reuse, 0x4, R224 ;  /* 0x0000000405e07825 */ /* 0x040fe200078e02e0 */
[----:B------:R-:W-:Y:S03]  /*27810*/  LDGSTS.E [R156+0x61800], desc[UR60][R218.64], P1 ;  /* 0x61800000da9c7fae */ /* 0x000fe6000892187c */
[C---:B------:R-:W-:Y:S01]  /*27820*/  IMAD.WIDE R226, R5.reuse, 0x4, R226 ;  /* 0x0000000405e27825 */ /* 0x040fe200078e02e2 */
[----:B------:R-:W-:Y:S03]  /*27830*/  LDGSTS.E [R154+0x61c00], desc[UR60][R220.64], P1 ;  /* 0x61c00000dc9a7fae */ /* 0x000fe6000892187c */
[C---:B------:R-:W-:Y:S01]  /*27840*/  IMAD.WIDE R228, R5.reuse, 0x4, R228 ;  /* 0x0000000405e47825 */ /* 0x040fe200078e02e4 */
[----:B------:R-:W-:Y:S03]  /*27850*/  LDGSTS.E [R252+0x62000], desc[UR60][R222.64], P1 ;  /* 0x62000000defc7fae */ /* 0x000fe6000892187c */
[C---:B------:R-:W-:Y:S01]  /*27860*/  IMAD.WIDE R38, R5.reuse, 0x4, R34 ;  /* 0x0000000405267825 */ /* 0x040fe200078e0222 */
[----:B------:R-:W-:Y:S04]  /*27870*/  LDGSTS.E [R159+0x62400], desc[UR60][R224.64], P1 ;  /* 0x62400000e09f7fae */ /* 0x000fe8000892187c */
[----:B------:R-:W4:Y:S04]  /*27880*/  LDL.LU.64 R34, [R1+0x978] ;  /* 0x0009780001227983 */ /* 0x000f280000300a00 */
[----:B------:R-:W-:Y:S01]  /*27890*/  STL.64 [R1+0x430], R40 ;  /* 0x0004302801007387 */ /* 0x000fe20000100a00 */
[----:B------:R-:W-:-:S03]  /*278a0*/  IMAD.WIDE R36, R5, 0x4, R24 ;  /* 0x0000000405247825 */ /* 0x000fc600078e0218 */
[----:B------:R-:W-:Y:S04]  /*278b0*/  LDGSTS.E [R156+0x62800], desc[UR60][R226.64], P1 ;  /* 0x62800000e29c7fae */ /* 0x000fe8000892187c */
[----:B------:R-:W4:Y:S04]  /*278c0*/  LDL.LU.64 R24, [R1+0x948] ;  /* 0x0009480001187983 */ /* 0x000f280000300a00 */
[----:B------:R3:W-:Y:S04]  /*278d0*/  STL.64 [R1+0x440], R38 ;  /* 0x0004402601007387 */ /* 0x0007e80000100a00 */
[----:B------:R4:W-:Y:S04]  /*278e0*/  STL.64 [R1+0x450], R36 ;  /* 0x0004502401007387 */ /* 0x0009e80000100a00 */
[----:B------:R-:W-:Y:S04]  /*278f0*/  LDGSTS.E [R154+0x62c00], desc[UR60][R228.64], P1 ;  /* 0x62c00000e49a7fae */ /* 0x000fe8000892187c */
[----:B------:R-:W-:Y:S04]  /*27900*/  LDGSTS.E [R252+0x63000], desc[UR60][R40.64], P1 ;  /* 0x6300000028fc7fae */ /* 0x000fe8000892187c */
[----:B------:R3:W-:Y:S04]  /*27910*/  LDGSTS.E [R159+0x63400], desc[UR60][R38.64], P1 ;  /* 0x63400000269f7fae */ /* 0x0007e8000892187c */
[----:B------:R4:W-:Y:S01]  /*27920*/  LDGSTS.E [R156+0x63800], desc[UR60][R36.64], P1 ;  /* 0x63800000249c7fae */ /* 0x0009e2000892187c */
[----:B--2---:R-:W-:-:S03]  /*27930*/  IMAD.WIDE R32, R5, 0x4, R152 ;  /* 0x0000000405207825 */ /* 0x004fc600078e0298 */
[----:B------:R-:W2:Y:S01]  /*27940*/  LDL.LU.64 R152, [R1+0x910] ;  /* 0x0009100001987983 */ /* 0x000ea20000300a00 */
[----:B---3--:R-:W-:-:S03]  /*27950*/  IMAD.WIDE R38, R5, 0x4, R20 ;  /* 0x0000000405267825 */ /* 0x008fc600078e0214 */
[----:B------:R1:W-:Y:S04]  /*27960*/  STL.64 [R1+0x460], R32 ;  /* 0x0004602001007387 */ /* 0x0003e80000100a00 */
[----:B------:R1:W-:Y:S04]  /*27970*/  LDGSTS.E [R154+0x63c00], desc[UR60][R32.64], P1 ;  /* 0x63c00000209a7fae */ /* 0x0003e8000892187c */
[----:B------:R-:W3:Y:S01]  /*27980*/  LDL.LU.64 R20, [R1+0x8d8] ;  /* 0x0008d80001147983 */ /* 0x000ee20000300a00 */
[----:B----4-:R-:W-:-:S03]  /*27990*/  IMAD.WIDE R36, R5, 0x4, R30 ;  /* 0x0000000405247825 */ /* 0x010fc600078e021e */
[----:B------:R4:W-:Y:S01]  /*279a0*/  LDGSTS.E [R252+0x64000], desc[UR60][R38.64], P1 ;  /* 0x6400000026fc7fae */ /* 0x0009e2000892187c */
[----:B-1----:R-:W-:-:S03]  /*279b0*/  IMAD.WIDE R32, R5, 0x4, R22 ;  /* 0x0000000405207825 */ /* 0x002fc600078e0216 */
[----:B------:R-:W3:Y:S04]  /*279c0*/  LDL.LU.64 R22, [R1+0x8b0] ;  /* 0x0008b00001167983 */ /* 0x000ee80000300a00 */
[----:B------:R4:W-:Y:S04]  /*279d0*/  STL.64 [R1+0x470], R38 ;  /* 0x0004702601007387 */ /* 0x0009e80000100a00 */
[----:B------:R-:W3:Y:S01]  /*279e0*/  LDL.LU.64 R30, [R1+0x888] ;  /* 0x00088800011e7983 */ /* 0x000ee20000300a00 */
[----:B------:R-:W-:-:S03]  /*279f0*/  IMAD.WIDE R28, R5, 0x4, R28 ;  /* 0x00000004051c7825 */ /* 0x000fc600078e021c */
[----:B------:R1:W-:Y:S04]  /*27a00*/  STL.64 [R1+0x480], R32 ;  /* 0x0004802001007387 */ /* 0x0003e80000100a00 */
[----:B------:R1:W-:Y:S04]  /*27a10*/  STL.64 [R1+0x490], R36 ;  /* 0x0004902401007387 */ /* 0x0003e80000100a00 */
[----:B------:R-:W-:Y:S01]  /*27a20*/  LDGSTS.E [R159+0x64400], desc[UR60][R32.64], P1 ;  /* 0x64400000209f7fae */ /* 0x000fe2000892187c */
[----:B------:R-:W-:-:S03]  /*27a30*/  IMAD.WIDE R40, R5, 0x4, R26 ;  /* 0x0000000405287825 */ /* 0x000fc600078e021a */
[----:B------:R1:W-:Y:S01]  /*27a40*/  LDGSTS.E [R156+0x64800], desc[UR60][R36.64], P1 ;  /* 0x64800000249c7fae */ /* 0x0003e2000892187c */
[----:B----4-:R-:W-:-:S03]  /*27a50*/  IMAD.WIDE R38, R5, 0x4, R34 ;  /* 0x0000000405267825 */ /* 0x010fc600078e0222 */
[----:B------:R2:W-:Y:S04]  /*27a60*/  LDGSTS.E [R154+0x64c00], desc[UR60][R28.64], P1 ;  /* 0x64c000001c9a7fae */ /* 0x0005e8000892187c */
[----:B-1----:R-:W4:Y:S04]  /*27a70*/  LDL.LU.64 R32, [R1+0x860] ;  /* 0x0008600001207983 */ /* 0x002f280000300a00 */
[----:B------:R2:W-:Y:S04]  /*27a80*/  STL.64 [R1+0x4a0], R28 ;  /* 0x0004a01c01007387 */ /* 0x0005e80000100a00 */
[----:B------:R-:W4:Y:S01]  /*27a90*/  LDL.LU.64 R26, [R1+0x830] ;  /* 0x00083000011a7983 */ /* 0x000f220000300a00 */
[----:B------:R-:W-:-:S03]  /*27aa0*/  IMAD.WIDE R36, R5, 0x4, R24 ;  /* 0x0000000405247825 */ /* 0x000fc600078e0218 */
[----:B------:R-:W4:Y:S04]  /*27ab0*/  LDL.LU.64 R34, [R1+0x838] ;  /* 0x0008380001227983 */ /* 0x000f280000300a00 */
[----:B------:R-:W-:Y:S04]  /*27ac0*/  STL.64 [R1+0x4b0], R40 ;  /* 0x0004b02801007387 */ /* 0x000fe80000100a00 */
[----:B------:R-:W4:Y:S04]  /*27ad0*/  LDL.LU.64 R24, [R1+0x848] ;  /* 0x0008480001187983 */ /* 0x000f280000300a00 */
[----:B------:R3:W-:Y:S04]  /*27ae0*/  STL.64 [R1+0x4c0], R38 ;  /* 0x0004c02601007387 */ /* 0x0007e80000100a00 */
[----:B------:R-:W-:Y:S04]  /*27af0*/  STL.64 [R1+0x4d0], R36 ;  /* 0x0004d02401007387 */ /* 0x000fe80000100a00 */
[----:B------:R-:W-:Y:S04]  /*27b00*/  LDGSTS.E [R252+0x65000], desc[UR60][R40.64], P1 ;  /* 0x6500000028fc7fae */ /* 0x000fe8000892187c */
[----:B------:R3:W-:Y:S04]  /*27b10*/  LDGSTS.E [R159+0x65400], desc[UR60][R38.64], P1 ;  /* 0x65400000269f7fae */ /* 0x0007e8000892187c */
[----:B------:R-:W-:Y:S01]  /*27b20*/  LDGSTS.E [R156+0x65800], desc[UR60][R36.64], P1 ;  /* 0x65800000249c7fae */ /* 0x000fe2000892187c */
[----:B--2---:R-:W-:-:S03]  /*27b30*/  IMAD.WIDE R28, R5, 0x4, R152 ;  /* 0x00000004051c7825 */ /* 0x004fc600078e0298 */
[----:B------:R-:W2:Y:S04]  /*27b40*/  LDL.LU.64 R152, [R1+0x850] ;  /* 0x0008500001987983 */ /* 0x000ea80000300a00 */
[----:B------:R1:W-:Y:S04]  /*27b50*/  STL.64 [R1+0x4e0], R28 ;  /* 0x0004e01c01007387 */ /* 0x0003e80000100a00 */
[----:B------:R1:W-:Y:S01]  /*27b60*/  LDGSTS.E [R154+0x65c00], desc[UR60][R28.64], P1 ;  /* 0x65c000001c9a7fae */ /* 0x0003e2000892187c */
[----:B---3--:R-:W-:-:S03]  /*27b70*/  IMAD.WIDE R38, R5, 0x4, R20 ;  /* 0x0000000405267825 */ /* 0x008fc600078e0214 */
[----:B------:R-:W3:Y:S04]  /*27b80*/  LDL.LU.64 R20, [R1+0x1068] ;  /* 0x0010680001147983 */ /* 0x000ee80000300a00 */
[----:B------:R4:W-:Y:S01]  /*27b90*/  LDGSTS.E [R252+0x66000], desc[UR60][R38.64], P1 ;  /* 0x6600000026fc7fae */ /* 0x0009e2000892187c */
[----:B-1----:R-:W-:-:S03]  /*27ba0*/  IMAD.WIDE R28, R5, 0x4, R22 ;  /* 0x00000004051c7825 */ /* 0x002fc600078e0216 */
[----:B------:R-:W3:Y:S04]  /*27bb0*/  LDL.LU.64 R22, [R1+0x1028] ;  /* 0x0010280001167983 */ /* 0x000ee80000300a00 */
[----:B------:R-:W-:Y:S01]  /*27bc0*/  STL.64 [R1+0x4f0], R38 ;  /* 0x0004f02601007387 */ /* 0x000fe20000100a00 */
[----:B------:R-:W-:-:S03]  /*27bd0*/  IMAD.WIDE R36, R5, 0x4, R30 ;  /* 0x0000000405247825 */ /* 0x000fc600078e021e */
[----:B------:R-:W3:Y:S04]  /*27be0*/  LDL.LU.64 R30, [R1+0xff0] ;  /* 0x000ff000011e7983 */ /* 0x000ee80000300a00 */
[----:B------:R1:W-:Y:S04]  /*27bf0*/  STL.64 [R1+0x500], R28 ;  /* 0x0005001c01007387 */ /* 0x0003e80000100a00 */
[----:B------:R1:W-:Y:S04]  /*27c00*/  STL.64 [R1+0x518], R36 ;  /* 0x0005182401007387 */ /* 0x0003e80000100a00 */
[----:B------:R-:W-:Y:S04]  /*27c10*/  LDGSTS.E [R159+0x66400], desc[UR60][R28.64], P1 ;  /* 0x664000001c9f7fae */ /* 0x000fe8000892187c */
[----:B------:R1:W-:Y:S01]  /*27c20*/  LDGSTS.E [R156+0x66800], desc[UR60][R36.64], P1 ;  /* 0x66800000249c7fae */ /* 0x0003e2000892187c */
[----:B----4-:R-:W-:-:S03]  /*27c30*/  IMAD.WIDE R32, R5, 0x4, R32 ;  /* 0x0000000405207825 */ /* 0x010fc600078e0220 */
[----:B-1----:R-:W4:Y:S04]  /*27c40*/  LDL.LU.64 R28, [R1+0xfa8] ;  /* 0x000fa800011c7983 */ /* 0x002f280000300a00 */
[----:B------:R2:W-:Y:S01]  /*27c50*/  STL.64 [R1+0x528], R32 ;  /* 0x0005282001007387 */ /* 0x0005e20000100a00 */
[----:B------:R-:W-:-:S03]  /*27c60*/  IMAD.WIDE R40, R5, 0x4, R26 ;  /* 0x0000000405287825 */ /* 0x000fc600078e021a */
[----:B------:R-:W4:Y:S01]  /*27c70*/  LDL.LU.64 R26, [R1+0xf60] ;  /* 0x000f6000011a7983 */ /* 0x000f220000300a00 */
[----:B------:R-:W-:-:S03]  /*27c80*/  IMAD.WIDE R38, R5, 0x4, R34 ;  /* 0x0000000405267825 */ /* 0x000fc600078e0222 */
[----:B------:R-:W4:Y:S04]  /*27c90*/  LDL.LU.64 R34, [R1+0xf18] ;  /* 0x000f180001227983 */ /* 0x000f280000300a00 */
[----:B------:R-:W-:Y:S01]  /*27ca0*/  STL.64 [R1+0x538], R40 ;  /* 0x0005382801007387 */ /* 0x000fe20000100a00 */
[----:B------:R-:W-:-:S03]  /*27cb0*/  IMAD.WIDE R36, R5, 0x4, R24 ;  /* 0x0000000405247825 */ /* 0x000fc600078e0218 */
[----:B------:R-:W4:Y:S04]  /*27cc0*/  LDL.LU.64 R24, [R1+0xed0] ;  /* 0x000ed00001187983 */ /* 0x000f280000300a00 */
[----:B------:R-:W-:Y:S04]  /*27cd0*/  LDGSTS.E [R154+0x66c00], desc[UR60][R32.64], P1 ;  /* 0x66c00000209a7fae */ /* 0x000fe8000892187c */
[----:B------:R3:W-:Y:S04]  /*27ce0*/  STL.64 [R1+0x550], R38 ;  /* 0x0005502601007387 */ /* 0x0007e80000100a00 */
[----:B------:R-:W-:Y:S04]  /*27cf0*/  STL.64 [R1+0x560], R36 ;  /* 0x0005602401007387 */ /* 0x000fe80000100a00 */
[----:B------:R1:W-:Y:S04]  /*27d00*/  LDGSTS.E [R252+0x67000], desc[UR60][R40.64], P1 ;  /* 0x6700000028fc7fae */ /* 0x0003e8000892187c */
[----:B------:R1:W-:Y:S04]  /*27d10*/  LDGSTS.E [R159+0x67400], desc[UR60][R38.64], P1 ;  /* 0x67400000269f7fae */ /* 0x0003e8000892187c */
[----:B------:R-:W-:Y:S01]  /*27d20*/  LDGSTS.E [R156+0x67800], desc[UR60][R36.64], P1 ;  /* 0x67800000249c7fae */ /* 0x000fe2000892187c */
[----:B-1----:R-:W-:-:S02]  /*27d30*/  VIADD R252, R13, 0x100000 ;  /* 0x001000000dfc7836 */ /* 0x002fc40000000000 */
[----:B------:R-:W-:Y:S02]  /*27d40*/  VIADD R159, R13, 0x100000 ;  /* 0x001000000d9f7836 */ /* 0x000fe40000000000 */
[C---:B--2---:R-:W-:Y:S02]  /*27d50*/  IMAD.WIDE R32, R5.reuse, 0x4, R152 ;  /* 0x0000000405207825 */ /* 0x044fe400078e0298 */
        /* <DEDUP_REMOVED lines=13> */
[----:B------:R-:W-:Y:S01]  /*27e30*/  LDGSTS.E [R159+0x60480], desc[UR60][R32.64], P1 ;  /* 0x60480000209f7fae */ /* 0x000fe2000892187c */
[----:B----4-:R-:W-:-:S03]  /*27e40*/  IMAD.WIDE R28, R5, 0x4, R28 ;  /* 0x00000004051c7825 */ /* 0x010fc600078e021c */
[----:B-1----:R-:W4:Y:S04]  /*27e50*/  LDL.LU.64 R32, [R1+0xd78] ;  /* 0x000d780001207983 */ /* 0x002f280000300a00 */
[----:B------:R2:W-:Y:S01]  /*27e60*/  STL.64 [R1+0x5c0], R28 ;  /* 0x0005c01c01007387 */ /* 0x0005e20000100a00 */
[----:B------:R-:W-:-:S03]  /*27e70*/  IMAD.WIDE R40, R5, 0x4, R26 ;  /* 0x0000000405287825 */ /* 0x000fc600078e021a */
[----:B------:R-:W4:Y:S01]  /*27e80*/  LDL.LU.64 R26, [R1+0xd38] ;  /* 0x000d3800011a7983 */ /* 0x000f220000300a00 */
[----:B------:R-:W-:Y:S01]  /*27e90*/  IADD3 R156, R13, 0x100000, RZ ;  /* 0x001000000d9c7810 */ /* 0x000fe20007ffe0ff */
[----:B------:R-:W-:Y:S02]  /*27ea0*/  IMAD.WIDE R38, R5, 0x4, R34 ;  /* 0x0000000405267825 */ /* 0x000fe400078e0222 */
[----:B------:R-:W4:Y:S02]  /*27eb0*/  LDL.LU.64 R34, [R1+0xcf8] ;  /* 0x000cf80001227983 */ /* 0x000f240000300a00 */
[----:B------:R-:W-:Y:S02]  /*27ec0*/  VIADD R154, R13, 0x100000 ;  /* 0x001000000d9a7836 */ /* 0x000fe40000000000 */
[----:B------:R1:W-:Y:S04]  /*27ed0*/  LDGSTS.E [R156+0x60880], desc[UR60][R36.64], P1 ;  /* 0x60880000249c7fae */ /* 0x0003e8000892187c */
[----:B------:R-:W-:Y:S04]  /*27ee0*/  STL.64 [R1+0x5d0], R40 ;  /* 0x0005d02801007387 */ /* 0x000fe80000100a00 */
[----:B------:R2:W-:Y:S01]  /*27ef0*/  LDGSTS.E [R154+0x60c80], desc[UR60][R28.64], P1 ;  /* 0x60c800001c9a7fae */ /* 0x0005e2000892187c */
[----:B-1----:R-:W-:-:S03]  /*27f00*/  IMAD.WIDE R36, R5, 0x4, R24 ;  /* 0x0000000405247825 */ /* 0x002fc600078e0218 */
[----:B------:R-:W-:Y:S04]  /*27f10*/  LDGSTS.E [R252+0x61080], desc[UR60][R40.64], P1 ;  /* 0x6108000028fc7fae */ /* 0x000fe8000892187c */
[----:B------:R-:W4:Y:S04]  /*27f20*/  LDL.LU.64 R24, [R1+0xcb8] ;  /* 0x000cb80001187983 */ /* 0x000f280000300a00 */
[----:B------:R3:W-:Y:S04]  /*27f30*/  STL.64 [R1+0x5e0], R38 ;  /* 0x0005e02601007387 */ /* 0x0007e80000100a00 */
[----:B------:R-:W-:Y:S04]  /*27f40*/  STL.64 [R1+0x5f0], R36 ;  /* 0x0005f02401007387 */ /* 0x000fe80000100a00 */
        /* <DEDUP_REMOVED lines=25> */
[----:B------:R-:W-:Y:S04]  /*280e0*/  STL.64 [R1+0x650], R40 ;  /* 0x0006502801007387 */ /* 0x000fe80000100a00 */
[----:B------:R2:W-:Y:S04]  /*280f0*/  LDGSTS.E [R154+0x62c80], desc[UR60][R32.64], P1 ;  /* 0x62c80000209a7fae */ /* 0x0005e8000892187c */
[----:B------:R-:W-:Y:S04]  /*28100*/  LDGSTS.E [R252+0x63080], desc[UR60][R40.64], P1 ;  /* 0x6308000028fc7fae */ /* 0x000fe8000892187c */
[----:B------:R3:W-:Y:S01]  /*28110*/  LDGSTS.E [R159+0x63480], desc[UR60][R38.64], P1 ;  /* 0x63480000269f7fae */ /* 0x0007e2000892187c */
[----:B------:R-:W-:-:S03]  /*28120*/  IMAD.WIDE R36, R5, 0x4, R24 ;  /* 0x0000000405247825 */ /* 0x000fc600078e0218 */
[----:B------:R-:W4:Y:S04]  /*28130*/  LDL.LU.64 R24, [R1+0xa38] ;  /* 0x000a380001187983 */ /* 0x000f280000300a00 */
[----:B------:R3:W-:Y:S04]  /*28140*/  STL.64 [R1+0x660], R38 ;  /* 0x0006602601007387 */ /* 0x0007e80000100a00 */
[----:B------:R-:W-:Y:S04]  /*28150*/  STL.64 [R1+0x670], R36 ;  /* 0x0006702401007387 */ /* 0x000fe80000100a00 */
        /* <DEDUP_REMOVED lines=57> */
[----:B------:R-:W-:Y:S04]  /*284f0*/  LDGSTS.E [R154+0x66c80], desc[UR60][R32.64], P1 ;  /* 0x66c80000209a7fae */ /* 0x000fe8000892187c */
[----:B------:R1:W-:Y:S04]  /*28500*/  LDGSTS.E [R252+0x67080], desc[UR60][R40.64], P1 ;  /* 0x6708000028fc7fae */ /* 0x0003e8000892187c */
[----:B------:R1:W-:Y:S01]  /*28510*/  LDGSTS.E [R159+0x67480], desc[UR60][R38.64], P1 ;  /* 0x67480000269f7fae */ /* 0x0003e2000892187c */
[----:B------:R-:W-:-:S03]  /*28520*/  IMAD.WIDE R36, R5, 0x4, R24 ;  /* 0x0000000405247825 */ /* 0x000fc600078e0218 */
[----:B------:R-:W4:Y:S04]  /*28530*/  LDL.LU.64 R24, [R1+0x1008] ;  /* 0x0010080001187983 */ /* 0x000f280000300a00 */
[----:B------:R3:W-:Y:S04]  /*28540*/  STL.64 [R1+0x760], R38 ;  /* 0x0007602601007387 */ /* 0x0007e80000100a00 */
[----:B------:R-:W-:Y:S04]  /*28550*/  STL.64 [R1+0x770], R36 ;  /* 0x0007702401007387 */ /* 0x000fe80000100a00 */
[----:B------:R-:W-:Y:S01]  /*28560*/  LDGSTS.E [R156+0x67880], desc[UR60][R36.64], P1 ;  /* 0x67880000249c7fae */ /* 0x000fe2000892187c */
[C---:B-1----:R-:W-:Y:S01]  /*28570*/  VIADD R252, R14.reuse, 0x100000 ;  /* 0x001000000efc7836 */ /* 0x042fe20000000000 */
[----:B------:R-:W-:Y:S01]  /*28580*/  IADD3 R159, R14, 0x100000, RZ ;  /* 0x001000000e9f7810 */ /* 0x000fe20007ffe0ff */
[----:B--2---:R-:W-:-:S02]  /*28590*/  IMAD.WIDE R32, R5, 0x4, R152 ;  /* 0x0000000405207825 */ /* 0x004fc400078e0298 */
        /* <DEDUP_REMOVED lines=19> */
[C---:B------:R-:W-:Y:S02]  /*286d0*/  VIADD R156, R14.reuse, 0x100000 ;  /* 0x001000000e9c7836 */ /* 0x040fe40000000000 */
[C---:B------:R-:W-:Y:S02]  /*286e0*/  IMAD.WIDE R38, R5.reuse, 0x4, R34 ;  /* 0x0000000405267825 */ /* 0x040fe400078e0222 */
[----:B------:R-:W4:Y:S02]  /*286f0*/  LDL.LU.64 R34, [R1+0xe18] ;  /* 0x000e180001227983 */ /* 0x000f240000300a00 */
[----:B------:R-:W-:Y:S02]  /*28700*/  VIADD R154, R14, 0x100000 ;  /* 0x001000000e9a7836 */ /* 0x000fe40000000000 */
[----:B------:R1:W-:Y:S04]  /*28710*/  LDGSTS.E [R156+0x60900], desc[UR60][R36.64], P1 ;  /* 0x60900000249c7fae */ /* 0x0003e8000892187c */
[----:B------:R-:W-:Y:S04]  /*28720*/  STL.64 [R1+0x7d0], R40 ;  /* 0x0007d02801007387 */ /* 0x000fe80000100a00 */
[----:B------:R2:W-:Y:S04]  /*28730*/  LDGSTS.E [R154+0x60d00], desc[UR60][R28.64], P1 ;  /* 0x60d000001c9a7fae */ /* 0x0005e8000892187c */
[----:B------:R-:W-:Y:S01]  /*28740*/  LDGSTS.E [R252+0x61100], desc[UR60][R40.64], P1 ;  /* 0x6110000028fc7fae */ /* 0x000fe2000892187c */
[----:B-1----:R-:W-:-:S03]  /*28750*/  IMAD.WIDE R36, R5, 0x4, R24 ;  /* 0x0000000405247825 */ /* 0x002fc600078e0218 */
        /* <DEDUP_REMOVED lines=27> */
[----:B------:R2:W-:Y:S04]  /*28910*/  LDGSTS.E [R154+0x62d00], desc[UR60][R32.64], P1 ;  /* 0x62d00000209a7fae */ /* 0x0005e8000892187c */
[----:B------:R-:W4:Y:S04]  /*28920*/  LDL.LU.64 R34, [R1+0xbf0] ;  /* 0x000bf00001227983 */ /* 0x000f280000300a00 */
[----:B------:R-:W-:Y:S04]  /*28930*/  STL.64 [R1+0x850], R40 ;  /* 0x0008502801007387 */ /* 0x000fe80000100a00 */
        /* <DEDUP_REMOVED lines=27> */
[----:B------:R-:W4:Y:S04]  /*28af0*/  LDL.LU.64 R26, [R1+0x9e8] ;  /* 0x0009e800011a7983 */ /* 0x000f280000300a00 */
[----:B------:R2:W-:Y:S01]  /*28b00*/  LDGSTS.E [R154+0x64d00], desc[UR60][R28.64], P1 ;  /* 0x64d000001c9a7fae */ /* 0x0005e2000892187c */
[----:B------:R-:W-:-:S03]  /*28b10*/  IMAD.WIDE R38, R5, 0x4, R34 ;  /* 0x0000000405267825 */ /* 0x000fc600078e0222 */
[----:B------:R-:W-:Y:S04]  /*28b20*/  LDGSTS.E [R252+0x65100], desc[UR60][R40.64], P1 ;  /* 0x6510000028fc7fae */ /* 0x000fe8000892187c */
[----:B------:R-:W4:Y:S04]  /*28b30*/  LDL.LU.64 R34, [R1+0x9f8] ;  /* 0x0009f80001227983 */ /* 0x000f280000300a00 */
[----:B------:R-:W-:Y:S04]  /*28b40*/  STL.64 [R1+0x8d0], R40 ;  /* 0x0008d02801007387 */ /* 0x000fe80000100a00 */
        /* <DEDUP_REMOVED lines=27> */
[----:B------:R-:W-:Y:S04]  /*28d00*/  LDGSTS.E [R154+0x66d00], desc[UR60][R32.64], P1 ;  /* 0x66d00000209a7fae */ /* 0x000fe8000892187c */
[----:B------:R1:W-:Y:S01]  /*28d10*/  LDGSTS.E [R252+0x67100], desc[UR60][R40.64], P1 ;  /* 0x6710000028fc7fae */ /* 0x0003e2000892187c */
[----:B------:R-:W-:-:S03]  /*28d20*/  IMAD.WIDE R38, R5, 0x4, R34 ;  /* 0x0000000405267825 */ /* 0x000fc600078e0222 */
        /* <DEDUP_REMOVED lines=8> */
[C---:B-1----:R-:W-:Y:S01]  /*28db0*/  IADD3 R252, R15.reuse, 0x100000, RZ ;  /* 0x001000000ffc7810 */ /* 0x042fe20007ffe0ff */
[----:B------:R-:W-:-:S02]  /*28dc0*/  VIADD R159, R15, 0x100000 ;  /* 0x001000000f9f7836 */ /* 0x000fc40000000000 */
        /* <DEDUP_REMOVED lines=20> */
[C---:B------:R-:W-:Y:S01]  /*28f10*/  VIADD R156, R15.reuse, 0x100000 ;  /* 0x001000000f9c7836 */ /* 0x040fe20000000000 */
[----:B------:R-:W-:-:S04]  /*28f20*/  IADD3 R154, R15, 0x100000, RZ ;  /* 0x001000000f9a7810 */ /* 0x000fc80007ffe0ff */
[----:B------:R1:W-:Y:S01]  /*28f30*/  LDGSTS.E [R156+0x60980], desc[UR60][R36.64], P1 ;  /* 0x60980000249c7fae */ /* 0x0003e2000892187c */
[----:B------:R-:W-:-:S03]  /*28f40*/  IMAD.WIDE R38, R5, 0x4, R34 ;  /* 0x0000000405267825 */ /* 0x000fc600078e0222 */
[----:B------:R2:W-:Y:S04]  /*28f50*/  LDGSTS.E [R154+0x60d80], desc[UR60][R28.64], P1 ;  /* 0x60d800001c9a7fae */ /* 0x0005e8000892187c */
[----:B------:R-:W4:Y:S04]  /*28f60*/  LDL.LU.64 R34, [R1+0xf58] ;  /* 0x000f580001227983 */ /* 0x000f280000300a00 */
[----:B------:R-:W-:Y:S04]  /*28f70*/  STL.64 [R1+0x9d0], R40 ;  /* 0x0009d02801007387 */ /* 0x000fe80000100a00 */
        /* <DEDUP_REMOVED lines=28> */
[----:B------:R2:W-:Y:S04]  /*29140*/  LDGSTS.E [R154+0x62d80], desc[UR60][R32.64], P1 ;  /* 0x62d80000209a7fae */ /* 0x0005e8000892187c */
[----:B------:R-:W-:Y:S01]  /*29150*/  LDGSTS.E [R252+0x63180], desc[UR60][R40.64], P1 ;  /* 0x6318000028fc7fae */ /* 0x000fe2000892187c */
        /* <DEDUP_REMOVED lines=95> */
[C---:B------:R-:W-:Y:S01]  /*29750*/  IADD3 R156, R16.reuse, 0x100000, RZ ;  /* 0x00100000109c7810 */ /* 0x040fe20007ffe0ff */
[----:B------:R-:W-:-:S04]  /*29760*/  VIADD R154, R16, 0x100000 ;  /* 0x00100000109a7836 */ /* 0x000fc80000000000 */
[----:B------:R1:W-:Y:S04]  /*29770*/  LDGSTS.E [R156+0x60a00], desc[UR60][R36.64], P1 ;  /* 0x60a00000249c7fae */ /* 0x0003e8000892187c */
[----:B------:R2:W-:Y:S01]  /*29780*/  LDGSTS.E [R154+0x60e00], desc[UR60][R28.64], P1 ;  /* 0x60e000001c9a7fae */ /* 0x0005e2000892187c */
[----:B------:R-:W-:-:S03]  /*29790*/  IMAD.WIDE R38, R5, 0x4, R34 ;  /* 0x0000000405267825 */ /* 0x000fc600078e0222 */
[----:B------:R-:W-:Y:S04]  /*297a0*/  LDGSTS.E [R252+0x61200], desc[UR60][R40.64], P1 ;  /* 0x6120000028fc7fae */ /* 0x000fe8000892187c */
[----:B------:R-:W4:Y:S04]  /*297b0*/  LDL.LU.64 R34, [R1+0x1090] ;  /* 0x0010900001227983 */ /* 0x000f280000300a00 */
[----:B------:R-:W-:Y:S01]  /*297c0*/  STL.64 [R1+0xc88], R40 ;  /* 0x000c882801007387 */ /* 0x000fe20000100a00 */
[----:B-1----:R-:W-:-:S03]  /*297d0*/  IMAD.WIDE R36, R5, 0x4, R24 ;  /* 0x0000000405247825 */ /* 0x002fc600078e0218 */
[----:B------:R3:W-:Y:S04]  /*297e0*/  LDGSTS.E [R159+0x61600], desc[UR60][R38.64], P1 ;  /* 0x61600000269f7fae */ /* 0x0007e8000892187c */
        /* <DEDUP_REMOVED lines=123> */
[----:B------:R-:W-:-:S03]  /*29fa0*/  VIADD R154, R17, 0x100000 ;  /* 0x00100000119a7836 */ /* 0x000fc60000000000 */
[----:B------:R1:W-:Y:S04]  /*29fb0*/  LDGSTS.E [R156+0x60a80], desc[UR60][R36.64], P1 ;  /* 0x60a80000249c7fae */ /* 0x0003e8000892187c */
[----:B------:R2:W-:Y:S04]  /*29fc0*/  LDGSTS.E [R154+0x60e80], desc[UR60][R28.64], P1 ;  /* 0x60e800001c9a7fae */ /* 0x0005e8000892187c */
[----:B------:R-:W-:Y:S01]  /*29fd0*/  LDGSTS.E [R252+0x61280], desc[UR60][R40.64], P1 ;  /* 0x6128000028fc7fae */ /* 0x000fe2000892187c */
[----:B------:R-:W-:-:S03]  /*29fe0*/  IMAD.WIDE R38, R5, 0x4, R34 ;  /* 0x0000000405267825 */ /* 0x000fc600078e0222 */
[----:B------:R-:W4:Y:S04]  /*29ff0*/  LDL.LU.64 R34, [R1+0x11b8] ;  /* 0x0011b80001227983 */ /* 0x000f280000300a00 */
[----:B------:R-:W-:Y:S04]  /*2a000*/  STL.64 [R1+0xdb0], R40 ;  /* 0x000db02801007387 */ /* 0x000fe80000100a00 */
[----:B------:R3:W-:Y:S01]  /*2a010*/  LDGSTS.E [R159+0x61680], desc[UR60][R38.64], P1 ;  /* 0x61680000269f7fae */ /* 0x0007e2000892187c */
[----:B-1----:R-:W-:-:S03]  /*2a020*/  IMAD.WIDE R36, R5, 0x4, R24 ;  /* 0x0000000405247825 */ /* 0x002fc600078e0218 */
        /* <DEDUP_REMOVED lines=115> */
[----:B------:R-:W-:Y:S04]  /*2a760*/  STL.64 [R1+0xea0], R36 ;  /* 0x000ea02401007387 */ /* 0x000fe80000100a00 */
[----:B------:R-:W-:Y:S01]  /*2a770*/  LDGSTS.E [R159+0x60700], desc[UR60][R32.64], P1 ;  /* 0x60700000209f7fae */ /* 0x000fe2000892187c */
[----:B----4-:R-:W-:-:S03]  /*2a780*/  IMAD.WIDE R28, R5, 0x4, R28 ;  /* 0x00000004051c7825 */ /* 0x010fc600078e021c */
[----:B-1----:R-:W4:Y:S04]  /*2a790*/  LDL.LU.64 R32, [R1+0x1348] ;  /* 0x0013480001207983 */ /* 0x002f280000300a00 */
[----:B------:R1:W-:Y:S01]  /*2a7a0*/  STL.64 [R1+0xea8], R28 ;  /* 0x000ea81c01007387 */ /* 0x0003e20000100a00 */
[----:B------:R-:W-:-:S03]  /*2a7b0*/  IMAD.WIDE R40, R5, 0x4, R26 ;  /* 0x0000000405287825 */ /* 0x000fc600078e021a */
[----:B------:R-:W4:Y:S01]  /*2a7c0*/  LDL.LU.64 R26, [R1+0x1328] ;  /* 0x00132800011a7983 */ /* 0x000f220000300a00 */
[C---:B------:R-:W-:Y:S01]  /*2a7d0*/  IADD3 R154, R18.reuse, 0x100000, RZ ;  /* 0x00100000129a7810 */ /* 0x040fe20007ffe0ff */
[----:B------:R-:W-:-:S05]  /*2a7e0*/  VIADD R156, R18, 0x100000 ;  /* 0x00100000129c7836 */ /* 0x000fca0000000000 */
[----:B------:R1:W-:Y:S04]  /*2a7f0*/  LDGSTS.E [R156+0x60b00], desc[UR60][R36.64], P1 ;  /* 0x60b00000249c7fae */ /* 0x0003e8000892187c */
[----:B------:R-:W-:Y:S04]  /*2a800*/  LDGSTS.E [R154+0x60f00], desc[UR60][R28.64], P1 ;  /* 0x60f000001c9a7fae */ /* 0x000fe8000892187c */
[----:B------:R-:W-:Y:S01]  /*2a810*/  LDGSTS.E [R252+0x61300], desc[UR60][R40.64], P1 ;  /* 0x6130000028fc7fae */ /* 0x000fe2000892187c */
[----:B------:R-:W-:-:S05]  /*2a820*/  IMAD.WIDE R38, R5, 0x4, R34 ;  /* 0x0000000405267825 */ /* 0x000fca00078e0222 */
[----:B------:R3:W-:Y:S04]  /*2a830*/  LDGSTS.E [R159+0x61700], desc[UR60][R38.64], P1 ;  /* 0x61700000269f7fae */ /* 0x0007e8000892187c */
[----:B-1----:R-:W4:Y:S01]  /*2a840*/  LDL.LU.64 R28, [R1+0x12e8] ;  /* 0x0012e800011c7983 */ /* 0x002f220000300a00 */
[----:B------:R-:W-:-:S03]  /*2a850*/  IMAD.WIDE R36, R5, 0x4, R24 ;  /* 0x0000000405247825 */ /* 0x000fc600078e0218 */
[----:B------:R-:W-:Y:S04]  /*2a860*/  STL.64 [R1+0xeb0], R40 ;  /* 0x000eb02801007387 */ /* 0x000fe80000100a00 */
[----:B------:R-:W4:Y:S04]  /*2a870*/  LDL.LU.64 R34, [R1+0x12a8] ;  /* 0x0012a80001227983 */ /* 0x000f280000300a00 */
[----:B------:R-:W-:Y:S04]  /*2a880*/  STL.64 [R1+0xeb8], R38 ;  /* 0x000eb82601007387 */ /* 0x000fe80000100a00 */
[----:B------:R-:W-:Y:S04]  /*2a890*/  STL.64 [R1+0xec0], R36 ;  /* 0x000ec02401007387 */ /* 0x000fe80000100a00 */
[----:B------:R1:W-:Y:S01]  /*2a8a0*/  LDGSTS.E [R156+0x61b00], desc[UR60][R36.64], P1 ;  /* 0x61b00000249c7fae */ /* 0x0003e2000892187c */
[----:B--2---:R-:W-:-:S03]  /*2a8b0*/  IMAD.WIDE R24, R5, 0x4, R152 ;  /* 0x0000000405187825 */ /* 0x004fc600078e0298 */
[----:B------:R-:W2:Y:S04]  /*2a8c0*/  LDL.LU.64 R152, [R1+0x1270] ;  /* 0x0012700001987983 */ /* 0x000ea80000300a00 */
[----:B------:R1:W-:Y:S04]  /*2a8d0*/  STL.64 [R1+0xec8], R24 ;  /* 0x000ec81801007387 */ /* 0x0003e80000100a00 */
[----:B------:R-:W-:Y:S04]  /*2a8e0*/  LDGSTS.E [R154+0x61f00], desc[UR60][R24.64], P1 ;  /* 0x61f00000189a7fae */ /* 0x000fe8000892187c */
[----:B-1----:R-:W2:Y:S01]  /*2a8f0*/  LDL.LU.64 R24, [R1+0x1230] ;  /* 0x0012300001187983 */ /* 0x002ea20000300a00 */
[----:B---3--:R-:W-:-:S03]  /*2a900*/  IMAD.WIDE R38, R5, 0x4, R22 ;  /* 0x0000000405267825 */ /* 0x008fc600078e0216 */
[----:B------:R-:W3:Y:S01]  /*2a910*/  LDL.LU.64 R22, [R1+0x11e0] ;  /* 0x0011e00001167983 */ /* 0x000ee20000300a00 */
[----:B------:R-:W-:-:S04]  /*2a920*/  IMAD.WIDE R20, R5, 0x4, R20 ;  /* 0x0000000405147825 */ /* 0x000fc800078e0214 */
[C---:B------:R-:W-:Y:S01]  /*2a930*/  IMAD.WIDE R36, R5.reuse, 0x4, R30 ;  /* 0x0000000405247825 */ /* 0x040fe200078e021e */
[----:B------:R1:W-:Y:S04]  /*2a940*/  STL.64 [R1+0xed0], R20 ;  /* 0x000ed01401007387 */ /* 0x0003e80000100a00 */
[----:B------:R-:W3:Y:S04]  /*2a950*/  LDL.LU.64 R30, [R1+0x1198] ;  /* 0x00119800011e7983 */ /* 0x000ee80000300a00 */
[----:B------:R1:W-:Y:S04]  /*2a960*/  STL.64 [R1+0xed8], R38 ;  /* 0x000ed82601007387 */ /* 0x0003e80000100a00 */
[----:B------:R1:W-:Y:S04]  /*2a970*/  STL.64 [R1+0xee0], R36 ;  /* 0x000ee02401007387 */ /* 0x0003e80000100a00 */
[----:B------:R-:W-:Y:S04]  /*2a980*/  LDGSTS.E [R252+0x62300], desc[UR60][R20.64], P1 ;  /* 0x6230000014fc7fae */ /* 0x000fe8000892187c */
[----:B------:R1:W-:Y:S01]  /*2a990*/  LDGSTS.E [R159+0x62700], desc[UR60][R38.64], P1 ;  /* 0x62700000269f7fae */ /* 0x0003e2000892187c */
[----:B----4-:R-:W-:-:S03]  /*2a9a0*/  IMAD.WIDE R32, R5, 0x4, R32 ;  /* 0x0000000405207825 */ /* 0x010fc600078e0220 */
[----:B------:R4:W-:Y:S04]  /*2a9b0*/  LDGSTS.E [R156+0x62b00], desc[UR60][R36.64], P1 ;  /* 0x62b00000249c7fae */ /* 0x0009e8000892187c */
[----:B-1----:R-:W3:Y:S01]  /*2a9c0*/  LDL.LU.64 R20, [R1+0x1150] ;  /* 0x0011500001147983 */ /* 0x002ee20000300a00 */
[----:B------:R-:W-:-:S03]  /*2a9d0*/  IMAD.WIDE R40, R5, 0x4, R26 ;  /* 0x0000000405287825 */ /* 0x000fc600078e021a */
[----:B------:R2:W-:Y:S04]  /*2a9e0*/  STL.64 [R1+0xee8], R32 ;  /* 0x000ee82001007387 */ /* 0x0005e80000100a00 */
[----:B------:R-:W3:Y:S04]  /*2a9f0*/  LDL.LU.64 R26, [R1+0x1108] ;  /* 0x00110800011a7983 */ /* 0x000ee80000300a00 */
[----:B------:R2:W-:Y:S04]  /*2aa00*/  LDGSTS.E [R154+0x62f00], desc[UR60][R32.64], P1 ;  /* 0x62f00000209a7fae */ /* 0x0005e8000892187c */
[----:B------:R-:W-:Y:S01]  /*2aa10*/  LDGSTS.E [R252+0x63300], desc[UR60][R40.64], P1 ;  /* 0x6330000028fc7fae */ /* 0x000fe2000892187c */
[----:B------:R-:W-:-:S03]  /*2aa20*/  IMAD.WIDE R38, R5, 0x4, R28 ;  /* 0x0000000405267825 */ /* 0x000fc600078e021c */
[----:B------:R-:W3:Y:S04]  /*2aa30*/  LDL.LU.64 R28, [R1+0x10c8] ;  /* 0x0010c800011c7983 */ /* 0x000ee80000300a00 */
[----:B------:R-:W-:Y:S01]  /*2aa40*/  STL.64 [R1+0xef0], R40 ;  /* 0x000ef02801007387 */ /* 0x000fe20000100a00 */
[----:B----4-:R-:W-:-:S03]  /*2aa50*/  IMAD.WIDE R36, R5, 0x4, R34 ;  /* 0x0000000405247825 */ /* 0x010fc600078e0222 */
[----:B------:R1:W-:Y:S04]  /*2aa60*/  STL.64 [R1+0xef8], R38 ;  /* 0x000ef82601007387 */ /* 0x0003e80000100a00 */
[----:B------:R-:W4:Y:S04]  /*2aa70*/  LDL.LU.64 R34, [R1+0x1088] ;  /* 0x0010880001227983 */ /* 0x000f280000300a00 */
[----:B------:R3:W-:Y:S04]  /*2aa80*/  STL.64 [R1+0xf00], R36 ;  /* 0x000f002401007387 */ /* 0x0007e80000100a00 */
[----:B------:R1:W-:Y:S04]  /*2aa90*/  LDGSTS.E [R159+0x63700], desc[UR60][R38.64], P1 ;  /* 0x63700000269f7fae */ /* 0x0003e8000892187c */
[----:B------:R3:W-:Y:S01]  /*2aaa0*/  LDGSTS.E [R156+0x63b00], desc[UR60][R36.64], P1 ;  /* 0x63b00000249c7fae */ /* 0x0007e2000892187c */
[----:B--2---:R-:W-:-:S05]  /*2aab0*/  IMAD.WIDE R32, R5, 0x4, R152 ;  /* 0x0000000405207825 */ /* 0x004fca00078e0298 */
[----:B------:R2:W-:Y:S04]  /*2aac0*/  STL.64 [R1+0xf08], R32 ;  /* 0x000f082001007387 */ /* 0x0005e80000100a00 */
[----:B------:R-:W4:Y:S04]  /*2aad0*/  LDL.LU.64 R152, [R1+0x1038] ;  /* 0x0010380001987983 */ /* 0x000f280000300a00 */
[----:B------:R2:W-:Y:S01]  /*2aae0*/  LDGSTS.E [R154+0x63f00], desc[UR60][R32.64], P1 ;  /* 0x63f00000209a7fae */ /* 0x0005e2000892187c */
[----:B-1----:R-:W-:-:S03]  /*2aaf0*/  IMAD.WIDE R38, R5, 0x4, R24 ;  /* 0x0000000405267825 */ /* 0x002fc600078e0218 */
[----:B------:R-:W4:Y:S01]  /*2ab00*/  LDL.LU.64 R24, [R1+0xfd8] ;  /* 0x000fd80001187983 */ /* 0x000f220000300a00 */
[----:B---3--:R-:W-:-:S03]  /*2ab10*/  IMAD.WIDE R36, R5, 0x4, R22 ;  /* 0x0000000405247825 */ /* 0x008fc600078e0216 */
[----:B------:R-:W3:Y:S04]  /*2ab20*/  LDL.LU.64 R22, [R1+0xca0] ;  /* 0x000ca00001167983 */ /* 0x000ee80000300a00 */
[----:B------:R-:W-:Y:S01]  /*2ab30*/  STL.64 [R1+0xf10], R38 ;  /* 0x000f102601007387 */ /* 0x000fe20000100a00 */
[----:B--2---:R-:W-:-:S03]  /*2ab40*/  IMAD.WIDE R32, R5, 0x4, R30 ;  /* 0x0000000405207825 */ /* 0x004fc600078e021e */
[----:B------:R-:W-:Y:S04]  /*2ab50*/  STL.64 [R1+0xf18], R36 ;  /* 0x000f182401007387 */ /* 0x000fe80000100a00 */
[----:B------:R1:W-:Y:S04]  /*2ab60*/  LDGSTS.E [R252+0x64300], desc[UR60][R38.64], P1 ;  /* 0x6430000026fc7fae */ /* 0x0003e8000892187c */
[----:B------:R4:W-:Y:S04]  /*2ab70*/  LDGSTS.E [R159+0x64700], desc[UR60][R36.64], P1 ;  /* 0x64700000249f7fae */ /* 0x0009e8000892187c */
[----:B------:R-:W-:Y:S01]  /*2ab80*/  LDGSTS.E [R156+0x64b00], desc[UR60][R32.64], P1 ;  /* 0x64b00000209c7fae */ /* 0x000fe2000892187c */
[----:B------:R-:W-:-:S03]  /*2ab90*/  IMAD.WIDE R30, R5, 0x4, R20 ;  /* 0x00000004051e7825 */ /* 0x000fc600078e0214 */
[----:B------:R-:W2:Y:S04]  /*2aba0*/  LDL.LU.64 R20, [R1+0xc30] ;  /* 0x000c300001147983 */ /* 0x000ea80000300a00 */
[----:B------:R1:W-:Y:S04]  /*2abb0*/  STL.64 [R1+0xf20], R32 ;  /* 0x000f202001007387 */ /* 0x0003e80000100a00 */
[----:B------:R1:W-:Y:S01]  /*2abc0*/  STL.64 [R1+0xf28], R30 ;  /* 0x000f281e01007387 */ /* 0x0003e20000100a00 */
[----:B------:R-:W-:-:S03]  /*2abd0*/  IMAD.WIDE R40, R5, 0x4, R26 ;  /* 0x0000000405287825 */ /* 0x000fc600078e021a */
[----:B------:R-:W-:Y:S04]  /*2abe0*/  LDGSTS.E [R154+0x64f00], desc[UR60][R30.64], P1 ;  /* 0x64f000001e9a7fae */ /* 0x000fe8000892187c */
[----:B-1----:R-:W2:Y:S04]  /*2abf0*/  LDL.LU.64 R32, [R1+0xb88] ;  /* 0x000b880001207983 */ /* 0x002ea80000300a00 */
[----:B------:R-:W2:Y:S04]  /*2ac00*/  LDL.LU.64 R26, [R1+0xb60] ;  /* 0x000b6000011a7983 */ /* 0x000ea80000300a00 */
[----:B------:R-:W2:Y:S01]  /*2ac10*/  LDL.LU.64 R30, [R1+0xb38] ;  /* 0x000b3800011e7983 */ /* 0x000ea20000300a00 */
[----:B------:R-:W-:-:S03]  /*2ac20*/  IMAD.WIDE R38, R5, 0x4, R28 ;  /* 0x0000000405267825 */ /* 0x000fc600078e021c */
[----:B------:R1:W-:Y:S04]  /*2ac30*/  STL.64 [R1+0xf30], R40 ;  /* 0x000f302801007387 */ /* 0x0003e80000100a00 */
[----:B------:R-:W2:Y:S01]  /*2ac40*/  LDL.LU.64 R28, [R1+0xb08] ;  /* 0x000b0800011c7983 */ /* 0x000ea20000300a00 */
[----:B----4-:R-:W-:-:S03]  /*2ac50*/  IMAD.WIDE R36, R5, 0x4, R34 ;  /* 0x0000000405247825 */ /* 0x010fc600078e0222 */
[----:B------:R3:W-:Y:S04]  /*2ac60*/  STL.64 [R1+0xf38], R38 ;  /* 0x000f382601007387 */ /* 0x0007e80000100a00 */
[----:B------:R-:W-:Y:S04]  /*2ac70*/  STL.64 [R1+0xf40], R36 ;  /* 0x000f402401007387 */ /* 0x000fe80000100a00 */
[----:B------:R1:W-:Y:S04]  /*2ac80*/  LDGSTS.E [R252+0x65300], desc[UR60][R40.64], P1 ;  /* 0x6530000028fc7fae */ /* 0x0003e8000892187c */
[----:B------:R3:W-:Y:S04]  /*2ac90*/  LDGSTS.E [R159+0x65700], desc[UR60][R38.64], P1 ;  /* 0x65700000269f7fae */ /* 0x0007e8000892187c */
[----:B------:R2:W-:Y:S01]  /*2aca0*/  LDGSTS.E [R156+0x65b00], desc[UR60][R36.64], P1 ;  /* 0x65b00000249c7fae */ /* 0x0005e2000892187c */
[----:B------:R-:W-:-:S05]  /*2acb0*/  IMAD.WIDE R34, R5, 0x4, R152 ;  /* 0x0000000405227825 */ /* 0x000fca00078e0298 */
[----:B------:R4:W-:Y:S04]  /*2acc0*/  STL.64 [R1+0xf88], R34 ;  /* 0x000f882201007387 */ /* 0x0009e80000100a00 */
[----:B------:R-:W2:Y:S01]  /*2acd0*/  LDL.LU.64 R152, [R1+0xab8] ;  /* 0x000ab80001987983 */ /* 0x000ea20000300a00 */
[----:B-1----:R-:W-:-:S03]  /*2ace0*/  IMAD.WIDE R40, R5, 0x4, R24 ;  /* 0x0000000405287825 */ /* 0x002fc600078e0218 */
[----:B------:R-:W-:Y:S01]  /*2acf0*/  LDGSTS.E [R154+0x65f00], desc[UR60][R34.64], P1 ;  /* 0x65f00000229a7fae */ /* 0x000fe2000892187c */
[----:B---3--:R-:W-:-:S03]  /*2ad00*/  IMAD.WIDE R38, R5, 0x4, R22 ;  /* 0x0000000405267825 */ /* 0x008fc600078e0216 */
[----:B------:R1:W-:Y:S04]  /*2ad10*/  LDGSTS.E [R252+0x66300], desc[UR60][R40.64], P1 ;  /* 0x6630000028fc7fae */ /* 0x0003e8000892187c */
[----:B------:R3:W-:Y:S04]  /*2ad20*/  LDGSTS.E [R159+0x66700], desc[UR60][R38.64], P1 ;  /* 0x66700000269f7fae */ /* 0x0007e8000892187c */
[----:B----4-:R-:W4:Y:S04]  /*2ad30*/  LDL.LU.64 R34, [R1+0x1698] ;  /* 0x0016980001227983 */ /* 0x010f280000300a00 */
[----:B------:R-:W4:Y:S04]  /*2ad40*/  LDL.LU.64 R24, [R1+0x1660] ;  /* 0x0016600001187983 */ /* 0x000f280000300a00 */
[----:B------:R1:W-:Y:S04]  /*2ad50*/  STL.64 [R1+0xf80], R40 ;  /* 0x000f802801007387 */ /* 0x0003e80000100a00 */
[----:B------:R-:W4:Y:S04]  /*2ad60*/  LDL.LU.64 R22, [R1+0x1630] ;  /* 0x0016300001167983 */ /* 0x000f280000300a00 */
[----:B------:R3:W-:Y:S01]  /*2ad70*/  STL.64 [R1+0xf78], R38 ;  /* 0x000f782601007387 */ /* 0x0007e20000100a00 */
[----:B--2---:R-:W-:-:S03]  /*2ad80*/  IMAD.WIDE R36, R5, 0x4, R20 ;  /* 0x0000000405247825 */ /* 0x004fc600078e0214 */
[----:B------:R-:W2:Y:S04]  /*2ad90*/  LDL.LU.64 R20, [R1+0x15f0] ;  /* 0x0015f00001147983 */ /* 0x000ea80000300a00 */
[----:B------:R3:W-:Y:S04]  /*2ada0*/  STL.64 [R1+0xf70], R36 ;  /* 0x000f702401007387 */ /* 0x0007e80000100a00 */
[----:B------:R3:W-:Y:S01]  /*2adb0*/  LDGSTS.E [R156+0x66b00], desc[UR60][R36.64], P1 ;  /* 0x66b00000249c7fae */ /* 0x0007e2000892187c */
[----:B------:R-:W-:-:S04]  /*2adc0*/  IMAD.WIDE R32, R5, 0x4, R32 ;  /* 0x0000000405207825 */ /* 0x000fc800078e0220 */
[C---:B-1----:R-:W-:Y:S01]  /*2add0*/  IMAD.WIDE R40, R5.reuse, 0x4, R26 ;  /* 0x0000000405287825 */ /* 0x042fe200078e021a */
[----:B------:R1:W-:Y:S04]  /*2ade0*/  STL.64 [R1+0xf68], R32 ;  /* 0x000f682001007387 */ /* 0x0003e80000100a00 */
[----:B------:R-:W2:Y:S01]  /*2adf0*/  LDL.LU.64 R26, [R1+0x15b8] ;  /* 0x0015b800011a7983 */ /* 0x000ea20000300a00 */
[----:B---3--:R-:W-:-:S03]  /*2ae00*/  IMAD.WIDE R38, R5, 0x4, R30 ;  /* 0x0000000405267825 */ /* 0x008fc600078e021e */
[----:B------:R-:W-:Y:S01]  /*2ae10*/  STL.64 [R1+0xf60], R40 ;  /* 0x000f602801007387 */ /* 0x000fe20000100a00 */
[----:B------:R-:W-:-:S03]  /*2ae20*/  IMAD.WIDE R36, R5, 0x4, R28 ;  /* 0x0000000405247825 */ /* 0x000fc600078e021c */
[----:B------:R-:W3:Y:S04]  /*2ae30*/  LDL.LU.64 R30, [R1+0x1588] ;  /* 0x00158800011e7983 */ /* 0x000ee80000300a00 */
[----:B------:R-:W3:Y:S04]  /*2ae40*/  LDL.LU.64 R28, [R1+0x1550] ;  /* 0x00155000011c7983 */ /* 0x000ee80000300a00 */
[----:B------:R-:W-:Y:S04]  /*2ae50*/  LDGSTS.E [R154+0x66f00], desc[UR60][R32.64], P1 ;  /* 0x66f00000209a7fae */ /* 0x000fe8000892187c */
[----:B------:R-:W-:Y:S04]  /*2ae60*/  STL.64 [R1+0xf58], R38 ;  /* 0x000f582601007387 */ /* 0x000fe80000100a00 */
[----:B------:R4:W-:Y:S04]  /*2ae70*/  STL.64 [R1+0xf50], R36 ;  /* 0x000f502401007387 */ /* 0x0009e80000100a00 */
[----:B------:R1:W-:Y:S04]  /*2ae80*/  LDGSTS.E [R252+0x67300], desc[UR60][R40.64], P1 ;  /* 0x6730000028fc7fae */ /* 0x0003e8000892187c */
[----:B------:R1:W-:Y:S04]  /*2ae90*/  LDGSTS.E [R159+0x67700], desc[UR60][R38.64], P1 ;  /* 0x67700000269f7fae */ /* 0x0003e8000892187c */
[----:B------:R1:W-:Y:S02]  /*2aea0*/  LDGSTS.E [R156+0x67b00], desc[UR60][R36.64], P1 ;  /* 0x67b00000249c7fae */ /* 0x0003e4000892187c */
[----:B-1----:R-:W-:-:S02]  /*2aeb0*/  VIADD R252, R19, 0x100000 ;  /* 0x0010000013fc7836 */ /* 0x002fc40000000000 */
[C---:B------:R-:W-:Y:S01]  /*2aec0*/  VIADD R159, R19.reuse, 0x100000 ;  /* 0x00100000139f7836 */ /* 0x040fe20000000000 */
[----:B------:R-:W-:Y:S01]  /*2aed0*/  IADD3 R156, R19, 0x100000, RZ ;  /* 0x00100000139c7810 */ /* 0x000fe20007ffe0ff */
[C---:B------:R-:W-:Y:S02]  /*2aee0*/  IMAD.WIDE R32, R5.reuse, 0x4, R152 ;  /* 0x0000000405207825 */ /* 0x040fe400078e0298 */
[----:B------:R-:W3:Y:S04]  /*2aef0*/  LDL.LU.64 R152, [R1+0x1518] ;  /* 0x0015180001987983 */ /* 0x000ee80000300a00 */
[----:B------:R1:W-:Y:S04]  /*2af00*/  STL.64 [R1+0xf48], R32 ;  /* 0x000f482001007387 */ /* 0x0003e80000100a00 */
[----:B------:R1:W-:Y:S01]  /*2af10*/  LDGSTS.E [R154+0x67f00], desc[UR60][R32.64], P1 ;  /* 0x67f00000209a7fae */ /* 0x0003e2000892187c */
[----:B----4-:R-:W-:-:S03]  /*2af20*/  IMAD.WIDE R36, R5, 0x4, R34 ;  /* 0x0000000405247825 */ /* 0x010fc600078e0222 */
[----:B------:R-:W4:Y:S01]  /*2af30*/  LDL.LU.64 R34, [R1+0x14e0] ;  /* 0x0014e00001227983 */ /* 0x000f220000300a00 */
[----:B-1----:R-:W-:-:S03]  /*2af40*/  IMAD.WIDE R32, R5, 0x4, R24 ;  /* 0x0000000405207825 */ /* 0x002fc600078e0218 */
[----:B------:R-:W-:Y:S01]  /*2af50*/  STL.64 [R1+0xf90], R36 ;  /* 0x000f902401007387 */ /* 0x000fe20000100a00 */
[----:B------:R-:W-:-:S03]  /*2af60*/  VIADD R154, R19, 0x100000 ;  /* 0x00100000139a7836 */ /* 0x000fc60000000000 */
[----:B------:R1:W-:Y:S01]  /*2af70*/  LDGSTS.E [R252+0x60380], desc[UR60][R36.64], P1 ;  /* 0x6038000024fc7fae */ /* 0x0003e2000892187c */
[----:B------:R-:W-:-:S03]  /*2af80*/  IMAD.WIDE R24, R5, 0x4, R22 ;  /* 0x0000000405187825 */ /* 0x000fc600078e0216 */
[----:B------:R-:W-:Y:S04]  /*2af90*/  STL.64 [R1+0xf98], R32 ;  /* 0x000f982001007387 */ /* 0x000fe80000100a00 */
[----:B------:R-:W4:Y:S04]  /*2afa0*/  LDL.LU.64 R42, [R1+0x14a8] ;  /* 0x0014a800012a7983 */ /* 0x000f280000300a00 */
[----:B------:R1:W-:Y:S04]  /*2afb0*/  STL.64 [R1+0xfa0], R24 ;  /* 0x000fa01801007387 */ /* 0x0003e80000100a00 */
[----:B------:R-:W4:Y:S01]  /*2afc0*/  LDL.LU.64 R22, [R1+0x1470] ;  /* 0x0014700001167983 */ /* 0x000f220000300a00 */
[----:B--2---:R-:W-:-:S03]  /*2afd0*/  IMAD.WIDE R20, R5, 0x4, R20 ;  /* 0x0000000405147825 */ /* 0x004fc600078e0214 */
[----:B------:R3:W-:Y:S04]  /*2afe0*/  LDGSTS.E [R159+0x60780], desc[UR60][R32.64], P1 ;  /* 0x60780000209f7fae */ /* 0x0007e8000892187c */
[----:B------:R2:W-:Y:S04]  /*2aff0*/  STL.64 [R1+0xfa8], R20 ;  /* 0x000fa81401007387 */ /* 0x0005e80000100a00 */
[----:B------:R-:W-:Y:S04]  /*2b000*/  LDGSTS.E [R156+0x60b80], desc[UR60][R24.64], P1 ;  /* 0x60b80000189c7fae */ /* 0x000fe8000892187c */
[----:B------:R-:W-:Y:S04]  /*2b010*/  LDGSTS.E [R154+0x60f80], desc[UR60][R20.64], P1 ;  /* 0x60f80000149a7fae */ /* 0x000fe8000892187c */
[----:B-1----:R-:W4:Y:S04]  /*2b020*/  LDL.LU.64 R24, [R1+0x1438] ;  /* 0x0014380001187983 */ /* 0x002f280000300a00 */
[----:B--2---:R-:W2:Y:S01]  /*2b030*/  LDL.LU.64 R20, [R1+0x1400] ;  /* 0x0014000001147983 */ /* 0x004ea20000300a00 */
[----:B------:R-:W-:-:S03]  /*2b040*/  IMAD.WIDE R36, R5, 0x4, R26 ;  /* 0x0000000405247825 */ /* 0x000fc600078e021a */
[----:B------:R-:W2:Y:S01]  /*2b050*/  LDL.LU.64 R26, [R1+0x13c8] ;  /* 0x0013c800011a7983 */ /* 0x000ea20000300a00 */
[----:B---3--:R-:W-:-:S03]  /*2b060*/  IMAD.WIDE R32, R5, 0x4, R30 ;  /* 0x0000000405207825 */ /* 0x008fc600078e021e */
[----:B------:R1:W-:Y:S01]  /*2b070*/  LDGSTS.E [R252+0x61380], desc[UR60][R36.64], P1 ;  /* 0x6138000024fc7fae */ /* 0x0003e2000892187c */
[----:B------:R-:W-:-:S03]  /*2b080*/  IMAD.WIDE R30, R5, 0x4, R28 ;  /* 0x00000004051e7825 */ /* 0x000fc600078e021c */
[----:B------:R-:W-:Y:S04]  /*2b090*/  STL.64 [R1+0xfb0], R36 ;  /* 0x000fb02401007387 */ /* 0x000fe80000100a00 */
[----:B------:R3:W-:Y:S04]  /*2b0a0*/  STL.64 [R1+0xfb8], R32 ;  /* 0x000fb82001007387 */ /* 0x0007e80000100a00 */
[----:B------:R1:W-:Y:S04]  /*2b0b0*/  STL.64 [R1+0xfc0], R30 ;  /* 0x000fc01e01007387 */ /* 0x0003e80000100a00 */
[----:B------:R-:W-:Y:S04]  /*2b0c0*/  LDGSTS.E [R159+0x61780], desc[UR60][R32.64], P1 ;  /* 0x61780000209f7fae */ /* 0x000fe8000892187c */
[----:B------:R-:W-:Y:S01]  /*2b0d0*/  LDGSTS.E [R156+0x61b80], desc[UR60][R30.64], P1 ;  /* 0x61b800001e9c7fae */ /* 0x000fe2000892187c */
[----:B------:R-:W-:-:S03]  /*2b0e0*/  IMAD.WIDE R28, R5, 0x4, R152 ;  /* 0x00000004051c7825 */ /* 0x000fc600078e0298 */
[----:B------:R-:W2:Y:S04]  /*2b0f0*/  LDL.LU.64 R152, [R1+0x1390] ;  /* 0x0013900001987983 */ /* 0x000ea80000300a00 */
[----:B------:R1:W-:Y:S04]  /*2b100*/  STL.64 [R1+0xfc8], R28 ;  /* 0x000fc81c01007387 */ /* 0x0003e80000100a00 */
[----:B---3--:R-:W3:Y:S04]  /*2b110*/  LDL.LU.64 R32, [R1+0x1358] ;  /* 0x0013580001207983 */ /* 0x008ee80000300a00 */
[----:B------:R-:W-:Y:S01]  /*2b120*/  LDGSTS.E [R154+0x61f80], desc[UR60][R28.64], P1 ;  /* 0x61f800001c9a7fae */ /* 0x000fe2000892187c */
[----:B----4-:R-:W-:-:S03]  /*2b130*/  IMAD.WIDE R40, R5, 0x4, R34 ;  /* 0x0000000405287825 */ /* 0x010fc600078e0222 */
[----:B------:R-:W4:Y:S04]  /*2b140*/  LDL.LU.64 R34, [R1+0x1338] ;  /* 0x0013380001227983 */ /* 0x000f280000300a00 */
[----:B-1----:R-:W4:Y:S04]  /*2b150*/  LDL.LU.64 R30, [R1+0x1300] ;  /* 0x00130000011e7983 */ /* 0x002f280000300a00 */
[----:B------:R-:W4:Y:S04]  /*2b160*/  LDL.LU.64 R28, [R1+0x12c8] ;  /* 0x0012c800011c7983 */ /* 0x000f280000300a00 */
[----:B------:R2:W-:Y:S01]  /*2b170*/  STL.64 [R1+0xfd0], R40 ;  /* 0x000fd02801007387 */ /* 0x0005e20000100a00 */
[----:B------:R-:W-:-:S03]  /*2b180*/  IMAD.WIDE R38, R5, 0x4, R42 ;  /* 0x0000000405267825 */ /* 0x000fc600078e022a */
[----:B------:R2:W-:Y:S04]  /*2b190*/  LDGSTS.E [R252+0x62380], desc[UR60][R40.64], P1 ;  /* 0x6238000028fc7fae */ /* 0x0005e8000892187c */
[----:B------:R1:W-:Y:S01]  /*2b1a0*/  LDGSTS.E [R159+0x62780], desc[UR60][R38.64], P1 ;  /* 0x62780000269f7fae */ /* 0x0003e2000892187c */
[----:B------:R-:W-:-:S03]  /*2b1b0*/  IMAD.WIDE R36, R5, 0x4, R22 ;  /* 0x0000000405247825 */ /* 0x000fc600078e0216 */
[----:B------:R-:W4:Y:S04]  /*2b1c0*/  LDL.LU.64 R22, [R1+0x1288] ;  /* 0x0012880001167983 */ /* 0x000f280000300a00 */
[----:B------:R1:W-:Y:S04]  /*2b1d0*/  STL.64 [R1+0xfd8], R38 ;  /* 0x000fd82601007387 */ /* 0x0003e80000100a00 */
[----:B------:R-:W-:Y:S04]  /*2b1e0*/  STL.64 [R1+0xfe0], R36 ;  /* 0x000fe02401007387 */ /* 0x000fe80000100a00 */
[----:B------:R1:W-:Y:S01]  /*2b1f0*/  LDGSTS.E [R156+0x62b80], desc[UR60][R36.64], P1 ;  /* 0x62b80000249c7fae */ /* 0x0003e2000892187c */
[----:B------:R-:W-:-:S04]  /*2b200*/  IMAD.WIDE R24, R5, 0x4, R24 ;  /* 0x0000000405187825 */ /* 0x000fc800078e0218 */
[C---:B--2---:R-:W-:Y:S01]  /*2b210*/  IMAD.WIDE R40, R5.reuse, 0x4, R20 ;  /* 0x0000000405287825 */ /* 0x044fe200078e0214 */
[----:B------:R2:W-:Y:S04]  /*2b220*/  STL.64 [R1+0xfe8], R24 ;  /* 0x000fe81801007387 */ /* 0x0005e80000100a00 */
[----:B------:R-:W-:Y:S01]  /*2b230*/  LDGSTS.E [R154+0x62f80], desc[UR60][R24.64], P1 ;  /* 0x62f80000189a7fae */ /* 0x000fe2000892187c */
[----:B-1----:R-:W-:-:S03]  /*2b240*/  IMAD.WIDE R38, R5, 0x4, R26 ;  /* 0x0000000405267825 */ /* 0x002fc600078e021a */
[----:B------:R-:W-:Y:S04]  /*2b250*/  LDGSTS.E [R252+0x63380], desc[UR60][R40.64], P1 ;  /* 0x6338000028fc7fae */ /* 0x000fe8000892187c */
[----:B------:R-:W-:Y:S04]  /*2b260*/  LDGSTS.E [R159+0x63780], desc[UR60][R38.64], P1 ;  /* 0x63780000269f7fae */ /* 0x000fe8000892187c */
[----:B--2---:R-:W2:Y:S04]  /*2b270*/  LDL.LU.64 R24, [R1+0x1248] ;  /* 0x0012480001187983 */ /* 0x004ea80000300a00 */
[----:B------:R-:W2:Y:S04]  /*2b280*/  LDL.LU.64 R20, [R1+0x1208] ;  /* 0x0012080001147983 */ /* 0x000ea80000300a00 */
[----:B------:R-:W-:Y:S04]  /*2b290*/  STL.64 [R1+0xff0], R40 ;  /* 0x000ff02801007387 */ /* 0x000fe80000100a00 */
[----:B------:R-:W2:Y:S04]  /*2b2a0*/  LDL.LU.64 R26, [R1+0x11b0] ;  /* 0x0011b000011a7983 */ /* 0x000ea80000300a00 */
[----:B------:R-:W-:Y:S01]  /*2b2b0*/  STL.64 [R1+0xff8], R38 ;  /* 0x000ff82601007387 */ /* 0x000fe20000100a00 */
[----:B------:R-:W-:-:S03]  /*2b2c0*/  IMAD.WIDE R36, R5, 0x4, R152 ;  /* 0x0000000405247825 */ /* 0x000fc600078e0298 */
[----:B------:R-:W2:Y:S01]  /*2b2d0*/  LDL.LU.64 R152, [R1+0x1160] ;  /* 0x0011600001987983 */ /* 0x000ea20000300a00 */
[----:B---3--:R-:W-:-:S03]  /*2b2e0*/  IMAD.WIDE R32, R5, 0x4, R32 ;  /* 0x0000000405207825 */ /* 0x008fc600078e0220 */
[----:B------:R-:W-:Y:S04]  /*2b2f0*/  STL.64 [R1+0x1000], R36 ;  /* 0x0010002401007387 */ /* 0x000fe80000100a00 */
[----:B------:R-:W-:Y:S04]  /*2b300*/  LDGSTS.E [R156+0x63b80], desc[UR60][R36.64], P1 ;  /* 0x63b80000249c7fae */ /* 0x000fe8000892187c */
[----:B------:R1:W-:Y:S01]  /*2b310*/  STL.64 [R1+0x1008], R32 ;  /* 0x0010082001007387 */ /* 0x0003e20000100a00 */
[----:B----4-:R-:W-:-:S03]  /*2b320*/  IMAD.WIDE R34, R5, 0x4, R34 ;  /* 0x0000000405227825 */ /* 0x010fc600078e0222 */
[----:B------:R1:W-:Y:S04]  /*2b330*/  LDGSTS.E [R154+0x63f80], desc[UR60][R32.64], P1 ;  /* 0x63f80000209a7fae */ /* 0x0003e8000892187c */
[----:B------:R3:W-:Y:S04]  /*2b340*/  STL.64 [R1+0x1010], R34 ;  /* 0x0010102201007387 */ /* 0x0007e80000100a00 */
[----:B------:R-:W-:Y:S01]  /*2b350*/  LDGSTS.E [R252+0x64380], desc[UR60][R34.64], P1 ;  /* 0x6438000022fc7fae */ /* 0x000fe2000892187c */
[----:B-1----:R-:W-:-:S04]  /*2b360*/  IMAD.WIDE R32, R5, 0x4, R30 ;  /* 0x0000000405207825 */ /* 0x002fc800078e021e */
[C---:B------:R-:W-:Y:S01]  /*2b370*/  IMAD.WIDE R30, R5.reuse, 0x4, R28 ;  /* 0x00000004051e7825 */ /* 0x040fe200078e021c */
[----:B------:R1:W-:Y:S03]  /*2b380*/  STL.64 [R1+0x1018], R32 ;  /* 0x0010182001007387 */ /* 0x0003e60000100a00 */
[C---:B------:R-:W-:Y:S01]  /*2b390*/  IMAD.WIDE R28, R5.reuse, 0x4, R22 ;  /* 0x00000004051c7825 */ /* 0x040fe200078e0216 */
[----:B------:R-:W-:Y:S04]  /*2b3a0*/  LDGSTS.E [R159+0x64780], desc[UR60][R32.64], P1 ;  /* 0x64780000209f7fae */ /* 0x000fe8000892187c */
[----:B------:R-:W4:Y:S04]  /*2b3b0*/  LDL.LU.64 R22, [R1+0x1058] ;  /* 0x0010580001167983 */ /* 0x000f280000300a00 */
[----:B------:R2:W-:Y:S04]  /*2b3c0*/  STL.64 [R1+0x1020], R30 ;  /* 0x0010201e01007387 */ /* 0x0005e80000100a00 */
[----:B------:R2:W-:Y:S04]  /*2b3d0*/  STL.64 [R1+0x1028], R28 ;  /* 0x0010281c01007387 */ /* 0x0005e80000100a00 */
[----:B------:R2:W-:Y:S04]  /*2b3e0*/  LDGSTS.E [R156+0x64b80], desc[UR60][R30.64], P1 ;  /* 0x64b800001e9c7fae */ /* 0x0005e8000892187c */
[----:B------:R-:W4:Y:S04]  /*2b3f0*/  LDL.LU.64 R40, [R1+0xc80] ;  /* 0x000c800001287983 */ /* 0x000f280000300a00 */
[----:B------:R2:W-:Y:S04]  /*2b400*/  LDGSTS.E [R154+0x64f80], desc[UR60][R28.64], P1 ;  /* 0x64f800001c9a7fae */ /* 0x0005e8000892187c */
[----:B------:R-:W4:Y:S04]  /*2b410*/  LDL.LU.64 R38, [R1+0xc20] ;  /* 0x000c200001267983 */ /* 0x000f280000300a00 */
[----:B---3--:R-:W3:Y:S04]  /*2b420*/  LDL.LU.64 R34, [R1+0xb80] ;  /* 0x000b800001227983 */ /* 0x008ee80000300a00 */
[----:B-1----:R-:W3:Y:S01]  /*2b430*/  LDL.LU.64 R32, [R1+0xb58] ;  /* 0x000b580001207983 */ /* 0x002ee20000300a00 */
[----:B--2---:R-:W-:-:S04]  /*2b440*/  IMAD.WIDE R36, R5, 0x4, R24 ;  /* 0x0000000405247825 */ /* 0x004fc800078e0218 */
[C---:B------:R-:W-:Y:S01]  /*2b450*/  IMAD.WIDE R30, R5.reuse, 0x4, R20 ;  /* 0x00000004051e7825 */ /* 0x040fe200078e0214 */
[----:B------:R-:W-:Y:S04]  /*2b460*/  STL.64 [R1+0x1048], R36 ;  /* 0x0010482401007387 */ /* 0x000fe80000100a00 */
[----:B------:R1:W-:Y:S01]  /*2b470*/  STL.64 [R1+0x1060], R30 ;  /* 0x0010601e01007387 */ /* 0x0003e20000100a00 */
[----:B------:R-:W-:-:S03]  /*2b480*/  IMAD.WIDE R28, R5, 0x4, R26 ;  /* 0x00000004051c7825 */ /* 0x000fc600078e021a */
[----:B------:R-:W-:Y:S04]  /*2b490*/  LDGSTS.E [R252+0x65380], desc[UR60][R36.64], P1 ;  /* 0x6538000024fc7fae */ /* 0x000fe8000892187c */
[----:B------:R-:W2:Y:S04]  /*2b4a0*/  LDL.LU.64 R26, [R1+0xb30] ;  /* 0x000b3000011a7983 */ /* 0x000ea80000300a00 */
[----:B------:R-:W-:Y:S04]  /*2b4b0*/  STL.64 [R1+0x10c0], R28 ;  /* 0x0010c01c01007387 */ /* 0x000fe80000100a00 */
[----:B------:R-:W2:Y:S04]  /*2b4c0*/  LDL.LU.64 R24, [R1+0xaf8] ;  /* 0x000af80001187983 */ /* 0x000ea80000300a00 */
[----:B------:R1:W-:Y:S04]  /*2b4d0*/  LDGSTS.E [R159+0x65780], desc[UR60][R30.64], P1 ;  /* 0x657800001e9f7fae */ /* 0x0003e8000892187c */
[----:B------:R-:W-:Y:S01]  /*2b4e0*/  LDGSTS.E [R156+0x65b80], desc[UR60][R28.64], P1 ;  /* 0x65b800001c9c7fae */ /* 0x000fe2000892187c */
[----:B-1----:R-:W1:Y:S01]  /*2b4f0*/  LDC R30, c[0x0][0x230] ;  /* 0x00008c00ff1e7b82 */ /* 0x002e620000000800 */
[----:B------:R-:W-:-:S02]  /*2b500*/  IMAD.WIDE R20, R5, 0x4, R152 ;  /* 0x0000000405147825 */ /* 0x000fc400078e0298 */
[----:B------:R-:W2:Y:S04]  /*2b510*/  LDL.LU.64 R152, [R1+0x1788] ;  /* 0x0017880001987983 */ /* 0x000ea80000300a00 */
[----:B------:R1:W-:Y:S04]  /*2b520*/  STL.64 [R1+0x10b8], R20 ;  /* 0x0010b81401007387 */ /* 0x0003e80000100a00 */
[----:B------:R-:W2:Y:S04]  /*2b530*/  LDL.LU.64 R36, [R1+0x1c90] ;  /* 0x001c900001247983 */ /* 0x000ea80000300a00 */
[----:B------:R1:W-:Y:S01]  /*2b540*/  LDGSTS.E [R154+0x65f80], desc[UR60][R20.64], P1 ;  /* 0x65f80000149a7fae */ /* 0x0003e2000892187c */
[----:B----4-:R-:W-:Y:S01]  /*2b550*/  IMAD.WIDE R50, R5, 0x4, R22 ;  /* 0x0000000405327825 */ /* 0x010fe200078e0216 */
[----:B-1----:R-:W1:Y:S02]  /*2b560*/  LDC R21, c[0x0][0x230] ;  /* 0x00008c00ff157b82 */ /* 0x002e640000000800 */
[----:B------:R-:W4:Y:S04]  /*2b570*/  LDL.LU.64 R22, [R1+0x1c88] ;  /* 0x001c880001167983 */ /* 0x000f280000300a00 */
[----:B------:R-:W4:Y:S04]  /*2b580*/  LDL.LU.64 R42, [R1+0x1c80] ;  /* 0x001c8000012a7983 */ /* 0x000f280000300a00 */
[----:B------:R-:W-:Y:S04]  /*2b590*/  STL.64 [R1+0x10b0], R50 ;  /* 0x0010b03201007387 */ /* 0x000fe80000100a00 */
[----:B------:R-:W4:Y:S01]  /*2b5a0*/  LDL.LU.64 R28, [R1+0x1c78] ;  /* 0x001c7800011c7983 */ /* 0x000f220000300a00 */
[----:B------:R-:W-:-:S02]  /*2b5b0*/  VIADD R20, R19, 0x100000 ;  /* 0x0010000013147836 */ /* 0x000fc40000000000 */
[----:B------:R-:W-:-:S03]  /*2b5c0*/  IMAD.WIDE R40, R5, 0x4, R40 ;  /* 0x0000000405287825 */ /* 0x000fc600078e0228 */
[----:B------:R3:W-:Y:S01]  /*2b5d0*/  LDGSTS.E [R20+0x66380], desc[UR60][R50.64], P1 ;  /* 0x6638000032147fae */ /* 0x0007e2000892187c */
[----:B------:R-:W-:-:S03]  /*2b5e0*/  IMAD.WIDE R38, R5, 0x4, R38 ;  /* 0x0000000405267825 */ /* 0x000fc600078e0226 */
[----:B------:R-:W-:Y:S01]  /*2b5f0*/  STL.64 [R1+0x10a8], R40 ;  /* 0x0010a82801007387 */ /* 0x000fe20000100a00 */
[----:B---3--:R-:W-:-:S03]  /*2b600*/  IMAD.WIDE R34, R5, 0x4, R34 ;  /* 0x0000000405227825 */ /* 0x008fc600078e0222 */
[----:B------:R-:W-:Y:S01]  /*2b610*/  STL.64 [R1+0x10a0], R38 ;  /* 0x0010a02601007387 */ /* 0x000fe20000100a00 */
[----:B------:R-:W-:-:S03]  /*2b620*/  IMAD.WIDE R32, R5, 0x4, R32 ;  /* 0x0000000405207825 */ /* 0x000fc600078e0220 */
[----:B------:R3:W-:Y:S01]  /*2b630*/  LDGSTS.E [R252+0x66780], desc[UR60][R40.64], P1 ;  /* 0x6678000028fc7fae */ /* 0x0007e2000892187c */
[----:B------:R-:W4:Y:S03]  /*2b640*/  LDC R20, c[0x0][0x230] ;  /* 0x00008c00ff147b82 */ /* 0x000f260000000800 */
[----:B------:R-:W-:Y:S04]  /*2b650*/  STL.64 [R1+0x1098], R34 ;  /* 0x0010982201007387 */ /* 0x000fe80000100a00 */
[----:B------:R-:W-:Y:S04]  /*2b660*/  LDGSTS.E [R159+0x66b80], desc[UR60][R38.64], P1 ;  /* 0x66b80000269f7fae */ /* 0x000fe8000892187c */
[----:B------:R1:W-:Y:S01]  /*2b670*/  STL.64 [R1+0x1090], R32 ;  /* 0x0010902001007387 */ /* 0x0003e20000100a00 */
[----:B---3--:R-:W-:-:S03]  /*2b680*/  IADD3 R252, R30, -0x101, RZ ;  /* 0xfffffeff1efc7810 */ /* 0x008fc60007ffe0ff */
[----:B------:R-:W-:Y:S04]  /*2b690*/  LDGSTS.E [R156+0x66f80], desc[UR60][R34.64], P1 ;  /* 0x66f80000229c7fae */ /* 0x000fe8000892187c */
[----:B------:R-:W-:Y:S01]  /*2b6a0*/  LDGSTS.E [R154+0x67380], desc[UR60][R32.64], P1 ;  /* 0x67380000209a7fae */ /* 0x000fe2000892187c */
[----:B--2---:R-:W-:-:S04]  /*2b6b0*/  IMAD.WIDE R26, R5, 0x4, R26 ;  /* 0x00000004051a7825 */ /* 0x004fc800078e021a */
[----:B------:R-:W-:Y:S01]  /*2b6c0*/  IMAD.WIDE R24, R5, 0x4, R24 ;  /* 0x0000000405187825 */ /* 0x000fe200078e0218 */
[----:B------:R2:W-:Y:S04]  /*2b6d0*/  STL.64 [R1+0x1088], R26 ;  /* 0x0010881a01007387 */ /* 0x0005e80000100a00 */
[----:B------:R3:W-:Y:S04]  /*2b6e0*/  STL.64 [R1+0x1080], R24 ;  /* 0x0010801801007387 */ /* 0x0007e80000100a00 */
[----:B-1----:R-:W4:Y:S04]  /*2b6f0*/  LDL.LU.64 R32, [R1+0x1c70] ;  /* 0x001c700001207983 */ /* 0x002f280000300a00 */
[----:B------:R-:W4:Y:S04]  /*2b700*/  LDL.LU.64 R34, [R1+0x1c68] ;  /* 0x001c680001227983 */ /* 0x000f280000300a00 */
[----:B------:R-:W4:Y:S04]  /*2b710*/  LDL.LU.64 R30, [R1+0x1c60] ;  /* 0x001c6000011e7983 */ /* 0x000f280000300a00 */
[----:B------:R1:W-:Y:S04]  /*2b720*/  LDGSTS.E [R159+0x67780], desc[UR60][R26.64], P1 ;  /* 0x677800001a9f7fae */ /* 0x0003e8000892187c */
[----:B------:R3:W-:Y:S01]  /*2b730*/  LDGSTS.E [R156+0x67b80], desc[UR60][R24.64], P1 ;  /* 0x67b80000189c7fae */ /* 0x0007e2000892187c */
[C---:B-1----:R-:W-:Y:S01]  /*2b740*/  IADD3 R159, R0.reuse, 0x100000, RZ ;  /* 0x00100000009f7810 */ /* 0x042fe20007ffe0ff */
[----:B------:R-:W-:Y:S01]  /*2b750*/  VIADD R21, R21, 0xfffffefe ;  /* 0xfffffefe15157836 */ /* 0x000fe20000000000 */
[----:B--2---:R-:W1:Y:S01]  /*2b760*/  LDC R26, c[0x0][0x230] ;  /* 0x00008c00ff1a7b82 */ /* 0x004e620000000800 */
[----:B---3--:R-:W2:Y:S01]  /*2b770*/  LDL.LU.64 R24, [R1+0x1c58] ;  /* 0x001c580001187983 */ /* 0x008ea20000300a00 */
[----:B------:R-:W-:-:S02]  /*2b780*/  VIADD R156, R0, 0x100000 ;  /* 0x00100000009c7836 */ /* 0x000fc40000000000 */
[----:B------:R-:W-:Y:S01]  /*2b790*/  ISETP.GE.U32.AND P0, PT, R21, 0x7ffffe7f, PT ;  /* 0x7ffffe7f1500780c */ /* 0x000fe20003f06070 */
[----:B------:R-:W-:-:S04]  /*2b7a0*/  IMAD.WIDE R152, R5, 0x4, R152 ;  /* 0x0000000405987825 */ /* 0x000fc800078e0298 */
[C---:B------:R-:W-:Y:S01]  /*2b7b0*/  IMAD.WIDE R50, R4.reuse, 0x4, R36 ;  /* 0x0000000404327825 */ /* 0x040fe200078e0224 */
[----:B------:R3:W-:Y:S03]  /*2b7c0*/  LDGSTS.E [R154+0x67f80], desc[UR60][R152.64], P1 ;  /* 0x67f80000989a7fae */ /* 0x0007e6000892187c */
[----:B----4-:R-:W-:Y:S01]  /*2b7d0*/  IMAD.WIDE R22, R4, 0x4, R22 ;  /* 0x0000000404167825 */ /* 0x010fe200078e0216 */
[----:B------:R-:W0:Y:S01]  /*2b7e0*/  LDGDEPBAR ;  /* 0x00000000000079af */ /* 0x000e220000000000 */
[----:B------:R-:W-:Y:S01]  /*2b7f0*/  ISETP.GE.U32.AND P1, PT, R252, 0x7ffffe80, PT ;  /* 0x7ffffe80fc00780c */ /* 0x000fe20003f26070 */
[----:B------:R-:W4:Y:S01]  /*2b800*/  LDC R21, c[0x0][0x230] ;  /* 0x00008c00ff157b82 */ /* 0x000f220000000800 */
[C---:B------:R-:W-:Y:S01]  /*2b810*/  IMAD.WIDE R40, R4.reuse, 0x4, R42 ;  /* 0x0000000404287825 */ /* 0x040fe200078e022a */
[----:B------:R-:W-:Y:S04]  /*2b820*/  STL.64 [R1+0x10d0], R50 ;  /* 0x0010d03201007387 */ /* 0x000fe80000100a00 */
[----:B------:R-:W4:Y:S04]  /*2b830*/  LDL.LU.64 R36, [R1+0x1c50] ;  /* 0x001c500001247983 */ /* 0x000f280000300a00 */
[----:B------:R1:W-:Y:S01]  /*2b840*/  STL.64 [R1+0x10d8], R22 ;  /* 0x0010d81601007387 */ /* 0x0003e20000100a00 */
[----:B------:R-:W-:-:S03]  /*2b850*/  IMAD.WIDE R38, R4, 0x4, R28 ;  /* 0x0000000404267825 */ /* 0x000fc600078e021c */
[----:B------:R-:W4:Y:S01]  /*2b860*/  LDL.LU.64 R42, [R1+0x1c48] ;  /* 0x001c4800012a7983 */ /* 0x000f220000300a00 */
[C---:B------:R-:W-:Y:S01]  /*2b870*/  VIADD R252, R0.reuse, 0x100000 ;  /* 0x0010000000fc7836 */ /* 0x040fe20000000000 */
[----:B------:R-:W-:Y:S06]  /*2b880*/  BAR.SYNC.DEFER_BLOCKING 0x0 ;  /* 0x0000000000007b1d */ /* 0x000fec0000010000 */
[----:B------:R1:W-:Y:S04]  /*2b890*/  STL.64 [R1+0x10e0], R40 ;  /* 0x0010e02801007387 */ /* 0x0003e80000100a00 */
[----:B------:R-:W4:Y:S04]  /*2b8a0*/  LDL.LU.64 R28, [R1+0x1c40] ;  /* 0x001c4000011c7983 */ /* 0x000f280000300a00 */
[----:B------:R2:W-:Y:S04]  /*2b8b0*/  STL.64 [R1+0x10e8], R38 ;  /* 0x0010e82601007387 */ /* 0x0005e80000100a00 */
[----:B------:R-:W-:Y:S01]  /*2b8c0*/  @!PT LDS RZ, [RZ] ;  /* 0x00000000fffff984 */ /* 0x000fe20000000800 */
[----:B------:R-:W-:Y:S01]  /*2b8d0*/  @!PT LDS RZ, [RZ] ;  /* 0x00000000fffff984 */ /* 0x000fe20000000800 */
[----:B------:R-:W-:Y:S01]  /*2b8e0*/  @!PT LDS RZ, [RZ] ;  /* 0x00000000fffff984 */ /* 0x000fe20000000800 */
[----:B------:R1:W-:Y:S04]  /*2b8f0*/  LDGSTS.E [R252+-0x80000], desc[UR60][R50.64], !P1 ;  /* 0x8000000032fc7fae */ /* 0x0003e8000c92187c */
[----:B------:R-:W-:Y:S01]  /*2b900*/  LDGSTS.E [R159+-0x7c000], desc[UR60][R22.64], !P1 ;  /* 0x84000000169f7fae */ /* 0x000fe2000c92187c */
[----:B---3--:R-:W-:-:S03]  /*2b910*/  VIADD R154, R0, 0x100000 ;  /* 0x00100000009a7836 */ /* 0x008fc60000000000 */
[----:B------:R3:W-:Y:S04]  /*2b920*/  LDGSTS.E [R156+-0x78000], desc[UR60][R40.64], !P1 ;  /* 0x88000000289c7fae */ /* 0x0007e8000c92187c */
[----:B------:R2:W-:Y:S04]  /*2b930*/  LDGSTS.E [R154+-0x74000], desc[UR60][R38.64], !P1 ;  /* 0x8c000000269a7fae */ /* 0x0005e8000c92187c */
[----:B-1----:R-:W4:Y:S01]  /*2b940*/  LDL.LU.64 R22, [R1+0x1c38] ;  /* 0x001c380001167983 */ /* 0x002f220000300a00 */
[----:B------:R-:W-:-:S04]  /*2b950*/  IMAD.WIDE R50, R4, 0x4, R32 ;  /* 0x0000000404327825 */ /* 0x000fc800078e0220 */
[C---:B------:R-:W-:Y:S01]  /*2b960*/  IMAD.WIDE R34, R4.reuse, 0x4, R34 ;  /* 0x0000000404227825 */ /* 0x040fe200078e0222 */
[----:B------:R-:W-:Y:S03]  /*2b970*/  STL.64 [R1+0x10f0], R50 ;  /* 0x0010f03201007387 */ /* 0x000fe60000100a00 */
[C---:B---3--:R-:W-:Y:S01]  /*2b980*/  IMAD.WIDE R40, R4.reuse, 0x4, R30 ;  /* 0x0000000404287825 */ /* 0x048fe200078e021e */
[----:B------:R1:W-:Y:S04]  /*2b990*/  STL.64 [R1+0x10f8], R34 ;  /* 0x0010f82201007387 */ /* 0x0003e80000100a00 */
[----:B------:R3:W-:Y:S04]  /*2b9a0*/  STL.64 [R1+0x1c90], R40 ;  /* 0x001c902801007387 */ /* 0x0007e80000100a00 */
[----:B------:R-:W3:Y:S04]  /*2b9b0*/  LDL.LU.64 R32, [R1+0x1c30] ;  /* 0x001c300001207983 */ /* 0x000ee80000300a00 */
[----:B------:R4:W-:Y:S04]  /*2b9c0*/  LDGSTS.E [R252+-0x7fffc], desc[UR60][R50.64], !P0 ;  /* 0x8000400032fc7fae */ /* 0x0009e8000c12187c */
[----:B------:R-:W-:Y:S01]  /*2b9d0*/  LDGSTS.E [R159+-0x7bffc], desc[UR60][R34.64], !P0 ;  /* 0x84004000229f7fae */ /* 0x000fe2000c12187c */
[----:B--2---:R-:W-:-:S03]  /*2b9e0*/  IMAD.WIDE R38, R4, 0x4, R24 ;  /* 0x0000000404267825 */ /* 0x004fc600078e0218 */
[----:B------:R3:W-:Y:S04]  /*2b9f0*/  LDGSTS.E [R156+-0x77ffc], desc[UR60][R40.64], !P0 ;  /* 0x88004000289c7fae */ /* 0x0007e8000c12187c */
[----:B------:R-:W2:Y:S04]  /*2ba00*/  LDL.LU.64 R24, [R1+0x1c28] ;  /* 0x001c280001187983 */ /* 0x000ea80000300a00 */
[----:B------:R-:W2:Y:S04]  /*2ba10*/  LDL.LU.64 R30, [R1+0x1c20] ;  /* 0x001c2000011e7983 */ /* 0x000ea80000300a00 */
[----:B------:R3:W-:Y:S04]  /*2ba20*/  STL.64 [R1+0x1cc0], R38 ;  /* 0x001cc02601007387 */ /* 0x0007e80000100a00 */
[----:B-1----:R-:W2:Y:S04]  /*2ba30*/  LDL.LU.64 R34, [R1+0x1c18] ;  /* 0x001c180001227983 */ /* 0x002ea80000300a00 */
[----:B------:R1:W-:Y:S01]  /*2ba40*/  LDGSTS.E [R154+-0x73ffc], desc[UR60][R38.64], !P0 ;  /* 0x8c004000269a7fae */ /* 0x0003e2000c12187c */
[----:B------:R-:W-:-:S05]  /*2ba50*/  VIADD R26, R26, 0xfffffefc ;  /* 0xfffffefc1a1a7836 */ /* 0x000fca0000000000 */
[----:B------:R-:W-:Y:S02]  /*2ba60*/  ISETP.GE.U32.AND P0, PT, R26, 0x7ffffe7d, PT ;  /* 0x7ffffe7d1a00780c */ /* 0x000fe40003f06070 */
[----:B------:R-:W-:-:S04]  /*2ba70*/  IADD3 R20, R20, -0x103, RZ ;  /* 0xfffffefd14147810 */ /* 0x000fc80007ffe0ff */
[----:B------:R-:W-:Y:S01]  /*2ba80*/  ISETP.GE.U32.AND P1, PT, R20, 0x7ffffe7e, PT ;  /* 0x7ffffe7e1400780c */ /* 0x000fe20003f26070 */
[----:B----4-:R-:W-:Y:S01]  /*2ba90*/  VIADD R21, R21, 0xfffffedf ;  /* 0xfffffedf15157836 */ /* 0x010fe20000000000 */
[----:B------:R-:W4:Y:S01]  /*2baa0*/  LDC R20, c[0x0][0x230] ;  /* 0x00008c00ff147b82 */ /* 0x000f220000000800 */
[----:B------:R-:W-:-:S04]  /*2bab0*/  IMAD.WIDE R50, R4, 0x4, R36 ;  /* 0x0000000404327825 */ /* 0x000fc800078e0224 */
[C---:B---3--:R-:W-:Y:S01]  /*2bac0*/  IMAD.WIDE R40, R4.reuse, 0x4, R42 ;  /* 0x0000000404287825 */ /* 0x048fe200078e022a */
[----:B------:R3:W-:Y:S04]  /*2bad0*/  STL.64 [R1+0x1100], R50 ;  /* 0x0011003201007387 */ /* 0x0007e80000100a00 */
[----:B------:R-:W-:Y:S04]  /*2bae0*/  STL.64 [R1+0x1c88], R40 ;  /* 0x001c882801007387 */ /* 0x000fe80000100a00 */
[----:B------:R3:W-:Y:S04]  /*2baf0*/  LDGSTS.E [R252+-0x7fff8], desc[UR60][R50.64], !P1 ;  /* 0x8000800032fc7fae */ /* 0x0007e8000c92187c */
[----:B------:R-:W-:Y:S01]  /*2bb00*/  LDGSTS.E [R159+-0x7bff8], desc[UR60][R40.64], !P1 ;  /* 0x84008000289f7fae */ /* 0x000fe2000c92187c */
[----:B-1----:R-:W-:-:S05]  /*2bb10*/  IMAD.WIDE R38, R4, 0x4, R28 ;  /* 0x0000000404267825 */ /* 0x002fca00078e021c */
[----:B------:R-:W-:Y:S04]  /*2bb20*/  STL.64 [R1+0x1c80], R38 ;  /* 0x001c802601007387 */ /* 0x000fe80000100a00 */
[----:B------:R-:W4:Y:S04]  /*2bb30*/  LDL.LU.64 R36, [R1+0x1c10] ;  /* 0x001c100001247983 */ /* 0x000f280000300a00 */
[----:B------:R-:W4:Y:S04]  /*2bb40*/  LDL.LU.64 R28, [R1+0x1c08] ;  /* 0x001c0800011c7983 */ /* 0x000f280000300a00 */
[----:B------:R-:W4:Y:S04]  /*2bb50*/  LDL.LU.64 R42, [R1+0x1c00] ;  /* 0x001c0000012a7983 */ /* 0x000f280000300a00 */
[----:B------:R-:W-:Y:S01]  /*2bb60*/  LDGSTS.E [R156+-0x77ff8], desc[UR60][R38.64], !P1 ;  /* 0x88008000269c7fae */ /* 0x000fe2000c92187c */
[----:B------:R-:W-:-:S05]  /*2bb70*/  IMAD.WIDE R22, R4, 0x4, R22 ;  /* 0x0000000404167825 */ /* 0x000fca00078e0216 */
[----:B------:R1:W-:Y:S04]  /*2bb80*/  STL.64 [R1+0x1cb8], R22 ;  /* 0x001cb81601007387 */ /* 0x0003e80000100a00 */
[----:B------:R-:W4:Y:S04]  /*2bb90*/  LDL.LU.64 R26, [R1+0x1bf8] ;  /* 0x001bf800011a7983 */ /* 0x000f280000300a00 */
[----:B------:R1:W-:Y:S01]  /*2bba0*/  LDGSTS.E [R154+-0x73ff8], desc[UR60][R22.64], !P1 ;  /* 0x8c008000169a7fae */ /* 0x0003e2000c92187c */
[C---:B---3--:R-:W-:Y:S01]  /*2bbb0*/  IMAD.WIDE R50, R4.reuse, 0x4, R32 ;  /* 0x0000000404327825 */ /* 0x048fe200078e0220 */
[----:B-1----:R-:W1:Y:S04]  /*2bbc0*/  LDC R22, c[0x0][0x230] ;  /* 0x00008c00ff167b82 */ /* 0x002e680000000800 */
[----:B------:R-:W-:Y:S04]  /*2bbd0*/  STL.64 [R1+0x1108], R50 ;  /* 0x0011083201007387 */ /* 0x000fe80000100a00 */
[----:B------:R3:W-:Y:S01]  /*2bbe0*/  LDGSTS.E [R252+-0x7fff4], desc[UR60][R50.64], !P0 ;  /* 0x8000c00032fc7fae */ /* 0x0007e2000c12187c */
[----:B--2---:R-:W-:-:S04]  /*2bbf0*/  IMAD.WIDE R24, R4, 0x4, R24 ;  /* 0x0000000404187825 */ /* 0x004fc800078e0218 */
[C---:B------:R-:W-:Y:S01]  /*2bc00*/  IMAD.WIDE R40, R4.reuse, 0x4, R30 ;  /* 0x0000000404287825 */ /* 0x040fe200078e021e */
[----:B------:R2:W-:Y:S04]  /*2bc10*/  STL.64 [R1+0x1c78], R24 ;  /* 0x001c781801007387 */ /* 0x0005e80000100a00 */
[----:B------:R3:W-:Y:S01]  /*2bc20*/  STL.64 [R1+0x1380], R40 ;  /* 0x0013802801007387 */ /* 0x0007e20000100a00 */
[----:B------:R-:W-:-:S03]  /*2bc30*/  IMAD.WIDE R38, R4, 0x4, R34 ;  /* 0x0000000404267825 */ /* 0x000fc600078e0222 */
[----:B------:R-:W3:Y:S04]  /*2bc40*/  LDL.LU.64 R32, [R1+0x1bf0] ;  /* 0x001bf00001207983 */ /* 0x000ee80000300a00 */
[----:B------:R-:W3:Y:S04]  /*2bc50*/  LDL.LU.64 R30, [R1+0x1be8] ;  /* 0x001be800011e7983 */ /* 0x000ee80000300a00 */
[----:B------:R-:W3:Y:S04]  /*2bc60*/  LDL.LU.64 R34, [R1+0x1be0] ;  /* 0x001be00001227983 */ /* 0x000ee80000300a00 */
[----:B------:R3:W-:Y:S04]  /*2bc70*/  STL.64 [R1+0x1cb0], R38 ;  /* 0x001cb02601007387 */ /* 0x0007e80000100a00 */
[----:B------:R-:W-:Y:S01]  /*2bc80*/  LDGSTS.E [R159+-0x7bff4], desc[UR60][R24.64], !P0 ;  /* 0x8400c000189f7fae */ /* 0x000fe2000c12187c */
[----:B------:R-:W-:Y:S01]  /*2bc90*/  ISETP.GE.U32.AND P1, PT, R21, 0x7ffffe60, PT ;  /* 0x7ffffe601500780c */ /* 0x000fe20003f26070 */
[----:B-1----:R-:W-:Y:S01]  /*2bca0*/  VIADD R22, R22, 0xfffffedd ;  /* 0xfffffedd16167836 */ /* 0x002fe20000000000 */
[----:B----4-:R-:W-:Y:S01]  /*2bcb0*/  IADD3 R20, R20, -0x122, RZ ;  /* 0xfffffede14147810 */ /* 0x010fe20007ffe0ff */
[----:B------:R1:W-:Y:S01]  /*2bcc0*/  LDGSTS.E [R156+-0x77ff4], desc[UR60][R40.64], !P0 ;  /* 0x8800c000289c7fae */ /* 0x0003e2000c12187c */
[----:B------:R-:W4:Y:S03]  /*2bcd0*/  LDC R21, c[0x0][0x230] ;  /* 0x00008c00ff157b82 */ /* 0x000f260000000800 */
[----:B------:R1:W-:Y:S04]  /*2bce0*/  LDGSTS.E [R154+-0x73ff4], desc[UR60][R38.64], !P0 ;  /* 0x8c00c000269a7fae */ /* 0x0003e8000c12187c */
[----:B--2---:R-:W2:Y:S01]  /*2bcf0*/  LDL.LU.64 R24, [R1+0x1bd8] ;  /* 0x001bd80001187983 */ /* 0x004ea20000300a00 */
[----:B---3--:R-:W-:-:S04]  /*2bd00*/  IMAD.WIDE R50, R4, 0x4, R36 ;  /* 0x0000000404327825 */ /* 0x008fc800078e0224 */
[C---:B------:R-:W-:Y:S01]  /*2bd10*/  IMAD.WIDE R28, R4.reuse, 0x4, R28 ;  /* 0x00000004041c7825 */ /* 0x040fe200078e021c */
[----:B------:R-:W-:Y:S03]  /*2bd20*/  STL.64 [R1+0x1340], R50 ;  /* 0x0013403201007387 */ /* 0x000fe60000100a00 */
[C---:B-1----:R-:W-:Y:S01]  /*2bd30*/  IMAD.WIDE R40, R4.reuse, 0x4, R42 ;  /* 0x0000000404287825 */ /* 0x042fe200078e022a */
[----:B------:R1:W-:Y:S04]  /*2bd40*/  STL.64 [R1+0x1350], R28 ;  /* 0x0013501c01007387 */ /* 0x0003e80000100a00 */
[----:B------:R3:W-:Y:S04]  /*2bd50*/  STL.64 [R1+0x1360], R40 ;  /* 0x0013602801007387 */ /* 0x0007e80000100a00 */
[----:B------:R-:W4:Y:S04]  /*2bd60*/  LDL.LU.64 R36, [R1+0x1bd0] ;  /* 0x001bd00001247983 */ /* 0x000f280000300a00 */
[----:B------:R1:W-:Y:S04]  /*2bd70*/  LDGSTS.E [R252+-0x70000], desc[UR60][R50.64], !P1 ;  /* 0x9000000032fc7fae */ /* 0x0003e8000c92187c */
[----:B------:R-:W-:Y:S01]  /*2bd80*/  LDGSTS.E [R159+-0x6c000], desc[UR60][R28.64], !P1 ;  /* 0x940000001c9f7fae */ /* 0x000fe2000c92187c */
[----:B------:R-:W-:-:S03]  /*2bd90*/  IMAD.WIDE R38, R4, 0x4, R26 ;  /* 0x0000000404267825 */ /* 0x000fc600078e021a */
[----:B------:R3:W-:Y:S04]  /*2bda0*/  LDGSTS.E [R156+-0x68000], desc[UR60][R40.64], !P1 ;  /* 0x98000000289c7fae */ /* 0x0007e8000c92187c */
[----:B------:R-:W4:Y:S04]  /*2bdb0*/  LDL.LU.64 R26, [R1+0x1bc8] ;  /* 0x001bc800011a7983 */ /* 0x000f280000300a00 */
[----:B------:R-:W4:Y:S04]  /*2bdc0*/  LDL.LU.64 R42, [R1+0x1bc0] ;  /* 0x001bc000012a7983 */ /* 0x000f280000300a00 */
[----:B------:R3:W-:Y:S04]  /*2bdd0*/  STL.64 [R1+0x1ca8], R38 ;  /* 0x001ca82601007387 */ /* 0x0007e80000100a00 */
[----:B-1----:R-:W4:Y:S04]  /*2bde0*/  LDL.LU.64 R28, [R1+0x1bb8] ;  /* 0x001bb800011c7983 */ /* 0x002f280000300a00 */
[----:B------:R1:W-:Y:S01]  /*2bdf0*/  LDGSTS.E [R154+-0x64000], desc[UR60][R38.64], !P1 ;  /* 0x9c000000269a7fae */ /* 0x0003e2000c92187c */
[----:B------:R-:W-:Y:S01]  /*2be00*/  ISETP.GE.U32.AND P1, PT, R22, 0x7ffffe5e, PT ;  /* 0x7ffffe5e1600780c */ /* 0x000fe20003f26070 */
[----:B------:R-:W-:-:S04]  /*2be10*/  IMAD.WIDE R50, R4, 0x4, R32 ;  /* 0x0000000404327825 */ /* 0x000fc800078e0220 */
[C---:B---3--:R-:W-:Y:S01]  /*2be20*/  IMAD.WIDE R40, R4.reuse, 0x4, R30 ;  /* 0x0000000404287825 */ /* 0x048fe200078e021e */
[----:B------:R-:W-:Y:S03]  /*2be30*/  STL.64 [R1+0x1370], R50 ;  /* 0x0013703201007387 */ /* 0x000fe60000100a00 */
[C---:B-1----:R-:W-:Y:S01]  /*2be40*/  IMAD.WIDE R38, R4.reuse, 0x4, R34 ;  /* 0x0000000404267825 */ /* 0x042fe200078e0222 */
[----:B------:R-:W-:Y:S04]  /*2be50*/  STL.64 [R1+0x1390], R40 ;  /* 0x0013902801007387 */ /* 0x000fe80000100a00 */
[----:B------:R-:W-:Y:S04]  /*2be60*/  STL.64 [R1+0x1c70], R38 ;  /* 0x001c702601007387 */ /* 0x000fe80000100a00 */
[----:B------:R-:W3:Y:S04]  /*2be70*/  LDL.LU.64 R32, [R1+0x1bb0] ;  /* 0x001bb00001207983 */ /* 0x000ee80000300a00 */
[----:B------:R-:W3:Y:S04]  /*2be80*/  LDL.LU.64 R34, [R1+0x1ba8] ;  /* 0x001ba80001227983 */ /* 0x000ee80000300a00 */
[----:B------:R-:W3:Y:S01]  /*2be90*/  LDL.LU.64 R30, [R1+0x1ba0] ;  /* 0x001ba000011e7983 */ /* 0x000ee20000300a00 */
[----:B--2---:R-:W-:-:S05]  /*2bea0*/  IMAD.WIDE R24, R4, 0x4, R24 ;  /* 0x0000000404187825 */ /* 0x004fca00078e0218 */
[----:B------:R1:W-:Y:S04]  /*2beb0*/  STL.64 [R1+0x1ca0], R24 ;  /* 0x001ca01801007387 */ /* 0x0003e80000100a00 */
[----:B------:R-:W2:Y:S01]  /*2bec0*/  LDL.LU.64 R22, [R1+0x1b98] ;  /* 0x001b980001167983 */ /* 0x000ea20000300a00 */
[----:B------:R-:W-:Y:S01]  /*2bed0*/  ISETP.GE.U32.AND P0, PT, R20, 0x7ffffe5f, PT ;  /* 0x7ffffe5f1400780c */ /* 0x000fe20003f06070 */
[----:B----4-:R-:W-:Y:S01]  /*2bee0*/  VIADD R21, R21, 0xfffffedc ;  /* 0xfffffedc15157836 */ /* 0x010fe20000000000 */
[----:B------:R-:W4:Y:S11]  /*2bef0*/  LDC R20, c[0x0][0x230] ;  /* 0x00008c00ff147b82 */ /* 0x000f360000000800 */
[----:B------:R-:W-:Y:S04]  /*2bf00*/  LDGSTS.E [R252+-0x6fffc], desc[UR60][R50.64], !P0 ;  /* 0x9000400032fc7fae */ /* 0x000fe8000c12187c */
[----:B------:R-:W-:Y:S04]  /*2bf10*/  LDGSTS.E [R159+-0x6bffc], desc[UR60][R40.64], !P0 ;  /* 0x94004000289f7fae */ /* 0x000fe8000c12187c */
[----:B------:R-:W-:Y:S04]  /*2bf20*/  LDGSTS.E [R156+-0x67ffc], desc[UR60][R38.64], !P0 ;  /* 0x98004000269c7fae */ /* 0x000fe8000c12187c */
[----:B------:R1:W-:Y:S01]  /*2bf30*/  LDGSTS.E [R154+-0x63ffc], desc[UR60][R24.64], !P0 ;  /* 0x9c004000189a7fae */ /* 0x0003e2000c12187c */
[----:B------:R-:W-:Y:S01]  /*2bf40*/  ISETP.GE.U32.AND P0, PT, R21, 0x7ffffe5d, PT ;  /* 0x7ffffe5d1500780c */ /* 0x000fe20003f06070 */
[C---:B------:R-:W-:Y:S01]  /*2bf50*/  IMAD.WIDE R26, R4.reuse, 0x4, R26 ;  /* 0x00000004041a7825 */ /* 0x040fe200078e021a */
[----:B-1----:R-:W1:Y:S03]  /*2bf60*/  LDC R24, c[0x0][0x230] ;  /* 0x00008c00ff187b82 */ /* 0x002e660000000800 */
[----:B------:R-:W-:-:S04]  /*2bf70*/  IMAD.WIDE R50, R4, 0x4, R36 ;  /* 0x0000000404327825 */ /* 0x000fc800078e0224 */
[C---:B------:R-:W-:Y:S01]  /*2bf80*/  IMAD.WIDE R40, R4.reuse, 0x4, R42 ;  /* 0x0000000404287825 */ /* 0x040fe200078e022a */
[----:B------:R1:W-:Y:S03]  /*2bf90*/  STL.64 [R1+0x13b0], R50 ;  /* 0x0013b03201007387 */ /* 0x0003e60000100a00 */
[----:B---3--:R-:W-:Y:S01]  /*2bfa0*/  IMAD.WIDE R34, R4, 0x4, R34 ;  /* 0x0000000404227825 */ /* 0x008fe200078e0222 */
[----:B------:R3:W-:Y:S01]  /*2bfb0*/  STL.64 [R1+0x1c68], R26 ;  /* 0x001c681a01007387 */ /* 0x0007e20000100a00 */
[----:B----4-:R-:W-:Y:S01]  /*2bfc0*/  IADD3 R20, R20, -0x141, RZ ;  /* 0xfffffebf14147810 */ /* 0x010fe20007ffe0ff */
[----:B------:R-:W4:Y:S02]  /*2bfd0*/  LDC R21, c[0x0][0x230] ;  /* 0x00008c00ff157b82 */ /* 0x000f240000000800 */
[----:B------:R2:W-:Y:S01]  /*2bfe0*/  STL.64 [R1+0x1400], R40 ;  /* 0x0014002801007387 */ /* 0x0005e20000100a00 */
[----:B------:R-:W-:-:S03]  /*2bff0*/  IMAD.WIDE R38, R4, 0x4, R28 ;  /* 0x0000000404267825 */ /* 0x000fc600078e021c */
[----:B------:R-:W4:Y:S04]  /*2c000*/  LDL.LU.64 R36, [R1+0x1b90] ;  /* 0x001b900001247983 */ /* 0x000f280000300a00 */
[----:B------:R-:W4:Y:S04]  /*2c010*/  LDL.LU.64 R42, [R1+0x1b88] ;  /* 0x001b8800012a7983 */ /* 0x000f280000300a00 */
[----:B------:R-:W4:Y:S04]  /*2c020*/  LDL.LU.64 R28, [R1+0x1b80] ;  /* 0x001b8000011c7983 */ /* 0x000f280000300a00 */
[----:B------:R1:W-:Y:S04]  /*2c030*/  LDGSTS.E [R252+-0x6fff8], desc[UR60][R50.64], !P1 ;  /* 0x9000800032fc7fae */ /* 0x0003e8000c92187c */
[----:B------:R2:W-:Y:S04]  /*2c040*/  STL.64 [R1+0x1c98], R38 ;  /* 0x001c982601007387 */ /* 0x0005e80000100a00 */
[----:B------:R-:W-:Y:S01]  /*2c050*/  LDGSTS.E [R159+-0x6bff8], desc[UR60][R26.64], !P1 ;  /* 0x940080001a9f7fae */ /* 0x000fe2000c92187c */
[----:B-1----:R-:W-:-:S03]  /*2c060*/  IMAD.WIDE R50, R4, 0x4, R32 ;  /* 0x0000000404327825 */ /* 0x002fc600078e0220 */
[----:B------:R2:W-:Y:S04]  /*2c070*/  LDGSTS.E [R156+-0x67ff8], desc[UR60][R40.64], !P1 ;  /* 0x98008000289c7fae */ /* 0x0005e8000c92187c */
[----:B------:R1:W-:Y:S04]  /*2c080*/  LDGSTS.E [R154+-0x63ff8], desc[UR60][R38.64], !P1 ;  /* 0x9c008000269a7fae */ /* 0x0003e8000c92187c */
[----:B---3--:R-:W3:Y:S01]  /*2c090*/  LDL.LU.64 R26, [R1+0x1b78] ;  /* 0x001b7800011a7983 */ /* 0x008ee20000300a00 */
[----:B--2---:R-:W-:-:S03]  /*2c0a0*/  IMAD.WIDE R40, R4, 0x4, R30 ;  /* 0x0000000404287825 */ /* 0x004fc600078e021e */
[----:B------:R-:W-:Y:S04]  /*2c0b0*/  STL.64 [R1+0x13f0], R50 ;  /* 0x0013f03201007387 */ /* 0x000fe80000100a00 */
[----:B------:R2:W-:Y:S01]  /*2c0c0*/  STL.64 [R1+0x1c60], R34 ;  /* 0x001c602201007387 */ /* 0x0005e20000100a00 */
[----:B-1----:R-:W-:-:S03]  /*2c0d0*/  IMAD.WIDE R38, R4, 0x4, R22 ;  /* 0x0000000404267825 */ /* 0x002fc600078e0216 */
[----:B------:R1:W-:Y:S04]  /*2c0e0*/  STL.64 [R1+0x1c58], R40 ;  /* 0x001c582801007387 */ /* 0x0003e80000100a00 */
[----:B------:R-:W3:Y:S04]  /*2c0f0*/  LDL.LU.64 R32, [R1+0x1b70] ;  /* 0x001b700001207983 */ /* 0x000ee80000300a00 */
[----:B------:R-:W3:Y:S04]  /*2c100*/  LDL.LU.64 R22, [R1+0x1b68] ;  /* 0x001b680001167983 */ /* 0x000ee80000300a00 */
[----:B------:R-:W3:Y:S04]  /*2c110*/  LDL.LU.64 R30, [R1+0x1b60] ;  /* 0x001b6000011e7983 */ /* 0x000ee80000300a00 */
[----:B------:R1:W-:Y:S04]  /*2c120*/  LDGSTS.E [R252+-0x6fff4], desc[UR60][R50.64], !P0 ;  /* 0x9000c00032fc7fae */ /* 0x0003e8000c12187c */
[----:B------:R1:W-:Y:S04]  /*2c130*/  STL.64 [R1+0x1c50], R38 ;  /* 0x001c502601007387 */ /* 0x0003e80000100a00 */
[----:B------:R-:W-:Y:S04]  /*2c140*/  LDGSTS.E [R159+-0x6bff4], desc[UR60][R34.64], !P0 ;  /* 0x9400c000229f7fae */ /* 0x000fe8000c12187c */
[----:B------:R1:W-:Y:S04]  /*2c150*/  LDGSTS.E [R156+-0x67ff4], desc[UR60][R40.64], !P0 ;  /* 0x9800c000289c7fae */ /* 0x0003e8000c12187c */
[----:B------:R1:W-:Y:S04]  /*2c160*/  LDGSTS.E [R154+-0x63ff4], desc[UR60][R38.64], !P0 ;  /* 0x9c00c000269a7fae */ /* 0x0003e8000c12187c */
[----:B--2---:R-:W2:Y:S01]  /*2c170*/  LDL.LU.64 R34, [R1+0x1b58] ;  /* 0x001b580001227983 */ /* 0x004ea20000300a00 */
[----:B------:R-:W-:-:S05]  /*2c180*/  VIADD R24, R24, 0xfffffebe ;  /* 0xfffffebe18187836 */ /* 0x000fca0000000000 */
[----:B------:R-:W-:Y:S02]  /*2c190*/  ISETP.GE.U32.AND P0, PT, R24, 0x7ffffe3f, PT ;  /* 0x7ffffe3f1800780c */ /* 0x000fe40003f06070 */
[----:B------:R-:W-:Y:S01]  /*2c1a0*/  ISETP.GE.U32.AND P1, PT, R20, 0x7ffffe40, PT ;  /* 0x7ffffe401400780c */ /* 0x000fe20003f26070 */
[----:B----4-:R-:W-:Y:S01]  /*2c1b0*/  VIADD R21, R21, 0xfffffebd ;  /* 0xfffffebd15157836 */ /* 0x010fe20000000000 */
[----:B------:R-:W4:Y:S01]  /*2c1c0*/  LDC R20, c[0x0][0x230] ;  /* 0x00008c00ff147b82 */ /* 0x000f220000000800 */
[----:B-1----:R-:W-:-:S04]  /*2c1d0*/  IMAD.WIDE R50, R4, 0x4, R36 ;  /* 0x0000000404327825 */ /* 0x002fc800078e0224 */
[C---:B------:R-:W-:Y:S01]  /*2c1e0*/  IMAD.WIDE R40, R4.reuse, 0x4, R42 ;  /* 0x0000000404287825 */ /* 0x040fe200078e022a */
[----:B------:R1:W-:Y:S03]  /*2c1f0*/  STL.64 [R1+0x1c48], R50 ;  /* 0x001c483201007387 */ /* 0x0003e60000100a00 */
[C---:B------:R-:W-:Y:S01]  /*2c200*/  IMAD.WIDE R38, R4.reuse, 0x4, R28 ;  /* 0x0000000404267825 */ /* 0x040fe200078e021c */
[----:B------:R4:W-:Y:S04]  /*2c210*/  STL.64 [R1+0x1c40], R40 ;  /* 0x001c402801007387 */ /* 0x0009e80000100a00 */
[----:B------:R-:W-:Y:S04]  /*2c220*/  STL.64 [R1+0x1c38], R38 ;  /* 0x001c382601007387 */ /* 0x000fe80000100a00 */
[----:B------:R-:W2:Y:S04]  /*2c230*/  LDL.LU.64 R36, [R1+0x1b50] ;  /* 0x001b500001247983 */ /* 0x000ea80000300a00 */
[----:B------:R-:W2:Y:S04]  /*2c240*/  LDL.LU.64 R28, [R1+0x1b48] ;  /* 0x001b4800011c7983 */ /* 0x000ea80000300a00 */
[----:B------:R-:W2:Y:S04]  /*2c250*/  LDL.LU.64 R42, [R1+0x1b40] ;  /* 0x001b4000012a7983 */ /* 0x000ea80000300a00 */
[----:B------:R1:W-:Y:S01]  /*2c260*/  LDGSTS.E [R252+-0x60000], desc[UR60][R50.64], !P1 ;  /* 0xa000000032fc7fae */ /* 0x0003e2000c92187c */
[----:B---3--:R-:W-:-:S03]  /*2c270*/  IMAD.WIDE R26, R4, 0x4, R26 ;  /* 0x00000004041a7825 */ /* 0x008fc600078e021a */
[----:B------:R4:W-:Y:S04]  /*2c280*/  LDGSTS.E [R159+-0x5c000], desc[UR60][R40.64], !P1 ;  /* 0xa4000000289f7fae */ /* 0x0009e8000c92187c */
[----:B------:R3:W-:Y:S04]  /*2c290*/  STL.64 [R1+0x1c30], R26 ;  /* 0x001c301a01007387 */ /* 0x0007e80000100a00 */
[----:B------:R-:W2:Y:S04]  /*2c2a0*/  LDL.LU.64 R24, [R1+0x1b38] ;  /* 0x001b380001187983 */ /* 0x000ea80000300a00 */
[----:B------:R-:W-:Y:S01]  /*2c2b0*/  LDGSTS.E [R156+-0x58000], desc[UR60][R38.64], !P1 ;  /* 0xa8000000269c7fae */ /* 0x000fe2000c92187c */
[----:B-1----:R-:W-:-:S03]  /*2c2c0*/  IMAD.WIDE R50, R4, 0x4, R32 ;  /* 0x0000000404327825 */ /* 0x002fc600078e0220 */
[----:B------:R3:W-:Y:S01]  /*2c2d0*/  LDGSTS.E [R154+-0x54000], desc[UR60][R26.64], !P1 ;  /* 0xac0000001a9a7fae */ /* 0x0007e2000c92187c */
[----:B------:R-:W-:-:S03]  /*2c2e0*/  IMAD.WIDE R22, R4, 0x4, R22 ;  /* 0x0000000404167825 */ /* 0x000fc600078e0216 */
[----:B------:R-:W-:Y:S01]  /*2c2f0*/  STL.64 [R1+0x1c28], R50 ;  /* 0x001c283201007387 */ /* 0x000fe20000100a00 */
[----:B----4-:R-:W-:-:S03]  /*2c300*/  IMAD.WIDE R40, R4, 0x4, R30 ;  /* 0x0000000404287825 */ /* 0x010fc600078e021e */
[----:B------:R1:W-:Y:S04]  /*2c310*/  STL.64 [R1+0x1c20], R22 ;  /* 0x001c201601007387 */ /* 0x0003e80000100a00 */
[----:B------:R4:W-:Y:S01]  /*2c320*/  STL.64 [R1+0x1c18], R40 ;  /* 0x001c182801007387 */ /* 0x0009e20000100a00 */
[----:B---3--:R-:W3:Y:S03]  /*2c330*/  LDC R26, c[0x0][0x230] ;  /* 0x00008c00ff1a7b82 */ /* 0x008ee60000000800 */
[----:B------:R-:W4:Y:S04]  /*2c340*/  LDL.LU.64 R32, [R1+0x1b30] ;  /* 0x001b300001207983 */ /* 0x000f280000300a00 */
[----:B------:R-:W4:Y:S04]  /*2c350*/  LDL.LU.64 R30, [R1+0x1b28] ;  /* 0x001b2800011e7983 */ /* 0x000f280000300a00 */
[----:B------:R3:W-:Y:S04]  /*2c360*/  LDGSTS.E [R252+-0x5fffc], desc[UR60][R50.64], !P0 ;  /* 0xa000400032fc7fae */ /* 0x0007e8000c12187c */
[----:B------:R-:W-:Y:S01]  /*2c370*/  LDGSTS.E [R159+-0x5bffc], desc[UR60][R22.64], !P0 ;  /* 0xa4004000169f7fae */ /* 0x000fe2000c12187c */
[----:B--2---:R-:W-:-:S03]  /*2c380*/  IMAD.WIDE R38, R4, 0x4, R34 ;  /* 0x0000000404267825 */ /* 0x004fc600078e0222 */
[----:B------:R4:W-:Y:S04]  /*2c390*/  LDGSTS.E [R156+-0x57ffc], desc[UR60][R40.64], !P0 ;  /* 0xa8004000289c7fae */ /* 0x0009e8000c12187c */
[----:B------:R-:W2:Y:S04]  /*2c3a0*/  LDL.LU.64 R34, [R1+0x1b20] ;  /* 0x001b200001227983 */ /* 0x000ea80000300a00 */
[----:B------:R4:W-:Y:S04]  /*2c3b0*/  STL.64 [R1+0x1c10], R38 ;  /* 0x001c102601007387 */ /* 0x0009e80000100a00 */
[----:B-1----:R-:W2:Y:S01]  /*2c3c0*/  LDL.LU.64 R22, [R1+0x1b18] ;  /* 0x001b180001167983 */ /* 0x002ea20000300a00 */
[----:B------:R-:W-:Y:S01]  /*2c3d0*/  ISETP.GE.U32.AND P1, PT, R21, 0x7ffffe3e, PT ;  /* 0x7ffffe3e1500780c */ /* 0x000fe20003f26070 */
[----:B---3--:R-:W-:Y:S01]  /*2c3e0*/  VIADD R26, R26, 0xfffffe9f ;  /* 0xfffffe9f1a1a7836 */ /* 0x008fe20000000000 */
[----:B------:R-:W-:Y:S01]  /*2c3f0*/  IADD3 R20, R20, -0x144, RZ ;  /* 0xfffffebc14147810 */ /* 0x000fe20007ffe0ff */
[----:B------:R1:W-:Y:S01]  /*2c400*/  LDGSTS.E [R154+-0x53ffc], desc[UR60][R38.64], !P0 ;  /* 0xac004000269a7fae */ /* 0x0003e2000c12187c */
[----:B------:R-:W3:Y:S01]  /*2c410*/  LDC R21, c[0x0][0x230] ;  /* 0x00008c00ff157b82 */ /* 0x000ee20000000800 */
[----:B------:R-:W-:-:S04]  /*2c420*/  IMAD.WIDE R50, R4, 0x4, R36 ;  /* 0x0000000404327825 */ /* 0x000fc800078e0224 */
[C---:B------:R-:W-:Y:S01]  /*2c430*/  IMAD.WIDE R28, R4.reuse, 0x4, R28 ;  /* 0x00000004041c7825 */ /* 0x040fe200078e021c */
[----:B------:R-:W-:Y:S03]  /*2c440*/  STL.64 [R1+0x1c08], R50 ;  /* 0x001c083201007387 */ /* 0x000fe60000100a00 */
[C---:B----4-:R-:W-:Y:S01]  /*2c450*/  IMAD.WIDE R40, R4.reuse, 0x4, R42 ;  /* 0x0000000404287825 */ /* 0x050fe200078e022a */
[----:B------:R4:W-:Y:S04]  /*2c460*/  STL.64 [R1+0x1c00], R28 ;  /* 0x001c001c01007387 */ /* 0x0009e80000100a00 */
[----:B------:R3:W-:Y:S04]  /*2c470*/  STL.64 [R1+0x1bf8], R40 ;  /* 0x001bf82801007387 */ /* 0x0007e80000100a00 */
[----:B------:R-:W2:Y:S04]  /*2c480*/  LDL.LU.64 R36, [R1+0x1b10] ;  /* 0x001b100001247983 */ /* 0x000ea80000300a00 */
[----:B------:R3:W-:Y:S01]  /*2c490*/  LDGSTS.E [R252+-0x5fff8], desc[UR60][R50.64], !P1 ;  /* 0xa000800032fc7fae */ /* 0x0007e2000c92187c */
[----:B-1----:R-:W-:-:S03]  /*2c4a0*/  IMAD.WIDE R38, R4, 0x4, R24 ;  /* 0x0000000404267825 */ /* 0x002fc600078e0218 */
[----:B------:R-:W-:Y:S04]  /*2c4b0*/  LDGSTS.E [R159+-0x5bff8], desc[UR60][R28.64], !P1 ;  /* 0xa40080001c9f7fae */ /* 0x000fe8000c92187c */
[----:B------:R-:W2:Y:S04]  /*2c4c0*/  LDL.LU.64 R24, [R1+0x1b08] ;  /* 0x001b080001187983 */ /* 0x000ea80000300a00 */
[----:B------:R-:W2:Y:S04]  /*2c4d0*/  LDL.LU.64 R42, [R1+0x1b00] ;  /* 0x001b0000012a7983 */ /* 0x000ea80000300a00 */
[----:B------:R2:W-:Y:S04]  /*2c4e0*/  STL.64 [R1+0x1bf0], R38 ;  /* 0x001bf02601007387 */ /* 0x0005e80000100a00 */
[----:B----4-:R-:W4:Y:S04]  /*2c4f0*/  LDL.LU.64 R28, [R1+0x1af8] ;  /* 0x001af800011c7983 */ /* 0x010f280000300a00 */
[----:B------:R1:W-:Y:S01]  /*2c500*/  LDGSTS.E [R156+-0x57ff8], desc[UR60][R40.64], !P1 ;  /* 0xa8008000289c7fae */ /* 0x0003e2000c92187c */
[----:B---3--:R-:W-:-:S03]  /*2c510*/  IMAD.WIDE R50, R4, 0x4, R32 ;  /* 0x0000000404327825 */ /* 0x008fc600078e0220 */
[----:B------:R2:W-:Y:S01]  /*2c520*/  LDGSTS.E [R154+-0x53ff8], desc[UR60][R38.64], !P1 ;  /* 0xac008000269a7fae */ /* 0x0005e2000c92187c */
[----:B-1----:R-:W-:-:S03]  /*2c530*/  IMAD.WIDE R40, R4, 0x4, R30 ;  /* 0x0000000404287825 */ /* 0x002fc600078e021e */
[----:B------:R-:W-:Y:S04]  /*2c540*/  STL.64 [R1+0x1be8], R50 ;  /* 0x001be83201007387 */ /* 0x000fe80000100a00 */
[----:B------:R-:W-:Y:S01]  /*2c550*/  STL.64 [R1+0x1be0], R40 ;  /* 0x001be02801007387 */ /* 0x000fe20000100a00 */
[----:B--2---:R-:W-:-:S05]  /*2c560*/  IMAD.WIDE R38, R4, 0x4, R34 ;  /* 0x0000000404267825 */ /* 0x004fca00078e0222 */
[----:B------:R-:W-:Y:S04]  /*2c570*/  STL.64 [R1+0x1bd8], R38 ;  /* 0x001bd82601007387 */ /* 0x000fe80000100a00 */
[----:B------:R-:W2:Y:S01]  /*2c580*/  LDL.LU.64 R32, [R1+0x1af0] ;  /* 0x001af00001207983 */ /* 0x000ea20000300a00 */
[----:B------:R-:W-:-:S03]  /*2c590*/  IMAD.WIDE R22, R4, 0x4, R22 ;  /* 0x0000000404167825 */ /* 0x000fc600078e0216 */
[----:B------:R-:W3:Y:S04]  /*2c5a0*/  LDL.LU.64 R34, [R1+0x1ae8] ;  /* 0x001ae80001227983 */ /* 0x000ee80000300a00 */
[----:B------:R-:W2:Y:S01]  /*2c5b0*/  LDL.LU.64 R30, [R1+0x1ae0] ;  /* 0x001ae000011e7983 */ /* 0x000ea20000300a00 */
[----:B------:R-:W-:-:S03]  /*2c5c0*/  ISETP.GE.U32.AND P1, PT, R26, 0x7ffffe20, PT ;  /* 0x7ffffe201a00780c */ /* 0x000fc60003f26070 */
[----:B------:R1:W-:Y:S04]  /*2c5d0*/  STL.64 [R1+0x1bd0], R22 ;  /* 0x001bd01601007387 */ /* 0x0003e80000100a00 */
[----:B------:R-:W2:Y:S01]  /*2c5e0*/  LDL.LU.64 R26, [R1+0x1ad8] ;  /* 0x001ad800011a7983 */ /* 0x000ea20000300a00 */
[----:B------:R-:W-:Y:S01]  /*2c5f0*/  ISETP.GE.U32.AND P0, PT, R20, 0x7ffffe3d, PT ;  /* 0x7ffffe3d1400780c */ /* 0x000fe20003f06070 */
[----:B------:R-:W-:Y:S01]  /*2c600*/  VIADD R21, R21, 0xfffffe9e ;  /* 0xfffffe9e15157836 */ /* 0x000fe20000000000 */
[----:B------:R-:W3:Y:S11]  /*2c610*/  LDC R20, c[0x0][0x230] ;  /* 0x00008c00ff147b82 */ /* 0x000ef60000000800 */
        /* <DEDUP_REMOVED lines=12> */
[----:B------:R-:W-:Y:S01]  /*2c6e0*/  IADD3 R20, R20, -0x163, RZ ;  /* 0xfffffe9d14147810 */ /* 0x000fe20007ffe0ff */
[----:B------:R-:W1:Y:S02]  /*2c6f0*/  LDC R21, c[0x0][0x230] ;  /* 0x00008c00ff157b82 */ /* 0x000e640000000800 */
[----:B------:R3:W-:Y:S01]  /*2c700*/  STL.64 [R1+0x1bb8], R40 ;  /* 0x001bb82801007387 */ /* 0x0007e20000100a00 */
[----:B----4-:R-:W-:-:S03]  /*2c710*/  IMAD.WIDE R38, R4, 0x4, R28 ;  /* 0x0000000404267825 */ /* 0x010fc600078e021c */
[----:B------:R-:W4:Y:S04]  /*2c720*/  LDL.LU.64 R36, [R1+0x1ad0] ;  /* 0x001ad00001247983 */ /* 0x000f280000300a00 */
[----:B------:R-:W4:Y:S04]  /*2c730*/  LDL.LU.64 R42, [R1+0x1ac8] ;  /* 0x001ac800012a7983 */ /* 0x000f280000300a00 */
[----:B------:R-:W4:Y:S04]  /*2c740*/  LDL.LU.64 R28, [R1+0x1ac0] ;  /* 0x001ac000011c7983 */ /* 0x000f280000300a00 */
[----:B------:R2:W-:Y:S04]  /*2c750*/  LDGSTS.E [R252+-0x50000], desc[UR60][R50.64], !P1 ;  /* 0xb000000032fc7fae */ /* 0x0005e8000c92187c */
[----:B------:R3:W-:Y:S04]  /*2c760*/  STL.64 [R1+0x1bb0], R38 ;  /* 0x001bb02601007387 */ /* 0x0007e80000100a00 */
[----:B------:R-:W-:Y:S01]  /*2c770*/  LDGSTS.E [R159+-0x4c000], desc[UR60][R24.64], !P1 ;  /* 0xb4000000189f7fae */ /* 0x000fe2000c92187c */
[----:B--2---:R-:W-:-:S03]  /*2c780*/  IMAD.WIDE R50, R4, 0x4, R32 ;  /* 0x0000000404327825 */ /* 0x004fc600078e0220 */
        /* <DEDUP_REMOVED lines=20> */
[----:B------:R-:W-:Y:S01]  /*2c8d0*/  VIADD R21, R21, 0xfffffefb ;  /* 0xfffffefb15157836 */ /* 0x000fe20000000000 */
[----:B------:R-:W2:Y:S01]  /*2c8e0*/  LDC R20, c[0x0][0x230] ;  /* 0x00008c00ff147b82 */ /* 0x000ea20000000800 */
[----:B----4-:R-:W-:-:S04]  /*2c8f0*/  IMAD.WIDE R50, R4, 0x4, R36 ;  /* 0x0000000404327825 */ /* 0x010fc800078e0224 */
[C---:B-1----:R-:W-:Y:S01]  /*2c900*/  IMAD.WIDE R40, R4.reuse, 0x4, R42 ;  /* 0x0000000404287825 */ /* 0x042fe200078e022a */
        /* <DEDUP_REMOVED lines=24> */
[----:B------:R1:W-:Y:S01]  /*2ca90*/  LDGSTS.E [R159+-0x4bff4], desc[UR60][R26.64], !P0 ;  /* 0xb400c0001a9f7fae */ /* 0x0003e2000c12187c */
[----:B--2---:R-:W-:-:S03]  /*2caa0*/  IMAD.WIDE R38, R4, 0x4, R34 ;  /* 0x0000000404267825 */ /* 0x004fc600078e0222 */
[----:B------:R2:W-:Y:S04]  /*2cab0*/  LDGSTS.E [R156+-0x47ff4], desc[UR60][R40.64], !P0 ;  /* 0xb800c000289c7fae */ /* 0x0005e8000c12187c */
[----:B------:R-:W4:Y:S04]  /*2cac0*/  LDL.LU.64 R34, [R1+0x1a60] ;  /* 0x001a600001227983 */ /* 0x000f280000300a00 */
[----:B------:R4:W-:Y:S04]  /*2cad0*/  STL.64 [R1+0x1b50], R38 ;  /* 0x001b502601007387 */ /* 0x0009e80000100a00 */
[----:B-1----:R-:W4:Y:S01]  /*2cae0*/  LDL.LU.64 R26, [R1+0x1a58] ;  /* 0x001a5800011a7983 */ /* 0x002f220000300a00 */
[----:B------:R-:W-:Y:S01]  /*2caf0*/  ISETP.GE.U32.AND P1, PT, R21, 0x7ffffe7c, PT ;  /* 0x7ffffe7c1500780c */ /* 0x000fe20003f26070 */
[----:B------:R-:W-:-:S02]  /*2cb00*/  VIADD R252, R2, 0x100000 ;  /* 0x0010000002fc7836 */ /* 0x000fc40000000000 */
[C---:B------:R-:W-:Y:S01]  /*2cb10*/  VIADD R159, R2.reuse, 0x100000 ;  /* 0x00100000029f7836 */ /* 0x040fe20000000000 */
[----:B------:R1:W-:Y:S01]  /*2cb20*/  LDGSTS.E [R154+-0x43ff4], desc[UR60][R38.64], !P0 ;  /* 0xbc00c000269a7fae */ /* 0x0003e2000c12187c */
[----:B--2---:R-:W-:Y:S01]  /*2cb30*/  IADD3 R156, R2, 0x100000, RZ ;  /* 0x00100000029c7810 */ /* 0x004fe20007ffe0ff */
[----:B---3--:R-:W-:Y:S01]  /*2cb40*/  VIADD R24, R24, 0xfffffef9 ;  /* 0xfffffef918187836 */ /* 0x008fe20000000000 */
[----:B------:R-:W-:Y:S01]  /*2cb50*/  IADD3 R20, R20, -0x106, RZ ;  /* 0xfffffefa14147810 */ /* 0x000fe20007ffe0ff */
[----:B------:R-:W2:Y:S01]  /*2cb60*/  LDC R21, c[0x0][0x230] ;  /* 0x00008c00ff157b82 */ /* 0x000ea20000000800 */
[----:B-1----:R-:W-:Y:S02]  /*2cb70*/  VIADD R154, R2, 0x100000 ;  /* 0x00100000029a7836 */ /* 0x002fe40000000000 */
[----:B------:R-:W-:-:S04]  /*2cb80*/  IMAD.WIDE R50, R4, 0x4, R36 ;  /* 0x0000000404327825 */ /* 0x000fc800078e0224 */
[C---:B------:R-:W-:Y:S01]  /*2cb90*/  IMAD.WIDE R28, R4.reuse, 0x4, R28 ;  /* 0x00000004041c7825 */ /* 0x040fe200078e021c */
[----:B------:R-:W-:Y:S03]  /*2cba0*/  STL.64 [R1+0x1b10], R50 ;  /* 0x001b103201007387 */ /* 0x000fe60000100a00 */
[C---:B----4-:R-:W-:Y:S01]  /*2cbb0*/  IMAD.WIDE R40, R4.reuse, 0x4, R42 ;  /* 0x0000000404287825 */ /* 0x050fe200078e022a */
[----:B------:R1:W-:Y:S04]  /*2cbc0*/  STL.64 [R1+0x1b08], R28 ;  /* 0x001b081c01007387 */ /* 0x0003e80000100a00 */
[----:B------:R3:W-:Y:S04]  /*2cbd0*/  STL.64 [R1+0x1b00], R40 ;  /* 0x001b002801007387 */ /* 0x0007e80000100a00 */
[----:B------:R-:W4:Y:S04]  /*2cbe0*/  LDL.LU.64 R36, [R1+0x1a50] ;  /* 0x001a500001247983 */ /* 0x000f280000300a00 */
[----:B------:R3:W-:Y:S01]  /*2cbf0*/  LDGSTS.E [R252+-0x80000], desc[UR60][R50.64], !P1 ;  /* 0x8000000032fc7fae */ /* 0x0007e2000c92187c */
[----:B------:R-:W-:-:S03]  /*2cc00*/  IMAD.WIDE R38, R4, 0x4, R22 ;  /* 0x0000000404267825 */ /* 0x000fc600078e0216 */
[----:B------:R-:W-:Y:S04]  /*2cc10*/  LDGSTS.E [R159+-0x7c000], desc[UR60][R28.64], !P1 ;  /* 0x840000001c9f7fae */ /* 0x000fe8000c92187c */
[----:B------:R-:W4:Y:S04]  /*2cc20*/  LDL.LU.64 R22, [R1+0x1a48] ;  /* 0x001a480001167983 */ /* 0x000f280000300a00 */
[----:B------:R-:W4:Y:S04]  /*2cc30*/  LDL.LU.64 R42, [R1+0x1a40] ;  /* 0x001a4000012a7983 */ /* 0x000f280000300a00 */
[----:B------:R2:W-:Y:S04]  /*2cc40*/  STL.64 [R1+0x1b48], R38 ;  /* 0x001b482601007387 */ /* 0x0005e80000100a00 */
[----:B-1----:R-:W4:Y:S04]  /*2cc50*/  LDL.LU.64 R28, [R1+0x1a38] ;  /* 0x001a3800011c7983 */ /* 0x002f280000300a00 */
        /* <DEDUP_REMOVED lines=11> */
[----:B------:R-:W3:Y:S01]  /*2cd10*/  LDL.LU.64 R30, [R1+0x1a20] ;  /* 0x001a2000011e7983 */ /* 0x000ee20000300a00 */
[----:B------:R-:W-:-:S03]  /*2cd20*/  ISETP.GE.U32.AND P1, PT, R24, 0x7ffffe7a, PT ;  /* 0x7ffffe7a1800780c */ /* 0x000fc60003f26070 */
[----:B------:R1:W-:Y:S04]  /*2cd30*/  STL.64 [R1+0x1b40], R26 ;  /* 0x001b401a01007387 */ /* 0x0003e80000100a00 */
[----:B------:R-:W3:Y:S01]  /*2cd40*/  LDL.LU.64 R24, [R1+0x1a18] ;  /* 0x001a180001187983 */ /* 0x000ee20000300a00 */
[----:B------:R-:W-:Y:S02]  /*2cd50*/  ISETP.GE.U32.AND P0, PT, R20, 0x7ffffe7b, PT ;  /* 0x7ffffe7b1400780c */ /* 0x000fe40003f06070 */
[----:B------:R-:W-:Y:S01]  /*2cd60*/  IADD3 R21, R21, -0x108, RZ ;  /* 0xfffffef815157810 */ /* 0x000fe20007ffe0ff */
[----:B------:R-:W3:Y:S10]  /*2cd70*/  LDC R20, c[0x0][0x230] ;  /* 0x00008c00ff147b82 */ /* 0x000ef40000000800 */
[----:B------:R-:W-:Y:S04]  /*2cd80*/  LDGSTS.E [R252+-0x7fffc], desc[UR60][R50.64], !P0 ;  /* 0x8000400032fc7fae */ /* 0x000fe8000c12187c */
[----:B------:R-:W-:Y:S04]  /*2cd90*/  LDGSTS.E [R159+-0x7bffc], desc[UR60][R40.64], !P0 ;  /* 0x84004000289f7fae */ /* 0x000fe8000c12187c */
[----:B------:R-:W-:Y:S04]  /*2cda0*/  LDGSTS.E [R156+-0x77ffc], desc[UR60][R38.64], !P0 ;  /* 0x88004000269c7fae */ /* 0x000fe8000c12187c */
[----:B------:R1:W-:Y:S01]  /*2cdb0*/  LDGSTS.E [R154+-0x73ffc], desc[UR60][R26.64], !P0 ;  /* 0x8c0040001a9a7fae */ /* 0x0003e2000c12187c */
[----:B------:R-:W-:Y:S01]  /*2cdc0*/  ISETP.GE.U32.AND P0, PT, R21, 0x7ffffe79, PT ;  /* 0x7ffffe791500780c */ /* 0x000fe20003f06070 */
[C---:B----4-:R-:W-:Y:S01]  /*2cdd0*/  IMAD.WIDE R22, R4.reuse, 0x4, R22 ;  /* 0x0000000404167825 */ /* 0x050fe200078e0216 */
[----:B-1----:R-:W1:Y:S03]  /*2cde0*/  LDC R26, c[0x0][0x230] ;  /* 0x00008c00ff1a7b82 */ /* 0x002e660000000800 */
[----:B------:R-:W-:-:S04]  /*2cdf0*/  IMAD.WIDE R50, R4, 0x4, R36 ;  /* 0x0000000404327825 */ /* 0x000fc800078e0224 */
[C---:B------:R-:W-:Y:S01]  /*2ce00*/  IMAD.WIDE R40, R4.reuse, 0x4, R42 ;  /* 0x0000000404287825 */ /* 0x040fe200078e022a */
[----:B------:R2:W-:Y:S01]  /*2ce10*/  STL.64 [R1+0x1a80], R50 ;  /* 0x001a803201007387 */ /* 0x0005e20000100a00 */
[----:B------:R-:W4:Y:S03]  /*2ce20*/  LDC R21, c[0x0][0x230] ;  /* 0x00008c00ff157b82 */ /* 0x000f260000000800 */
[----:B------:R2:W-:Y:S01]  /*2ce30*/  STL.64 [R1+0x1ae8], R22 ;  /* 0x001ae81601007387 */ /* 0x0005e20000100a00 */
[----:B------:R-:W-:-:S03]  /*2ce40*/  IMAD.WIDE R38, R4, 0x4, R28 ;  /* 0x0000000404267825 */ /* 0x000fc600078e021c */
[----:B------:R3:W-:Y:S04]  /*2ce50*/  STL.64 [R1+0x1ae0], R40 ;  /* 0x001ae02801007387 */ /* 0x0007e80000100a00 */
[----:B------:R-:W4:Y:S04]  /*2ce60*/  LDL.LU.64 R36, [R1+0x1a10] ;  /* 0x001a100001247983 */ /* 0x000f280000300a00 */
[----:B------:R-:W4:Y:S04]  /*2ce70*/  LDL.LU.64 R42, [R1+0x1a08] ;  /* 0x001a0800012a7983 */ /* 0x000f280000300a00 */
[----:B------:R-:W4:Y:S04]  /*2ce80*/  LDL.LU.64 R28, [R1+0x1a00] ;  /* 0x001a0000011c7983 */ /* 0x000f280000300a00 */
[----:B------:R2:W-:Y:S04]  /*2ce90*/  LDGSTS.E [R252+-0x7fff8], desc[UR60][R50.64], !P1 ;  /* 0x8000800032fc7fae */ /* 0x0005e8000c92187c */
[----:B------:R1:W-:Y:S04]  /*2cea0*/  STL.64 [R1+0x1b38], R38 ;  /* 0x001b382601007387 */ /* 0x0003e80000100a00 */
[----:B------:R-:W-:Y:S04]  /*2ceb0*/  LDGSTS.E [R159+-0x7bff8], desc[UR60][R22.64], !P1 ;  /* 0x84008000169f7fae */ /* 0x000fe8000c92187c */
[----:B------:R1:W-:Y:S01]  /*2cec0*/  LDGSTS.E [R156+-0x77ff8], desc[UR60][R40.64], !P1 ;  /* 0x88008000289c7fae */ /* 0x0003e2000c92187c */
[----:B--2---:R-:W-:-:S03]  /*2ced0*/  IMAD.WIDE R50, R4, 0x4, R32 ;  /* 0x0000000404327825 */ /* 0x004fc600078e0220 */
[----:B------:R2:W-:Y:S04]  /*2cee0*/  LDGSTS.E [R154+-0x73ff8], desc[UR60][R38.64], !P1 ;  /* 0x8c008000269a7fae */ /* 0x0005e8000c92187c */
[----:B------:R-:W4:Y:S01]  /*2cef0*/  LDL.LU.64 R22, [R1+0x19f8] ;  /* 0x0019f80001167983 */ /* 0x000f220000300a00 */
[----:B---3--:R-:W-:-:S04]  /*2cf00*/  IMAD.WIDE R34, R4, 0x4, R34 ;  /* 0x0000000404227825 */ /* 0x008fc800078e0222 */
[C---:B-1----:R-:W-:Y:S01]  /*2cf10*/  IMAD.WIDE R40, R4.reuse, 0x4, R30 ;  /* 0x0000000404287825 */ /* 0x042fe200078e021e */
[----:B------:R-:W-:Y:S04]  /*2cf20*/  STL.64 [R1+0x1a78], R50 ;  /* 0x001a783201007387 */ /* 0x000fe80000100a00 */
[----:B------:R1:W-:Y:S01]  /*2cf30*/  STL.64 [R1+0x1ad8], R34 ;  /* 0x001ad82201007387 */ /* 0x0003e20000100a00 */
[----:B--2---:R-:W-:-:S03]  /*2cf40*/  IMAD.WIDE R38, R4, 0x4, R24 ;  /* 0x0000000404267825 */ /* 0x004fc600078e0218 */
        /* <DEDUP_REMOVED lines=9> */
[----:B-1----:R-:W3:Y:S01]  /*2cfe0*/  LDL.LU.64 R34, [R1+0x19d8] ;  /* 0x0019d80001227983 */ /* 0x002ee20000300a00 */
[----:B------:R-:W-:-:S05]  /*2cff0*/  VIADD R26, R26, 0xfffffeda ;  /* 0xfffffeda1a1a7836 */ /* 0x000fca0000000000 */
[----:B------:R-:W-:Y:S01]  /*2d000*/  ISETP.GE.U32.AND P0, PT, R26, 0x7ffffe5b, PT ;  /* 0x7ffffe5b1a00780c */ /* 0x000fe20003f06070 */
[----:B------:R-:W-:-:S05]  /*2d010*/  VIADD R20, R20, 0xfffffedb ;  /* 0xfffffedb14147836 */ /* 0x000fca0000000000 */
[----:B------:R-:W-:Y:S02]  /*2d020*/  ISETP.GE.U32.AND P1, PT, R20, 0x7ffffe5c, PT ;  /* 0x7ffffe5c1400780c */ /* 0x000fe40003f26070 */
[----:B----4-:R-:W-:Y:S01]  /*2d030*/  IADD3 R21, R21, -0x127, RZ ;  /* 0xfffffed915157810 */ /* 0x010fe20007ffe0ff */
[----:B------:R-:W1:Y:S01]  /*2d040*/  LDC R20, c[0x0][0x230] ;  /* 0x00008c00ff147b82 */ /* 0x000e620000000800 */
[----:B--2---:R-:W-:-:S04]  /*2d050*/  IMAD.WIDE R50, R4, 0x4, R36 ;  /* 0x0000000404327825 */ /* 0x004fc800078e0224 */
[C---:B------:R-:W-:Y:S01]  /*2d060*/  IMAD.WIDE R40, R4.reuse, 0x4, R42 ;  /* 0x0000000404287825 */ /* 0x040fe200078e022a */
[----:B------:R3:W-:Y:S03]  /*2d070*/  STL.64 [R1+0x1a70], R50 ;  /* 0x001a703201007387 */ /* 0x0007e60000100a00 */
[C---:B------:R-:W-:Y:S01]  /*2d080*/  IMAD.WIDE R38, R4.reuse, 0x4, R28 ;  /* 0x0000000404267825 */ /* 0x040fe200078e021c */
[----:B------:R2:W-:Y:S04]  /*2d090*/  STL.64 [R1+0x1ac8], R40 ;  /* 0x001ac82801007387 */ /* 0x0005e80000100a00 */
[----:B------:R-:W-:Y:S04]  /*2d0a0*/  STL.64 [R1+0x1ac0], R38 ;  /* 0x001ac02601007387 */ /* 0x000fe80000100a00 */
[----:B------:R-:W4:Y:S04]  /*2d0b0*/  LDL.LU.64 R36, [R1+0x19d0] ;  /* 0x0019d00001247983 */ /* 0x000f280000300a00 */
[----:B------:R-:W4:Y:S04]  /*2d0c0*/  LDL.LU.64 R28, [R1+0x19c8] ;  /* 0x0019c800011c7983 */ /* 0x000f280000300a00 */
[----:B------:R-:W4:Y:S04]  /*2d0d0*/  LDL.LU.64 R42, [R1+0x19c0] ;  /* 0x0019c000012a7983 */ /* 0x000f280000300a00 */
[----:B------:R3:W-:Y:S01]  /*2d0e0*/  LDGSTS.E [R252+-0x70000], desc[UR60][R50.64], !P1 ;  /* 0x9000000032fc7fae */ /* 0x0007e2000c92187c */
[----:B------:R-:W-:-:S03]  /*2d0f0*/  IMAD.WIDE R22, R4, 0x4, R22 ;  /* 0x0000000404167825 */ /* 0x000fc600078e0216 */
[----:B------:R2:W-:Y:S04]  /*2d100*/  LDGSTS.E [R159+-0x6c000], desc[UR60][R40.64], !P1 ;  /* 0x94000000289f7fae */ /* 0x0005e8000c92187c */
[----:B------:R1:W-:Y:S04]  /*2d110*/  STL.64 [R1+0x1b28], R22 ;  /* 0x001b281601007387 */ /* 0x0003e80000100a00 */
[----:B------:R-:W4:Y:S04]  /*2d120*/  LDL.LU.64 R26, [R1+0x19b8] ;  /* 0x0019b800011a7983 */ /* 0x000f280000300a00 */
[----:B------:R-:W-:Y:S04]  /*2d130*/  LDGSTS.E [R156+-0x68000], desc[UR60][R38.64], !P1 ;  /* 0x98000000269c7fae */ /* 0x000fe8000c92187c */
[----:B------:R1:W-:Y:S01]  /*2d140*/  LDGSTS.E [R154+-0x64000], desc[UR60][R22.64], !P1 ;  /* 0x9c000000169a7fae */ /* 0x0003e2000c92187c */
[----:B---3--:R-:W-:-:S04]  /*2d150*/  IMAD.WIDE R50, R4, 0x4, R32 ;  /* 0x0000000404327825 */ /* 0x008fc800078e0220 */
[C---:B------:R-:W-:Y:S01]  /*2d160*/  IMAD.WIDE R24, R4.reuse, 0x4, R24 ;  /* 0x0000000404187825 */ /* 0x040fe200078e0218 */
[----:B------:R-:W-:Y:S03]  /*2d170*/  STL.64 [R1+0x1a68], R50 ;  /* 0x001a683201007387 */ /* 0x000fe60000100a00 */
[C---:B--2---:R-:W-:Y:S01]  /*2d180*/  IMAD.WIDE R40, R4.reuse, 0x4, R30 ;  /* 0x0000000404287825 */ /* 0x044fe200078e021e */
[----:B------:R2:W-:Y:S01]  /*2d190*/  STL.64 [R1+0x1ab8], R24 ;  /* 0x001ab81801007387 */ /* 0x0005e20000100a00 */
[----:B-1----:R-:W1:Y:S03]  /*2d1a0*/  LDC R22, c[0x0][0x230] ;  /* 0x00008c00ff167b82 */ /* 0x002e660000000800 */
[----:B------:R3:W-:Y:S04]  /*2d1b0*/  STL.64 [R1+0x1ab0], R40 ;  /* 0x001ab02801007387 */ /* 0x0007e80000100a00 */
[----:B------:R-:W3:Y:S04]  /*2d1c0*/  LDL.LU.64 R32, [R1+0x19b0] ;  /* 0x0019b00001207983 */ /* 0x000ee80000300a00 */
[----:B------:R-:W3:Y:S04]  /*2d1d0*/  LDL.LU.64 R30, [R1+0x19a8] ;  /* 0x0019a800011e7983 */ /* 0x000ee80000300a00 */
[----:B------:R4:W-:Y:S04]  /*2d1e0*/  LDGSTS.E [R252+-0x6fffc], desc[UR60][R50.64], !P0 ;  /* 0x9000400032fc7fae */ /* 0x0009e8000c12187c */
[----:B------:R-:W-:Y:S01]  /*2d1f0*/  LDGSTS.E [R159+-0x6bffc], desc[UR60][R24.64], !P0 ;  /* 0x94004000189f7fae */ /* 0x000fe2000c12187c */
[----:B------:R-:W-:-:S03]  /*2d200*/  IMAD.WIDE R38, R4, 0x4, R34 ;  /* 0x0000000404267825 */ /* 0x000fc600078e0222 */
[----:B------:R3:W-:Y:S04]  /*2d210*/  LDGSTS.E [R156+-0x67ffc], desc[UR60][R40.64], !P0 ;  /* 0x98004000289c7fae */ /* 0x0007e8000c12187c */
[----:B------:R-:W3:Y:S04]  /*2d220*/  LDL.LU.64 R34, [R1+0x19a0] ;  /* 0x0019a00001227983 */ /* 0x000ee80000300a00 */
[----:B------:R3:W-:Y:S04]  /*2d230*/  STL.64 [R1+0x1b20], R38 ;  /* 0x001b202601007387 */ /* 0x0007e80000100a00 */
[----:B--2---:R-:W2:Y:S01]  /*2d240*/  LDL.LU.64 R24, [R1+0x1998] ;  /* 0x0019980001187983 */ /* 0x004ea20000300a00 */
[----:B------:R-:W-:Y:S01]  /*2d250*/  ISETP.GE.U32.AND P1, PT, R21, 0x7ffffe5a, PT ;  /* 0x7ffffe5a1500780c */ /* 0x000fe20003f26070 */
[----:B-1----:R-:W-:Y:S01]  /*2d260*/  VIADD R22, R22, 0xfffffebb ;  /* 0xfffffebb16167836 */ /* 0x002fe20000000000 */
[----:B------:R-:W1:Y:S01]  /*2d270*/  LDC R21, c[0x0][0x230] ;  /* 0x00008c00ff157b82 */ /* 0x000e620000000800 */
[----:B------:R3:W-:Y:S01]  /*2d280*/  LDGSTS.E [R154+-0x63ffc], desc[UR60][R38.64], !P0 ;  /* 0x9c004000269a7fae */ /* 0x0007e2000c12187c */
[----:B----4-:R-:W-:-:S04]  /*2d290*/  IMAD.WIDE R50, R4, 0x4, R36 ;  /* 0x0000000404327825 */ /* 0x010fc800078e0224 */
[C---:B------:R-:W-:Y:S01]  /*2d2a0*/  IMAD.WIDE R28, R4.reuse, 0x4, R28 ;  /* 0x00000004041c7825 */ /* 0x040fe200078e021c */
[----:B------:R-:W-:Y:S03]  /*2d2b0*/  STL.64 [R1+0x1a60], R50 ;  /* 0x001a603201007387 */ /* 0x000fe60000100a00 */
[C---:B---3--:R-:W-:Y:S01]  /*2d2c0*/  IMAD.WIDE R40, R4.reuse, 0x4, R42 ;  /* 0x0000000404287825 */ /* 0x048fe200078e022a */
[----:B------:R3:W-:Y:S04]  /*2d2d0*/  STL.64 [R1+0x1aa8], R28 ;  /* 0x001aa81c01007387 */ /* 0x0007e80000100a00 */
[----:B------:R4:W-:Y:S04]  /*2d2e0*/  STL.64 [R1+0x1aa0], R40 ;  /* 0x001aa02801007387 */ /* 0x0009e80000100a00 */
[----:B------:R-:W2:Y:S04]  /*2d2f0*/  LDL.LU.64 R36, [R1+0x1990] ;  /* 0x0019900001247983 */ /* 0x000ea80000300a00 */
[----:B------:R1:W-:Y:S01]  /*2d300*/  LDGSTS.E [R252+-0x6fff8], desc[UR60][R50.64], !P1 ;  /* 0x9000800032fc7fae */ /* 0x0003e2000c92187c */
[----:B------:R-:W-:-:S03]  /*2d310*/  IMAD.WIDE R38, R4, 0x4, R26 ;  /* 0x0000000404267825 */ /* 0x000fc600078e021a */
[----:B------:R-:W-:Y:S04]  /*2d320*/  LDGSTS.E [R159+-0x6bff8], desc[UR60][R28.64], !P1 ;  /* 0x940080001c9f7fae */ /* 0x000fe8000c92187c */
[----:B------:R-:W2:Y:S04]  /*2d330*/  LDL.LU.64 R26, [R1+0x1988] ;  /* 0x00198800011a7983 */ /* 0x000ea80000300a00 */
[----:B------:R-:W2:Y:S04]  /*2d340*/  LDL.LU.64 R42, [R1+0x1980] ;  /* 0x00198000012a7983 */ /* 0x000ea80000300a00 */
[----:B------:R4:W-:Y:S04]  /*2d350*/  STL.64 [R1+0x1b18], R38 ;  /* 0x001b182601007387 */ /* 0x0009e80000100a00 */
[----:B---3--:R-:W3:Y:S04]  /*2d360*/  LDL.LU.64 R28, [R1+0x1978] ;  /* 0x00197800011c7983 */ /* 0x008ee80000300a00 */
[----:B------:R4:W-:Y:S04]  /*2d370*/  LDGSTS.E [R156+-0x67ff8], desc[UR60][R40.64], !P1 ;  /* 0x98008000289c7fae */ /* 0x0009e8000c92187c */
[----:B------:R4:W-:Y:S01]  /*2d380*/  LDGSTS.E [R154+-0x63ff8], desc[UR60][R38.64], !P1 ;  /* 0x9c008000269a7fae */ /* 0x0009e2000c92187c */
[----:B-1----:R-:W-:-:S04]  /*2d390*/  IMAD.WIDE R50, R4, 0x4, R32 ;  /* 0x0000000404327825 */ /* 0x002fc800078e0220 */
[C---:B----4-:R-:W-:Y:S01]  /*2d3a0*/  IMAD.WIDE R40, R4.reuse, 0x4, R30 ;  /* 0x0000000404287825 */ /* 0x050fe200078e021e */
[----:B------:R-:W-:Y:S04]  /*2d3b0*/  STL.64 [R1+0x1a58], R50 ;  /* 0x001a583201007387 */ /* 0x000fe80000100a00 */
[----:B------:R-:W-:Y:S01]  /*2d3c0*/  STL.64 [R1+0x1a98], R40 ;  /* 0x001a982801007387 */ /* 0x000fe20000100a00 */
[----:B------:R-:W-:-:S05]  /*2d3d0*/  IMAD.WIDE R38, R4, 0x4, R34 ;  /* 0x0000000404267825 */ /* 0x000fca00078e0222 */
[----:B------:R-:W-:Y:S04]  /*2d3e0*/  STL.64 [R1+0x19a8], R38 ;  /* 0x0019a82601007387 */ /* 0x000fe80000100a00 */
[----:B------:R-:W4:Y:S01]  /*2d3f0*/  LDL.LU.64 R32, [R1+0x1970] ;  /* 0x0019700001207983 */ /* 0x000f220000300a00 */
[----:B--2---:R-:W-:-:S03]  /*2d400*/  IMAD.WIDE R24, R4, 0x4, R24 ;  /* 0x0000000404187825 */ /* 0x004fc600078e0218 */
[----:B------:R-:W2:Y:S04]  /*2d410*/  LDL.LU.64 R34, [R1+0x1968] ;  /* 0x0019680001227983 */ /* 0x000ea80000300a00 */
[----:B------:R-:W2:Y:S01]  /*2d420*/  LDL.LU.64 R30, [R1+0x1960] ;  /* 0x00196000011e7983 */ /* 0x000ea20000300a00 */
[----:B------:R-:W-:-:S03]  /*2d430*/  ISETP.GE.U32.AND P1, PT, R22, 0x7ffffe3c, PT ;  /* 0x7ffffe3c1600780c */ /* 0x000fc60003f26070 */
[----:B------:R1:W-:Y:S04]  /*2d440*/  STL.64 [R1+0x1a90], R24 ;  /* 0x001a901801007387 */ /* 0x0003e80000100a00 */
[----:B------:R-:W2:Y:S01]  /*2d450*/  LDL.LU.64 R22, [R1+0x1958] ;  /* 0x0019580001167983 */ /* 0x000ea20000300a00 */
[----:B------:R-:W-:-:S05]  /*2d460*/  VIADD R20, R20, 0xfffffed8 ;  /* 0xfffffed814147836 */ /* 0x000fca0000000000 */
[----:B------:R-:W-:Y:S02]  /*2d470*/  ISETP.GE.U32.AND P0, PT, R20, 0x7ffffe59, PT ;  /* 0x7ffffe591400780c */ /* 0x000fe40003f06070 */
[----:B------:R-:W-:Y:S01]  /*2d480*/  IADD3 R21, R21, -0x146, RZ ;  /* 0xfffffeba15157810 */ /* 0x000fe20007ffe0ff */
[----:B------:R-:W2:Y:S10]  /*2d490*/  LDC R20, c[0x0][0x230] ;  /* 0x00008c00ff147b82 */ /* 0x000eb40000000800 */
        /* <DEDUP_REMOVED lines=9> */
[----:B------:R-:W-:Y:S01]  /*2d530*/  STL.64 [R1+0x19b0], R50 ;  /* 0x0019b03201007387 */ /* 0x000fe20000100a00 */
[----:B------:R-:W1:Y:S03]  /*2d540*/  LDC R21, c[0x0][0x230] ;  /* 0x00008c00ff157b82 */ /* 0x000e660000000800 */
[----:B------:R4:W-:Y:S01]  /*2d550*/  STL.64 [R1+0x1a50], R26 ;  /* 0x001a501a01007387 */ /* 0x0009e20000100a00 */
[----:B---3--:R-:W-:-:S03]  /*2d560*/  IMAD.WIDE R38, R4, 0x4, R28 ;  /* 0x0000000404267825 */ /* 0x008fc600078e021c */
        /* <DEDUP_REMOVED lines=9> */
[----:B----4-:R-:W4:Y:S01]  /*2d600*/  LDL.LU.64 R26, [R1+0x1938] ;  /* 0x00193800011a7983 */ /* 0x010f220000300a00 */
[----:B------:R-:W-:-:S04]  /*2d610*/  IMAD.WIDE R50, R4, 0x4, R32 ;  /* 0x0000000404327825 */ /* 0x000fc800078e0220 */
[C---:B--2---:R-:W-:Y:S01]  /*2d620*/  IMAD.WIDE R34, R4.reuse, 0x4, R34 ;  /* 0x0000000404227825 */ /* 0x044fe200078e0222 */
[----:B------:R-:W-:Y:S03]  /*2d630*/  STL.64 [R1+0x1a38], R50 ;  /* 0x001a383201007387 */ /* 0x000fe60000100a00 */
[C---:B---3--:R-:W-:Y:S01]  /*2d640*/  IMAD.WIDE R40, R4.reuse, 0x4, R30 ;  /* 0x0000000404287825 */ /* 0x048fe200078e021e */
[----:B------:R2:W-:Y:S03]  /*2d650*/  STL.64 [R1+0x1a30], R34 ;  /* 0x001a302201007387 */ /* 0x0005e60000100a00 */
[----:B-1----:R-:W-:Y:S01]  /*2d660*/  IMAD.WIDE R38, R4, 0x4, R22 ;  /* 0x0000000404267825 */ /* 0x002fe200078e0216 */
        /* <DEDUP_REMOVED lines=11> */
[----:B------:R-:W-:Y:S01]  /*2d720*/  ISETP.GE.U32.AND P0, PT, R24, 0x7ffffe39, PT ;  /* 0x7ffffe391800780c */ /* 0x000fe20003f06070 */
[----:B------:R-:W-:-:S05]  /*2d730*/  VIADD R20, R20, 0xfffffeb9 ;  /* 0xfffffeb914147836 */ /* 0x000fca0000000000 */
[----:B------:R-:W-:Y:S02]  /*2d740*/  ISETP.GE.U32.AND P1, PT, R20, 0x7ffffe3a, PT ;  /* 0x7ffffe3a1400780c */ /* 0x000fe40003f26070 */
[----:B------:R-:W-:Y:S01]  /*2d750*/  IADD3 R21, R21, -0x165, RZ ;  /* 0xfffffe9b15157810 */ /* 0x000fe20007ffe0ff */
[----:B------:R-:W2:Y:S01]  /*2d760*/  LDC R20, c[0x0][0x230] ;  /* 0x00008c00ff147b82 */ /* 0x000ea20000000800 */
        /* <DEDUP_REMOVED lines=10> */
[----:B----4-:R-:W-:-:S03]  /*2d810*/  IMAD.WIDE R26, R4, 0x4, R26 ;  /* 0x00000004041a7825 */ /* 0x010fc600078e021a */
[----:B------:R1:W-:Y:S04]  /*2d820*/  LDGSTS.E [R159+-0x5bff8], desc[UR60][R40.64], !P1 ;  /* 0xa4008000289f7fae */ /* 0x0003e8000c92187c */
[----:B------:R4:W-:Y:S04]  /*2d830*/  STL.64 [R1+0x1a00], R26 ;  /* 0x001a001a01007387 */ /* 0x0009e80000100a00 */
[----:B------:R-:W2:Y:S04]  /*2d840*/  LDL.LU.64 R24, [R1+0x18f8] ;  /* 0x0018f80001187983 */ /* 0x000ea80000300a00 */
[----:B------:R-:W-:Y:S04]  /*2d850*/  LDGSTS.E [R156+-0x57ff8], desc[UR60][R38.64], !P1 ;  /* 0xa8008000269c7fae */ /* 0x000fe8000c92187c */
[----:B------:R4:W-:Y:S01]  /*2d860*/  LDGSTS.E [R154+-0x53ff8], desc[UR60][R26.64], !P1 ;  /* 0xac0080001a9a7fae */ /* 0x0009e2000c92187c */
[----:B---3--:R-:W-:-:S04]  /*2d870*/  IMAD.WIDE R50, R4, 0x4, R32 ;  /* 0x0000000404327825 */ /* 0x008fc800078e0220 */
[C---:B------:R-:W-:Y:S01]  /*2d880*/  IMAD.WIDE R22, R4.reuse, 0x4, R22 ;  /* 0x0000000404167825 */ /* 0x040fe200078e0216 */
[----:B------:R-:W-:Y:S03]  /*2d890*/  STL.64 [R1+0x19f8], R50 ;  /* 0x0019f83201007387 */ /* 0x000fe60000100a00 */
[C---:B-1----:R-:W-:Y:S01]  /*2d8a0*/  IMAD.WIDE R40, R4.reuse, 0x4, R30 ;  /* 0x0000000404287825 */ /* 0x042fe200078e021e */
[----:B------:R1:W-:Y:S01]  /*2d8b0*/  STL.64 [R1+0x19f0], R22 ;  /* 0x0019f01601007387 */ /* 0x0003e20000100a00 */
[----:B----4-:R-:W3:Y:S03]  /*2d8c0*/  LDC R26, c[0x0][0x230] ;  /* 0x00008c00ff1a7b82 */ /* 0x010ee60000000800 */
[----:B------:R4:W-:Y:S04]  /*2d8d0*/  STL.64 [R1+0x19e8], R40 ;  /* 0x0019e82801007387 */ /* 0x0009e80000100a00 */
        /* <DEDUP_REMOVED lines=11> */
[----:B------:R-:W1:Y:S01]  /*2d990*/  LDC R21, c[0x0][0x230] ;  /* 0x00008c00ff157b82 */ /* 0x000e620000000800 */
[----:B------:R3:W-:Y:S01]  /*2d9a0*/  LDGSTS.E [R154+-0x53ff4], desc[UR60][R38.64], !P0 ;  /* 0xac00c000269a7fae */ /* 0x0007e2000c12187c */
        /* <DEDUP_REMOVED lines=8> */
[----:B---3--:R-:W-:-:S03]  /*2da30*/  IMAD.WIDE R38, R4, 0x4, R24 ;  /* 0x0000000404267825 */ /* 0x008fc600078e0218 */
[----:B------:R-:W-:Y:S04]  /*2da40*/  LDGSTS.E [R159+-0x4c000], desc[UR60][R28.64], !P1 ;  /* 0xb40000001c9f7fae */ /* 0x000fe8000c92187c */
[----:B------:R-:W3:Y:S04]  /*2da50*/  LDL.LU.64 R24, [R1+0x18c8] ;  /* 0x0018c80001187983 */ /* 0x000ee80000300a00 */
[----:B------:R-:W3:Y:S04]  /*2da60*/  LDL.LU.64 R42, [R1+0x18c0] ;  /* 0x0018c000012a7983 */ /* 0x000ee80000300a00 */
[----:B------:R2:W-:Y:S04]  /*2da70*/  STL.64 [R1+0x19c0], R38 ;  /* 0x0019c02601007387 */ /* 0x0005e80000100a00 */
[----:B----4-:R-:W4:Y:S04]  /*2da80*/  LDL.LU.64 R28, [R1+0x18b8] ;  /* 0x0018b800011c7983 */ /* 0x010f280000300a00 */
[----:B------:R1:W-:Y:S04]  /*2da90*/  LDGSTS.E [R156+-0x48000], desc[UR60][R40.64], !P1 ;  /* 0xb8000000289c7fae */ /* 0x0003e8000c92187c */
[----:B------:R2:W-:Y:S01]  /*2daa0*/  LDGSTS.E [R154+-0x44000], desc[UR60][R38.64], !P1 ;  /* 0xbc000000269a7fae */ /* 0x0005e2000c92187c */
[----:B-1----:R-:W-:-:S04]  /*2dab0*/  IMAD.WIDE R50, R4, 0x4, R32 ;  /* 0x0000000404327825 */ /* 0x002fc800078e0220 */
[C---:B------:R-:W-:Y:S01]  /*2dac0*/  IMAD.WIDE R40, R4.reuse, 0x4, R30 ;  /* 0x0000000404287825 */ /* 0x040fe200078e021e */
[----:B------:R-:W-:Y:S04]  /*2dad0*/  STL.64 [R1+0x19b8], R50 ;  /* 0x0019b83201007387 */ /* 0x000fe80000100a00 */
[----:B------:R-:W-:Y:S01]  /*2dae0*/  STL.64 [R1+0x1918], R40 ;  /* 0x0019182801007387 */ /* 0x000fe20000100a00 */
[----:B--2---:R-:W-:-:S05]  /*2daf0*/  IMAD.WIDE R38, R4, 0x4, R34 ;  /* 0x0000000404267825 */ /* 0x004fca00078e0222 */
[----:B------:R-:W-:Y:S04]  /*2db00*/  STL.64 [R1+0x1910], R38 ;  /* 0x0019102601007387 */ /* 0x000fe80000100a00 */
[----:B------:R-:W2:Y:S01]  /*2db10*/  LDL.LU.64 R32, [R1+0x18b0] ;  /* 0x0018b00001207983 */ /* 0x000ea20000300a00 */
[----:B------:R-:W-:-:S03]  /*2db20*/  IMAD.WIDE R22, R4, 0x4, R22 ;  /* 0x0000000404167825 */ /* 0x000fc600078e0216 */
        /* <DEDUP_REMOVED lines=14> */
[C---:B---3--:R-:W-:Y:S01]  /*2dc10*/  IMAD.WIDE R24, R4.reuse, 0x4, R24 ;  /* 0x0000000404187825 */ /* 0x048fe200078e0218 */
[----:B-1----:R-:W1:Y:S03]  /*2dc20*/  LDC R22, c[0x0][0x230] ;  /* 0x00008c00ff167b82 */ /* 0x002e660000000800 */
[----:B------:R-:W-:-:S04]  /*2dc30*/  IMAD.WIDE R50, R4, 0x4, R36 ;  /* 0x0000000404327825 */ /* 0x000fc800078e0224 */
[C---:B------:R-:W-:Y:S01]  /*2dc40*/  IMAD.WIDE R40, R4.reuse, 0x4, R42 ;  /* 0x0000000404287825 */ /* 0x040fe200078e022a */
[----:B------:R-:W-:Y:S01]  /*2dc50*/  STL.64 [R1+0x1900], R50 ;  /* 0x0019003201007387 */ /* 0x000fe20000100a00 */
[----:B------:R-:W3:Y:S03]  /*2dc60*/  LDC R21, c[0x0][0x230] ;  /* 0x00008c00ff157b82 */ /* 0x000ee60000000800 */
[----:B------:R1:W-:Y:S01]  /*2dc70*/  STL.64 [R1+0x18f8], R24 ;  /* 0x0018f81801007387 */ /* 0x0003e20000100a00 */
[----:B----4-:R-:W-:-:S03]  /*2dc80*/  IMAD.WIDE R38, R4, 0x4, R28 ;  /* 0x0000000404267825 */ /* 0x010fc600078e021c */
        /* <DEDUP_REMOVED lines=10> */
[----:B--2---:R-:W-:-:S04]  /*2dd30*/  IMAD.WIDE R50, R4, 0x4, R32 ;  /* 0x0000000404327825 */ /* 0x004fc800078e0220 */
[C---:B------:R-:W-:Y:S01]  /*2dd40*/  IMAD.WIDE R34, R4.reuse, 0x4, R34 ;  /* 0x0000000404227825 */ /* 0x040fe200078e0222 */
[----:B------:R-:W-:Y:S03]  /*2dd50*/  STL.64 [R1+0x18e0], R50 ;  /* 0x0018e03201007387 */ /* 0x000fe60000100a00 */
[C---:B----4-:R-:W-:Y:S01]  /*2dd60*/  IMAD.WIDE R40, R4.reuse, 0x4, R30 ;  /* 0x0000000404287825 */ /* 0x050fe200078e021e */
[----:B------:R1:W-:Y:S03]  /*2dd70*/  STL.64 [R1+0x18d8], R34 ;  /* 0x0018d82201007387 */ /* 0x0003e60000100a00 */
[----:B------:R-:W-:Y:S01]  /*2dd80*/  IMAD.WIDE R38, R4, 0x4, R26 ;  /* 0x0000000404267825 */ /* 0x000fe200078e021a */
[----:B------:R2:W-:Y:S04]  /*2dd90*/  STL.64 [R1+0x18d0], R40 ;  /* 0x0018d02801007387 */ /* 0x0005e80000100a00 */
[----:B------:R-:W4:Y:S04]  /*2dda0*/  LDL.LU.64 R32, [R1+0x1870] ;  /* 0x0018700001207983 */ /* 0x000f280000300a00 */
[----:B------:R-:W4:Y:S04]  /*2ddb0*/  LDL.LU.64 R26, [R1+0x1868] ;  /* 0x00186800011a7983 */ /* 0x000f280000300a00 */
[----:B------:R-:W4:Y:S04]  /*2ddc0*/  LDL.LU.64 R30, [R1+0x1860] ;  /* 0x00186000011e7983 */ /* 0x000f280000300a00 */
[----:B------:R2:W-:Y:S04]  /*2ddd0*/  LDGSTS.E [R252+-0x4fff4], desc[UR60][R50.64], !P0 ;  /* 0xb000c00032fc7fae */ /* 0x0005e8000c12187c */
[----:B------:R3:W-:Y:S04]  /*2dde0*/  STL.64 [R1+0x18c8], R38 ;  /* 0x0018c82601007387 */ /* 0x0007e80000100a00 */
[----:B------:R2:W-:Y:S04]  /*2ddf0*/  LDGSTS.E [R159+-0x4bff4], desc[UR60][R34.64], !P0 ;  /* 0xb400c000229f7fae */ /* 0x0005e8000c12187c */
[----:B------:R2:W-:Y:S04]  /*2de00*/  LDGSTS.E [R156+-0x47ff4], desc[UR60][R40.64], !P0 ;  /* 0xb800c000289c7fae */ /* 0x0005e8000c12187c */
[----:B------:R2:W-:Y:S04]  /*2de10*/  LDGSTS.E [R154+-0x43ff4], desc[UR60][R38.64], !P0 ;  /* 0xbc00c000269a7fae */ /* 0x0005e8000c12187c */
[----:B-1----:R-:W4:Y:S01]  /*2de20*/  LDL.LU.64 R34, [R1+0x1858] ;  /* 0x0018580001227983 */ /* 0x002f220000300a00 */
[----:B------:R-:W-:-:S05]  /*2de30*/  VIADD R22, R22, 0xfffffef6 ;  /* 0xfffffef616167836 */ /* 0x000fca0000000000 */
[----:B------:R-:W-:Y:S01]  /*2de40*/  ISETP.GE.U32.AND P0, PT, R22, 0x7ffffe77, PT ;  /* 0x7ffffe771600780c */ /* 0x000fe20003f06070 */
[----:B------:R-:W-:-:S05]  /*2de50*/  VIADD R20, R20, 0xfffffef7 ;  /* 0xfffffef714147836 */ /* 0x000fca0000000000 */
[----:B------:R-:W-:Y:S02]  /*2de60*/  ISETP.GE.U32.AND P1, PT, R20, 0x7ffffe78, PT ;  /* 0x7ffffe781400780c */ /* 0x000fe40003f26070 */
[C---:B--2---:R-:W-:Y:S01]  /*2de70*/  IADD3 R252, R3.reuse, 0x100000, RZ ;  /* 0x0010000003fc7810 */ /* 0x044fe20007ffe0ff */
[C---:B------:R-:W-:Y:S02]  /*2de80*/  VIADD R159, R3.reuse, 0x100000 ;  /* 0x00100000039f7836 */ /* 0x040fe40000000000 */
[C---:B------:R-:W-:Y:S01]  /*2de90*/  VIADD R156, R3.reuse, 0x100000 ;  /* 0x00100000039c7836 */ /* 0x040fe20000000000 */
[----:B------:R-:W-:Y:S01]  /*2dea0*/  IADD3 R154, R3, 0x100000, RZ ;  /* 0x00100000039a7810 */ /* 0x000fe20007ffe0ff */
[----:B---3--:R-:W-:Y:S01]  /*2deb0*/  VIADD R21, R21, 0xfffffef5 ;  /* 0xfffffef515157836 */ /* 0x008fe20000000000 */
[----:B------:R-:W1:Y:S01]  /*2dec0*/  LDC R20, c[0x0][0x230] ;  /* 0x00008c00ff147b82 */ /* 0x000e620000000800 */
[----:B------:R-:W-:-:S04]  /*2ded0*/  IMAD.WIDE R50, R4, 0x4, R36 ;  /* 0x0000000404327825 */ /* 0x000fc800078e0224 */
[C---:B------:R-:W-:Y:S01]  /*2dee0*/  IMAD.WIDE R40, R4.reuse, 0x4, R42 ;  /* 0x0000000404287825 */ /* 0x040fe200078e022a */
[----:B------:R4:W-:Y:S03]  /*2def0*/  STL.64 [R1+0x1890], R50 ;  /* 0x0018903201007387 */ /* 0x0009e60000100a00 */
[C---:B------:R-:W-:Y:S01]  /*2df00*/  IMAD.WIDE R38, R4.reuse, 0x4, R28 ;  /* 0x0000000404267825 */ /* 0x040fe200078e021c */
[----:B------:R2:W-:Y:S04]  /*2df10*/  STL.64 [R1+0x1888], R40 ;  /* 0x0018882801007387 */ /* 0x0005e80000100a00 */
[----:B------:R-:W-:Y:S04]  /*2df20*/  STL.64 [R1+0x1880], R38 ;  /* 0x0018802601007387 */ /* 0x000fe80000100a00 */
[----:B------:R-:W3:Y:S04]  /*2df30*/  LDL.LU.64 R36, [R1+0x1850] ;  /* 0x0018500001247983 */ /* 0x000ee80000300a00 */
[----:B------:R-:W3:Y:S04]  /*2df40*/  LDL.LU.64 R28, [R1+0x1848] ;  /* 0x00184800011c7983 */ /* 0x000ee80000300a00 */
[----:B------:R-:W3:Y:S04]  /*2df50*/  LDL.LU.64 R42, [R1+0x1840] ;  /* 0x00184000012a7983 */ /* 0x000ee80000300a00 */
[----:B------:R4:W-:Y:S01]  /*2df60*/  LDGSTS.E [R252+-0x80000], desc[UR60][R50.64], !P1 ;  /* 0x8000000032fc7fae */ /* 0x0009e2000c92187c */
[----:B------:R-:W-:-:S03]  /*2df70*/  IMAD.WIDE R24, R4, 0x4, R24 ;  /* 0x0000000404187825 */ /* 0x000fc600078e0218 */
[----:B------:R2:W-:Y:S04]  /*2df80*/  LDGSTS.E [R159+-0x7c000], desc[UR60][R40.64], !P1 ;  /* 0x84000000289f7fae */ /* 0x0005e8000c92187c */
[----:B------:R1:W-:Y:S04]  /*2df90*/  STL.64 [R1+0x18c0], R24 ;  /* 0x0018c01801007387 */ /* 0x0003e80000100a00 */
[----:B------:R-:W3:Y:S04]  /*2dfa0*/  LDL.LU.64 R22, [R1+0x1838] ;  /* 0x0018380001167983 */ /* 0x000ee80000300a00 */
[----:B------:R-:W-:Y:S04]  /*2dfb0*/  LDGSTS.E [R156+-0x78000], desc[UR60][R38.64], !P1 ;  /* 0x88000000269c7fae */ /* 0x000fe8000c92187c */
[----:B------:R1:W-:Y:S01]  /*2dfc0*/  LDGSTS.E [R154+-0x74000], desc[UR60][R24.64], !P1 ;  /* 0x8c000000189a7fae */ /* 0x0003e2000c92187c */
[----:B----4-:R-:W-:-:S04]  /*2dfd0*/  IMAD.WIDE R50, R4, 0x4, R32 ;  /* 0x0000000404327825 */ /* 0x010fc800078e0220 */
[C---:B------:R-:W-:Y:S01]  /*2dfe0*/  IMAD.WIDE R26, R4.reuse, 0x4, R26 ;  /* 0x00000004041a7825 */ /* 0x040fe200078e021a */
[----:B------:R-:W-:Y:S03]  /*2dff0*/  STL.64 [R1+0x1870], R50 ;  /* 0x0018703201007387 */ /* 0x000fe60000100a00 */
[C---:B--2---:R-:W-:Y:S01]  /*2e000*/  IMAD.WIDE R40, R4.reuse, 0x4, R30 ;  /* 0x0000000404287825 */ /* 0x044fe200078e021e */
[----:B------:R2:W-:Y:S01]  /*2e010*/  STL.64 [R1+0x1868], R26 ;  /* 0x0018681a01007387 */ /* 0x0005e20000100a00 */
[----:B-1----:R-:W1:Y:S03]  /*2e020*/  LDC R24, c[0x0][0x230] ;  /* 0x00008c00ff187b82 */ /* 0x002e660000000800 */
[----:B------:R4:W-:Y:S04]  /*2e030*/  STL.64 [R1+0x1860], R40 ;  /* 0x0018602801007387 */ /* 0x0009e80000100a00 */
[----:B------:R-:W4:Y:S04]  /*2e040*/  LDL.LU.64 R32, [R1+0x1830] ;  /* 0x0018300001207983 */ /* 0x000f280000300a00 */
[----:B------:R-:W4:Y:S04]  /*2e050*/  LDL.LU.64 R30, [R1+0x1828] ;  /* 0x00182800011e7983 */ /* 0x000f280000300a00 */
[----:B------:R3:W-:Y:S04]  /*2e060*/  LDGSTS.E [R252+-0x7fffc], desc[UR60][R50.64], !P0 ;  /* 0x8000400032fc7fae */ /* 0x0007e8000c12187c */
[----:B------:R-:W-:Y:S01]  /*2e070*/  LDGSTS.E [R159+-0x7bffc], desc[UR60][R26.64], !P0 ;  /* 0x840040001a9f7fae */ /* 0x000fe2000c12187c */
[----:B------:R-:W-:-:S03]  /*2e080*/  IMAD.WIDE R38, R4, 0x4, R34 ;  /* 0x0000000404267825 */ /* 0x000fc600078e0222 */
[----:B------:R4:W-:Y:S04]  /*2e090*/  LDGSTS.E [R156+-0x77ffc], desc[UR60][R40.64], !P0 ;  /* 0x88004000289c7fae */ /* 0x0009e8000c12187c */
[----:B------:R-:W4:Y:S04]  /*2e0a0*/  LDL.LU.64 R34, [R1+0x1820] ;  /* 0x0018200001227983 */ /* 0x000f280000300a00 */
[----:B------:R4:W-:Y:S04]  /*2e0b0*/  STL.64 [R1+0x18b8], R38 ;  /* 0x0018b82601007387 */ /* 0x0009e80000100a00 */
[----:B--2---:R-:W2:Y:S01]  /*2e0c0*/  LDL.LU.64 R26, [R1+0x1818] ;  /* 0x00181800011a7983 */ /* 0x004ea20000300a00 */
[----:B------:R-:W-:-:S02]  /*2e0d0*/  ISETP.GE.U32.AND P1, PT, R21, 0x7ffffe76, PT ;  /* 0x7ffffe761500780c */ /* 0x000fc40003f26070 */
[----:B-1----:R-:W-:Y:S01]  /*2e0e0*/  IADD3 R24, R24, -0x129, RZ ;  /* 0xfffffed718187810 */ /* 0x002fe20007ffe0ff */
[----:B------:R1:W-:Y:S01]  /*2e0f0*/  LDGSTS.E [R154+-0x73ffc], desc[UR60][R38.64], !P0 ;  /* 0x8c004000269a7fae */ /* 0x0003e2000c12187c */
[----:B------:R-:W-:Y:S01]  /*2e100*/  VIADD R20, R20, 0xfffffef4 ;  /* 0xfffffef414147836 */ /* 0x000fe20000000000 */
[----:B------:R-:W2:Y:S01]  /*2e110*/  LDC R21, c[0x0][0x230] ;  /* 0x00008c00ff157b82 */ /* 0x000ea20000000800 */
[----:B---3--:R-:W-:-:S04]  /*2e120*/  IMAD.WIDE R50, R4, 0x4, R36 ;  /* 0x0000000404327825 */ /* 0x008fc800078e0224 */
        /* <DEDUP_REMOVED lines=12> */
[----:B---3--:R-:W3:Y:S04]  /*2e1f0*/  LDL.LU.64 R28, [R1+0x17f8] ;  /* 0x0017f800011c7983 */ /* 0x008ee80000300a00 */
[----:B------:R4:W-:Y:S04]  /*2e200*/  LDGSTS.E [R156+-0x77ff8], desc[UR60][R40.64], !P1 ;  /* 0x88008000289c7fae */ /* 0x0009e8000c92187c */
[----:B------:R1:W-:Y:S01]  /*2e210*/  LDGSTS.E [R154+-0x73ff8], desc[UR60][R38.64], !P1 ;  /* 0x8c008000269a7fae */ /* 0x0003e2000c92187c */
[----:B------:R-:W-:-:S04]  /*2e220*/  IMAD.WIDE R50, R4, 0x4, R32 ;  /* 0x0000000404327825 */ /* 0x000fc800078e0220 */
[C---:B----4-:R-:W-:Y:S01]  /*2e230*/  IMAD.WIDE R40, R4.reuse, 0x4, R30 ;  /* 0x0000000404287825 */ /* 0x050fe200078e021e */
[----:B------:R-:W-:Y:S04]  /*2e240*/  STL.64 [R1+0x1830], R50 ;  /* 0x0018303201007387 */ /* 0x000fe80000100a00 */
[----:B------:R-:W-:Y:S01]  /*2e250*/  STL.64 [R1+0x1840], R40 ;  /* 0x0018402801007387 */ /* 0x000fe20000100a00 */
[----:B-1----:R-:W-:-:S05]  /*2e260*/  IMAD.WIDE R38, R4, 0x4, R34 ;  /* 0x0000000404267825 */ /* 0x002fca00078e0222 */
        /* <DEDUP_REMOVED lines=8> */
[----:B------:R-:W-:Y:S01]  /*2e2f0*/  ISETP.GE.U32.AND P0, PT, R20, 0x7ffffe75, PT ;  /* 0x7ffffe751400780c */ /* 0x000fe20003f06070 */
[----:B------:R-:W-:Y:S01]  /*2e300*/  VIADD R21, R21, 0xfffffed6 ;  /* 0xfffffed615157836 */ /* 0x000fe20000000000 */
[----:B------:R-:W2:Y:S11]  /*2e310*/  LDC R20, c[0x0][0x230] ;  /* 0x00008c00ff147b82 */ /* 0x000eb60000000800 */
        /* <DEDUP_REMOVED lines=39> */
[----:B------:R-:W-:-:S04]  /*2e590*/  IADD3 R26, R26, -0x12c, RZ ;  /* 0xfffffed41a1a7810 */ /* 0x000fc80007ffe0ff */
[----:B------:R-:W-:Y:S01]  /*2e5a0*/  ISETP.GE.U32.AND P0, PT, R26, 0x7ffffe55, PT ;  /* 0x7ffffe551a00780c */ /* 0x000fe20003f06070 */
[----:B------:R-:W-:-:S05]  /*2e5b0*/  VIADD R20, R20, 0xfffffed5 ;  /* 0xfffffed514147836 */ /* 0x000fca0000000000 */
[----:B------:R-:W-:Y:S01]  /*2e5c0*/  ISETP.GE.U32.AND P1, PT, R20, 0x7ffffe56, PT ;  /* 0x7ffffe561400780c */ /* 0x000fe20003f26070 */
[----:B------:R-:W-:Y:S01]  /*2e5d0*/  VIADD R21, R21, 0xfffffeb7 ;  /* 0xfffffeb715157836 */ /* 0x000fe20000000000 */
        /* <DEDUP_REMOVED lines=33> */
[----:B------:R-:W-:-:S02]  /*2e7f0*/  ISETP.GE.U32.AND P1, PT, R21, 0x7ffffe38, PT ;  /* 0x7ffffe381500780c */ /* 0x000fc40003f26070 */
[----:B---3--:R-:W-:Y:S01]  /*2e800*/  IADD3 R22, R22, -0x14b, RZ ;  /* 0xfffffeb516167810 */ /* 0x008fe20007ffe0ff */
[----:B------:R1:W-:Y:S01]  /*2e810*/  LDGSTS.E [R154+-0x63ff4], desc[UR60][R38.64], !P0 ;  /* 0x9c00c000269a7fae */ /* 0x0003e2000c12187c */
[----:B------:R-:W-:Y:S01]  /*2e820*/  VIADD R20, R20, 0xfffffeb6 ;  /* 0xfffffeb614147836 */ /* 0x000fe20000000000 */
        /* <DEDUP_REMOVED lines=15> */
[----:B------:R1:W-:Y:S04]  /*2e920*/  LDGSTS.E [R156+-0x58000], desc[UR60][R40.64], !P1 ;  /* 0xa8000000289c7fae */ /* 0x0003e8000c92187c */
[----:B------:R2:W-:Y:S01]  /*2e930*/  LDGSTS.E [R154+-0x54000], desc[UR60][R38.64], !P1 ;  /* 0xac000000269a7fae */ /* 0x0005e2000c92187c */
[----:B---3--:R-:W-:-:S04]  /*2e940*/  IMAD.WIDE R50, R4, 0x4, R32 ;  /* 0x0000000404327825 */ /* 0x008fc800078e0220 */
[C---:B-1----:R-:W-:Y:S01]  /*2e950*/  IMAD.WIDE R40, R4.reuse, 0x4, R30 ;  /* 0x0000000404287825 */ /* 0x042fe200078e021e */
        /* <DEDUP_REMOVED lines=26> */
[----:B----4-:R-:W-:-:S03]  /*2eb00*/  IMAD.WIDE R38, R4, 0x4, R28 ;  /* 0x0000000404267825 */ /* 0x010fc600078e021c */
[----:B------:R4:W-:Y:S04]  /*2eb10*/  STL.64 [R1+0x1770], R40 ;  /* 0x0017702801007387 */ /* 0x0009e80000100a00 */
[----:B------:R-:W4:Y:S04]  /*2eb20*/  LDL.LU.64 R36, [R1+0x1708] ;  /* 0x0017080001247983 */ /* 0x000f280000300a00 */
[----:B------:R-:W4:Y:S04]  /*2eb30*/  LDL.LU.64 R42, [R1+0x1700] ;  /* 0x00170000012a7983 */ /* 0x000f280000300a00 */
[----:B------:R-:W4:Y:S04]  /*2eb40*/  LDL.LU.64 R28, [R1+0x16f8] ;  /* 0x0016f800011c7983 */ /* 0x000f280000300a00 */
[----:B------:R2:W-:Y:S04]  /*2eb50*/  LDGSTS.E [R252+-0x5fff8], desc[UR60][R50.64], !P1 ;  /* 0xa000800032fc7fae */ /* 0x0005e8000c92187c */
[----:B------:R4:W-:Y:S04]  /*2eb60*/  STL.64 [R1+0x1768], R38 ;  /* 0x0017682601007387 */ /* 0x0009e80000100a00 */
[----:B------:R-:W-:Y:S04]  /*2eb70*/  LDGSTS.E [R159+-0x5bff8], desc[UR60][R26.64], !P1 ;  /* 0xa40080001a9f7fae */ /* 0x000fe8000c92187c */
[----:B------:R4:W-:Y:S04]  /*2eb80*/  LDGSTS.E [R156+-0x57ff8], desc[UR60][R40.64], !P1 ;  /* 0xa8008000289c7fae */ /* 0x0009e8000c92187c */
[----:B------:R1:W-:Y:S04]  /*2eb90*/  LDGSTS.E [R154+-0x53ff8], desc[UR60][R38.64], !P1 ;  /* 0xac008000269a7fae */ /* 0x0003e8000c92187c */
[----:B--2---:R-:W2:Y:S01]  /*2eba0*/  LDL.LU.64 R26, [R1+0x16f0] ;  /* 0x0016f000011a7983 */ /* 0x004ea20000300a00 */
[----:B------:R-:W-:-:S04]  /*2ebb0*/  IMAD.WIDE R50, R4, 0x4, R32 ;  /* 0x0000000404327825 */ /* 0x000fc800078e0220 */
[C---:B---3--:R-:W-:Y:S01]  /*2ebc0*/  IMAD.WIDE R34, R4.reuse, 0x4, R34 ;  /* 0x0000000404227825 */ /* 0x048fe200078e0222 */
[----:B------:R-:W-:Y:S03]  /*2ebd0*/  STL.64 [R1+0x1760], R50 ;  /* 0x0017603201007387 */ /* 0x000fe60000100a00 */
[C---:B----4-:R-:W-:Y:S01]  /*2ebe0*/  IMAD.WIDE R40, R4.reuse, 0x4, R30 ;  /* 0x0000000404287825 */ /* 0x050fe200078e021e */
[----:B------:R3:W-:Y:S03]  /*2ebf0*/  STL.64 [R1+0x1758], R34 ;  /* 0x0017582201007387 */ /* 0x0007e60000100a00 */
[----:B-1----:R-:W-:Y:S01]  /*2ec00*/  IMAD.WIDE R38, R4, 0x4, R22 ;  /* 0x0000000404267825 */ /* 0x002fe200078e0216 */
        /* <DEDUP_REMOVED lines=9> */
[----:B---3--:R-:W3:Y:S01]  /*2eca0*/  LDL.LU.64 R34, [R1+0x16d0] ;  /* 0x0016d00001227983 */ /* 0x008ee20000300a00 */
[----:B------:R-:W-:-:S04]  /*2ecb0*/  IADD3 R24, R24, -0x16a, RZ ;  /* 0xfffffe9618187810 */ /* 0x000fc80007ffe0ff */
[----:B------:R-:W-:Y:S01]  /*2ecc0*/  ISETP.GE.U32.AND P0, PT, R24, 0x7ffffe17, PT ;  /* 0x7ffffe171800780c */ /* 0x000fe20003f06070 */
[----:B------:R-:W-:-:S05]  /*2ecd0*/  VIADD R20, R20, 0xfffffe97 ;  /* 0xfffffe9714147836 */ /* 0x000fca0000000000 */
[----:B------:R-:W-:Y:S01]  /*2ece0*/  ISETP.GE.U32.AND P1, PT, R20, 0x7ffffe18, PT ;  /* 0x7ffffe181400780c */ /* 0x000fe20003f26070 */
[----:B------:R-:W-:Y:S01]  /*2ecf0*/  VIADD R21, R21, 0xfffffe95 ;  /* 0xfffffe9515157836 */ /* 0x000fe20000000000 */
[----:B------:R-:W3:Y:S01]  /*2ed00*/  LDC R20, c[0x0][0x230] ;  /* 0x00008c00ff147b82 */ /* 0x000ee20000000800 */
[----:B-1----:R-:W-:-:S04]  /*2ed10*/  IMAD.WIDE R50, R4, 0x4, R36 ;  /* 0x0000000404327825 */ /* 0x002fc800078e0224 */
        /* <DEDUP_REMOVED lines=9> */
[----:B--2---:R-:W-:-:S03]  /*2edb0*/  IMAD.WIDE R26, R4, 0x4, R26 ;  /* 0x00000004041a7825 */ /* 0x004fc600078e021a */
        /* <DEDUP_REMOVED lines=8> */
[C---:B-1----:R-:W-:Y:S01]  /*2ee40*/  IMAD.WIDE R40, R4.reuse, 0x4, R30 ;  /* 0x0000000404287825 */ /* 0x042fe200078e021e */
[----:B------:R1:W-:Y:S01]  /*2ee50*/  STL.64 [R1+0x1718], R22 ;  /* 0x0017181601007387 */ /* 0x0003e20000100a00 */
[----:B--2---:R-:W2:Y:S03]  /*2ee60*/  LDC R26, c[0x0][0x230] ;  /* 0x00008c00ff1a7b82 */ /* 0x004ea60000000800 */
[----:B------:R4:W-:Y:S04]  /*2ee70*/  STL.64 [R1+0x1710], R40 ;  /* 0x0017102801007387 */ /* 0x0009e80000100a00 */
[----:B------:R-:W4:Y:S04]  /*2ee80*/  LDL.LU.64 R32, [R1+0x16a8] ;  /* 0x0016a80001207983 */ /* 0x000f280000300a00 */
[----:B------:R-:W4:Y:S04]  /*2ee90*/  LDL.LU.64 R30, [R1+0x16a0] ;  /* 0x0016a000011e7983 */ /* 0x000f280000300a00 */
[----:B------:R2:W-:Y:S04]  /*2eea0*/  LDGSTS.E [R252+-0x4fffc], desc[UR60][R50.64], !P0 ;  /* 0xb000400032fc7fae */ /* 0x0005e8000c12187c */
[----:B------:R-:W-:Y:S01]  /*2eeb0*/  LDGSTS.E [R159+-0x4bffc], desc[UR60][R22.64], !P0 ;  /* 0xb4004000169f7fae */ /* 0x000fe2000c12187c */
[----:B---3--:R-:W-:-:S03]  /*2eec0*/  IMAD.WIDE R38, R4, 0x4, R34 ;  /* 0x0000000404267825 */ /* 0x008fc600078e0222 */
[----:B------:R4:W-:Y:S04]  /*2eed0*/  LDGSTS.E [R156+-0x47ffc], desc[UR60][R40.64], !P0 ;  /* 0xb8004000289c7fae */ /* 0x0009e8000c12187c */
[----:B------:R-:W3:Y:S04]  /*2eee0*/  LDL.LU.64 R34, [R1+0x1690] ;  /* 0x0016900001227983 */ /* 0x000ee80000300a00 */
[----:B------:R4:W-:Y:S04]  /*2eef0*/  STL.64 [R1+0x1708], R38 ;  /* 0x0017082601007387 */ /* 0x0009e80000100a00 */
[----:B-1----:R-:W3:Y:S01]  /*2ef00*/  LDL.LU.64 R22, [R1+0x1688] ;  /* 0x0016880001167983 */ /* 0x002ee20000300a00 */
[----:B------:R-:W-:-:S02]  /*2ef10*/  ISETP.GE.U32.AND P1, PT, R21, 0x7ffffe16, PT ;  /* 0x7ffffe161500780c */ /* 0x000fc40003f26070 */
[----:B--2---:R-:W-:Y:S01]  /*2ef20*/  IADD3 R26, R26, -0x10d, RZ ;  /* 0xfffffef31a1a7810 */ /* 0x004fe20007ffe0ff */
[----:B------:R1:W-:Y:S01]  /*2ef30*/  LDGSTS.E [R154+-0x43ffc], desc[UR60][R38.64], !P0 ;  /* 0xbc004000269a7fae */ /* 0x0003e2000c12187c */
[----:B------:R-:W-:Y:S01]  /*2ef40*/  VIADD R20, R20, 0xfffffe94 ;  /* 0xfffffe9414147836 */ /* 0x000fe20000000000 */
[----:B------:R-:W2:Y:S01]  /*2ef50*/  LDC R21, c[0x0][0x230] ;  /* 0x00008c00ff157b82 */ /* 0x000ea20000000800 */
[----:B------:R-:W-:Y:S01]  /*2ef60*/  ISETP.GE.U32.AND P0, PT, R26, 0x7ffffe74, PT ;  /* 0x7ffffe741a00780c */ /* 0x000fe20003f06070 */
[----:B------:R-:W-:-:S04]  /*2ef70*/  IMAD.WIDE R50, R4, 0x4, R36 ;  /* 0x0000000404327825 */ /* 0x000fc800078e0224 */
[C---:B------:R-:W-:Y:S01]  /*2ef80*/  IMAD.WIDE R28, R4.reuse, 0x4, R28 ;  /* 0x00000004041c7825 */ /* 0x040fe200078e021c */
[----:B------:R-:W-:Y:S03]  /*2ef90*/  STL.64 [R1+0x1700], R50 ;  /* 0x0017003201007387 */ /* 0x000fe60000100a00 */
[C---:B----4-:R-:W-:Y:S01]  /*2efa0*/  IMAD.WIDE R40, R4.reuse, 0x4, R42 ;  /* 0x0000000404287825 */ /* 0x050fe200078e022a */
[----:B------:R4:W-:Y:S04]  /*2efb0*/  STL.64 [R1+0x16f8], R28 ;  /* 0x0016f81c01007387 */ /* 0x0009e80000100a00 */
[----:B------:R2:W-:Y:S04]  /*2efc0*/  STL.64 [R1+0x16f0], R40 ;  /* 0x0016f02801007387 */ /* 0x0005e80000100a00 */
[----:B------:R-:W3:Y:S04]  /*2efd0*/  LDL.LU.64 R36, [R1+0x1680] ;  /* 0x0016800001247983 */ /* 0x000ee80000300a00 */
[----:B------:R2:W-:Y:S01]  /*2efe0*/  LDGSTS.E [R252+-0x4fff8], desc[UR60][R50.64], !P1 ;  /* 0xb000800032fc7fae */ /* 0x0005e2000c92187c */
[----:B-1----:R-:W-:-:S03]  /*2eff0*/  IMAD.WIDE R38, R4, 0x4, R24 ;  /* 0x0000000404267825 */ /* 0x002fc600078e0218 */
[----:B------:R-:W-:Y:S04]  /*2f000*/  LDGSTS.E [R159+-0x4bff8], desc[UR60][R28.64], !P1 ;  /* 0xb40080001c9f7fae */ /* 0x000fe8000c92187c */
[----:B------:R-:W3:Y:S04]  /*2f010*/  LDL.LU.64 R24, [R1+0x1678] ;  /* 0x0016780001187983 */ /* 0x000ee80000300a00 */
[----:B------:R-:W3:Y:S04]  /*2f020*/  LDL.LU.64 R42, [R1+0x1670] ;  /* 0x00167000012a7983 */ /* 0x000ee80000300a00 */
[----:B------:R3:W-:Y:S04]  /*2f030*/  STL.64 [R1+0x16e8], R38 ;  /* 0x0016e82601007387 */ /* 0x0007e80000100a00 */
[----:B----4-:R-:W4:Y:S04]  /*2f040*/  LDL.LU.64 R28, [R1+0x1668] ;  /* 0x00166800011c7983 */ /* 0x010f280000300a00 */
[----:B------:R1:W-:Y:S04]  /*2f050*/  LDGSTS.E [R156+-0x47ff8], desc[UR60][R40.64], !P1 ;  /* 0xb8008000289c7fae */ /* 0x0003e8000c92187c */
[----:B------:R3:W-:Y:S01]  /*2f060*/  LDGSTS.E [R154+-0x43ff8], desc[UR60][R38.64], !P1 ;  /* 0xbc008000269a7fae */ /* 0x0007e2000c92187c */
[----:B--2---:R-:W-:-:S04]  /*2f070*/  IMAD.WIDE R50, R4, 0x4, R32 ;  /* 0x0000000404327825 */ /* 0x004fc800078e0220 */
[C---:B-1----:R-:W-:Y:S01]  /*2f080*/  IMAD.WIDE R40, R4.reuse, 0x4, R30 ;  /* 0x0000000404287825 */ /* 0x042fe200078e021e */
[----:B------:R-:W-:Y:S04]  /*2f090*/  STL.64 [R1+0x16e0], R50 ;  /* 0x0016e03201007387 */ /* 0x000fe80000100a00 */
[----:B------:R-:W-:Y:S01]  /*2f0a0*/  STL.64 [R1+0x16d8], R40 ;  /* 0x0016d82801007387 */ /* 0x000fe20000100a00 */
[----:B---3--:R-:W-:-:S05]  /*2f0b0*/  IMAD.WIDE R38, R4, 0x4, R34 ;  /* 0x0000000404267825 */ /* 0x008fca00078e0222 */
[----:B------:R-:W-:Y:S04]  /*2f0c0*/  STL.64 [R1+0x16d0], R38 ;  /* 0x0016d02601007387 */ /* 0x000fe80000100a00 */
[----:B------:R-:W2:Y:S01]  /*2f0d0*/  LDL.LU.64 R32, [R1+0x1658] ;  /* 0x0016580001207983 */ /* 0x000ea20000300a00 */
[----:B------:R-:W-:-:S03]  /*2f0e0*/  IMAD.WIDE R22, R4, 0x4, R22 ;  /* 0x0000000404167825 */ /* 0x000fc600078e0216 */
[----:B------:R-:W3:Y:S04]  /*2f0f0*/  LDL.LU.64 R34, [R1+0x1650] ;  /* 0x0016500001227983 */ /* 0x000ee80000300a00 */
[----:B------:R-:W2:Y:S04]  /*2f100*/  LDL.LU.64 R30, [R1+0x1648] ;  /* 0x00164800011e7983 */ /* 0x000ea80000300a00 */
[----:B------:R1:W-:Y:S04]  /*2f110*/  STL.64 [R1+0x16c8], R22 ;  /* 0x0016c81601007387 */ /* 0x0003e80000100a00 */
[----:B------:R-:W2:Y:S01]  /*2f120*/  LDL.LU.64 R26, [R1+0x1640] ;  /* 0x00164000011a7983 */ /* 0x000ea20000300a00 */
[----:B------:R-:W-:Y:S01]  /*2f130*/  ISETP.GE.U32.AND P2, PT, R20, 0x7ffffe15, PT ;  /* 0x7ffffe151400780c */ /* 0x000fe20003f46070 */
[----:B------:R-:W-:Y:S01]  /*2f140*/  VIADD R21, R21, 0xfffffef2 ;  /* 0xfffffef215157836 */ /* 0x000fe20000000000 */
[----:B------:R-:W3:Y:S11]  /*2f150*/  LDC R20, c[0x0][0x230] ;  /* 0x00008c00ff147b82 */ /* 0x000ef60000000800 */
[----:B------:R1:W-:Y:S04]  /*2f160*/  LDGSTS.E [R252+-0x4fff4], desc[UR60][R50.64], !P2 ;  /* 0xb000c00032fc7fae */ /* 0x0003e8000d12187c */
[----:B------:R1:W-:Y:S04]  /*2f170*/  LDGSTS.E [R159+-0x4bff4], desc[UR60][R40.64], !P2 ;  /* 0xb400c000289f7fae */ /* 0x0003e8000d12187c */
[----:B------:R1:W-:Y:S02]  /*2f180*/  LDGSTS.E [R156+-0x47ff4], desc[UR60][R38.64], !P2 ;  /* 0xb800c000269c7fae */ /* 0x0003e4000d12187c */
[----:B-1----:R-:W-:-:S02]  /*2f190*/  VIADD R252, R6, 0x100000 ;  /* 0x0010000006fc7836 */ /* 0x002fc40000000000 */
[----:B------:R1:W-:Y:S01]  /*2f1a0*/  LDGSTS.E [R154+-0x43ff4], desc[UR60][R22.64], !P2 ;  /* 0xbc00c000169a7fae */ /* 0x0003e2000d12187c */
[C---:B------:R-:W-:Y:S01]  /*2f1b0*/  IADD3 R159, R6.reuse, 0x100000, RZ ;  /* 0x00100000069f7810 */ /* 0x040fe20007ffe0ff */
[----:B------:R-:W-:Y:S01]  /*2f1c0*/  VIADD R156, R6, 0x100000 ;  /* 0x00100000069c7836 */ /* 0x000fe20000000000 */
        /* <DEDUP_REMOVED lines=18> */
[----:B------:R-:W-:-:S02]  /*2f2f0*/  VIADD R154, R6, 0x100000 ;  /* 0x00100000069a7836 */ /* 0x000fc40000000000 */
[C---:B--2---:R-:W-:Y:S01]  /*2f300*/  IMAD.WIDE R50, R4.reuse, 0x4, R32 ;  /* 0x0000000404327825 */ /* 0x044fe200078e0220 */
        /* <DEDUP_REMOVED lines=194> */
[----:B------:R-:W-:Y:S01]  /*2ff30*/  STL.64 [R1+0x1550], R38 ;  /* 0x0015502601007387 */ /* 0x000fe20000100a00 */
[----:B------:R-:W-:-:S03]  /*2ff40*/  IMAD.WIDE R32, R4, 0x4, R24 ;  /* 0x0000000404207825 */ /* 0x000fc600078e0218 */
[----:B------:R-:W2:Y:S04]  /*2ff50*/  LDL.LU.64 R30, [R1+0x1448] ;  /* 0x00144800011e7983 */ /* 0x000ea80000300a00 */
        /* <DEDUP_REMOVED lines=80> */
[----:B--2---:R-:W-:Y:S01]  /*30460*/  IMAD.WIDE R38, R4, 0x4, R24 ;  /* 0x0000000404267825 */ /* 0x004fe200078e0218 */
[----:B------:R-:W-:-:S02]  /*30470*/  ISETP.GE.U32.AND P0, PT, R21, 0x7ffffe70, PT ;  /* 0x7ffffe701500780c */ /* 0x000fc40003f06070 */
[----:B------:R-:W2:Y:S01]  /*30480*/  LDL.LU.64 R24, [R1+0x4e8] ;  /* 0x0004e80001187983 */ /* 0x000ea20000300a00 */
[----:B------:R-:W-:Y:S01]  /*30490*/  IADD3 R20, R20, -0x112, RZ ;  /* 0xfffffeee14147810 */ /* 0x000fe20007ffe0ff */
[----:B------:R-:W2:Y:S02]  /*304a0*/  LDC R21, c[0x0][0x230] ;  /* 0x00008c00ff157b82 */ /* 0x000ea40000000800 */
[----:B------:R4:W-:Y:S04]  /*304b0*/  STL.64 [R1+0x14c8], R38 ;  /* 0x0014c82601007387 */ /* 0x0009e80000100a00 */
[----:B-1----:R-:W2:Y:S04]  /*304c0*/  LDL.LU.64 R22, [R1+0x4d8] ;  /* 0x0004d80001167983 */ /* 0x002ea80000300a00 */
[----:B------:R1:W-:Y:S01]  /*304d0*/  LDGSTS.E [R156+-0x47ff4], desc[UR60][R40.64], !P1 ;  /* 0xb800c000289c7fae */ /* 0x0003e2000c92187c */
[----:B------:R-:W-:-:S03]  /*304e0*/  VIADD R252, R8, 0x100000 ;  /* 0x0010000008fc7836 */ /* 0x000fc60000000000 */
[----:B------:R3:W-:Y:S01]  /*304f0*/  LDGSTS.E [R154+-0x43ff4], desc[UR60][R38.64], !P1 ;  /* 0xbc00c000269a7fae */ /* 0x0007e2000c92187c */
[C---:B------:R-:W-:Y:S01]  /*30500*/  VIADD R159, R8.reuse, 0x100000 ;  /* 0x00100000089f7836 */ /* 0x040fe20000000000 */
[C---:B-1----:R-:W-:Y:S01]  /*30510*/  IADD3 R156, R8.reuse, 0x100000, RZ ;  /* 0x00100000089c7810 */ /* 0x042fe20007ffe0ff */
[----:B---3--:R-:W-:Y:S02]  /*30520*/  VIADD R154, R8, 0x100000 ;  /* 0x00100000089a7836 */ /* 0x008fe40000000000 */
[----:B------:R-:W-:Y:S02]  /*30530*/  VIADD R26, R26, 0xfffffeed ;  /* 0xfffffeed1a1a7836 */ /* 0x000fe40000000000 */
        /* <DEDUP_REMOVED lines=25> */
[----:B------:R-:W3:Y:S01]  /*306d0*/  LDL.LU.64 R22, [R1+0x468] ;  /* 0x0004680001167983 */ /* 0x000ee20000300a00 */
[----:B------:R-:W-:-:S03]  /*306e0*/  ISETP.GE.U32.AND P0, PT, R26, 0x7ffffe6e, PT ;  /* 0x7ffffe6e1a00780c */ /* 0x000fc60003f06070 */
[----:B------:R1:W-:Y:S04]  /*306f0*/  STL.64 [R1+0x14b8], R24 ;  /* 0x0014b81801007387 */ /* 0x0003e80000100a00 */
[----:B------:R-:W3:Y:S01]  /*30700*/  LDL.LU.64 R26, [R1+0x458] ;  /* 0x00045800011a7983 */ /* 0x000ee20000300a00 */
[----:B------:R-:W-:Y:S02]  /*30710*/  ISETP.GE.U32.AND P1, PT, R20, 0x7ffffe6f, PT ;  /* 0x7ffffe6f1400780c */ /* 0x000fe40003f26070 */
[----:B------:R-:W1:Y:S11]  /*30720*/  LDC R20, c[0x0][0x230] ;  /* 0x00008c00ff147b82 */ /* 0x000e760000000800 */
[----:B------:R-:W-:Y:S04]  /*30730*/  LDGSTS.E [R252+-0x7fffc], desc[UR60][R50.64], !P1 ;  /* 0x8000400032fc7fae */ /* 0x000fe8000c92187c */
[----:B------:R-:W-:Y:S04]  /*30740*/  LDGSTS.E [R159+-0x7bffc], desc[UR60][R40.64], !P1 ;  /* 0x84004000289f7fae */ /* 0x000fe8000c92187c */
[----:B------:R-:W-:Y:S04]  /*30750*/  LDGSTS.E [R156+-0x77ffc], desc[UR60][R38.64], !P1 ;  /* 0x88004000269c7fae */ /* 0x000fe8000c92187c */
[----:B------:R1:W-:Y:S01]  /*30760*/  LDGSTS.E [R154+-0x73ffc], desc[UR60][R24.64], !P1 ;  /* 0x8c004000189a7fae */ /* 0x0003e2000c92187c */
[----:B------:R-:W-:Y:S01]  /*30770*/  IADD3 R21, R21, -0x114, RZ ;  /* 0xfffffeec15157810 */ /* 0x000fe20007ffe0ff */
[----:B-1----:R-:W-:-:S03]  /*30780*/  VIADD R20, R20, 0xfffffecf ;  /* 0xfffffecf14147836 */ /* 0x002fc60000000000 */
[----:B------:R-:W-:Y:S01]  /*30790*/  ISETP.GE.U32.AND P1, PT, R21, 0x7ffffe6d, PT ;  /* 0x7ffffe6d1500780c */ /* 0x000fe20003f26070 */
[----:B------:R-:W1:Y:S08]  /*307a0*/  LDC R25, c[0x0][0x230] ;  /* 0x00008c00ff197b82 */ /* 0x000e700000000800 */
[----:B------:R-:W1:Y:S01]  /*307b0*/  LDC R24, c[0x0][0x230] ;  /* 0x00008c00ff187b82 */ /* 0x000e620000000800 */
[----:B----4-:R-:W-:-:S05]  /*307c0*/  IMAD.WIDE R50, R4, 0x4, R36 ;  /* 0x0000000404327825 */ /* 0x010fca00078e0224 */
[----:B------:R-:W-:Y:S04]  /*307d0*/  STL.64 [R1+0x1450], R50 ;  /* 0x0014503201007387 */ /* 0x000fe80000100a00 */
[----:B------:R2:W-:Y:S01]  /*307e0*/  LDGSTS.E [R252+-0x7fff8], desc[UR60][R50.64], !P0 ;  /* 0x8000800032fc7fae */ /* 0x0005e2000c12187c */
[----:B------:R-:W-:-:S04]  /*307f0*/  IMAD.WIDE R32, R4, 0x4, R32 ;  /* 0x0000000404207825 */ /* 0x000fc800078e0220 */
        /* <DEDUP_REMOVED lines=8> */
[----:B------:R-:W-:Y:S04]  /*30880*/  LDGSTS.E [R159+-0x7bff8], desc[UR60][R32.64], !P0 ;  /* 0x84008000209f7fae */ /* 0x000fe8000c12187c */
[----:B------:R3:W-:Y:S04]  /*30890*/  LDGSTS.E [R156+-0x77ff8], desc[UR60][R40.64], !P0 ;  /* 0x88008000289c7fae */ /* 0x0007e8000c12187c */
[----:B------:R1:W-:Y:S04]  /*308a0*/  LDGSTS.E [R154+-0x73ff8], desc[UR60][R38.64], !P0 ;  /* 0x8c008000269a7fae */ /* 0x0003e8000c12187c */
[----:B----4-:R-:W4:Y:S01]  /*308b0*/  LDL.LU.64 R32, [R1+0x2a0] ;  /* 0x0002a00001207983 */ /* 0x010f220000300a00 */
[----:B--2---:R-:W-:-:S04]  /*308c0*/  IMAD.WIDE R50, R4, 0x4, R30 ;  /* 0x0000000404327825 */ /* 0x004fc800078e021e */
[C---:B---3--:R-:W-:Y:S01]  /*308d0*/  IMAD.WIDE R40, R4.reuse, 0x4, R34 ;  /* 0x0000000404287825 */ /* 0x048fe200078e0222 */
[----:B------:R-:W-:Y:S03]  /*308e0*/  STL.64 [R1+0x1448], R50 ;  /* 0x0014483201007387 */ /* 0x000fe60000100a00 */
[C---:B-1----:R-:W-:Y:S01]  /*308f0*/  IMAD.WIDE R38, R4.reuse, 0x4, R22 ;  /* 0x0000000404267825 */ /* 0x042fe200078e0216 */
[----:B------:R-:W-:Y:S04]  /*30900*/  STL.64 [R1+0x1470], R40 ;  /* 0x0014702801007387 */ /* 0x000fe80000100a00 */
[----:B------:R-:W-:Y:S01]  /*30910*/  STL.64 [R1+0x1468], R38 ;  /* 0x0014682601007387 */ /* 0x000fe20000100a00 */
[----:B------:R-:W-:-:S03]  /*30920*/  IMAD.WIDE R30, R4, 0x4, R26 ;  /* 0x00000004041e7825 */ /* 0x000fc600078e021a */
[----:B------:R-:W2:Y:S04]  /*30930*/  LDL.LU.64 R34, [R1+0x298] ;  /* 0x0002980001227983 */ /* 0x000ea80000300a00 */
[----:B------:R-:W3:Y:S04]  /*30940*/  LDL.LU.64 R26, [R1+0x290] ;  /* 0x00029000011a7983 */ /* 0x000ee80000300a00 */
[----:B------:R-:W3:Y:S01]  /*30950*/  LDL.LU.64 R22, [R1+0x288] ;  /* 0x0002880001167983 */ /* 0x000ee20000300a00 */
[----:B------:R-:W-:-:S03]  /*30960*/  ISETP.GE.U32.AND P0, PT, R20, 0x7ffffe50, PT ;  /* 0x7ffffe501400780c */ /* 0x000fc60003f06070 */
[----:B------:R1:W-:Y:S04]  /*30970*/  STL.64 [R1+0x1460], R30 ;  /* 0x0014601e01007387 */ /* 0x0003e80000100a00 */
[----:B------:R-:W3:Y:S04]  /*30980*/  LDL.LU.64 R20, [R1+0x280] ;  /* 0x0002800001147983 */ /* 0x000ee80000300a00 */
[----:B------:R-:W-:Y:S04]  /*30990*/  LDGSTS.E [R252+-0x7fff4], desc[UR60][R50.64], !P1 ;  /* 0x8000c00032fc7fae */ /* 0x000fe8000c92187c */
[----:B------:R-:W-:Y:S04]  /*309a0*/  LDGSTS.E [R159+-0x7bff4], desc[UR60][R40.64], !P1 ;  /* 0x8400c000289f7fae */ /* 0x000fe8000c92187c */
[----:B------:R-:W-:Y:S01]  /*309b0*/  LDGSTS.E [R156+-0x77ff4], desc[UR60][R38.64], !P1 ;  /* 0x8800c000269c7fae */ /* 0x000fe2000c92187c */
[----:B------:R-:W-:-:S03]  /*309c0*/  VIADD R25, R25, 0xfffffece ;  /* 0xfffffece19197836 */ /* 0x000fc60000000000 */
[----:B------:R1:W-:Y:S02]  /*309d0*/  LDGSTS.E [R154+-0x73ff4], desc[UR60][R30.64], !P1 ;  /* 0x8c00c0001e9a7fae */ /* 0x0003e4000c92187c */
[----:B------:R-:W-:Y:S02]  /*309e0*/  ISETP.GE.U32.AND P1, PT, R25, 0x7ffffe4f, PT ;  /* 0x7ffffe4f1900780c */ /* 0x000fe40003f26070 */
[----:B------:R-:W-:Y:S01]  /*309f0*/  IADD3 R24, R24, -0x133, RZ ;  /* 0xfffffecd18187810 */ /* 0x000fe20007ffe0ff */
[----:B------:R-:W3:Y:S08]  /*30a00*/  LDC R25, c[0x0][0x230] ;  /* 0x00008c00ff197b82 */ /* 0x000ef00000000800 */
[----:B-1----:R-:W1:Y:S01]  /*30a10*/  LDC R30, c[0x0][0x230] ;  /* 0x00008c00ff1e7b82 */ /* 0x002e620000000800 */
[----:B------:R-:W-:-:S04]  /*30a20*/  IMAD.WIDE R50, R4, 0x4, R36 ;  /* 0x0000000404327825 */ /* 0x000fc800078e0224 */
[C---:B------:R-:W-:Y:S01]  /*30a30*/  IMAD.WIDE R28, R4.reuse, 0x4, R28 ;  /* 0x00000004041c7825 */ /* 0x040fe200078e021c */
[----:B------:R-:W-:Y:S03]  /*30a40*/  STL.64 [R1+0x1440], R50 ;  /* 0x0014403201007387 */ /* 0x000fe60000100a00 */
[C---:B------:R-:W-:Y:S01]  /*30a50*/  IMAD.WIDE R40, R4.reuse, 0x4, R42 ;  /* 0x0000000404287825 */ /* 0x040fe200078e022a */
[----:B------:R1:W-:Y:S04]  /*30a60*/  STL.64 [R1+0x1438], R28 ;  /* 0x0014381c01007387 */ /* 0x0003e80000100a00 */
[----:B------:R3:W-:Y:S04]  /*30a70*/  STL.64 [R1+0x1430], R40 ;  /* 0x0014302801007387 */ /* 0x0007e80000100a00 */
[----:B------:R-:W3:Y:S04]  /*30a80*/  LDL.LU.64 R36, [R1+0x278] ;  /* 0x0002780001247983 */ /* 0x000ee80000300a00 */
[----:B------:R-:W3:Y:S04]  /*30a90*/  LDL.LU.64 R42, [R1+0x270] ;  /* 0x00027000012a7983 */ /* 0x000ee80000300a00 */
[----:B------:R2:W-:Y:S01]  /*30aa0*/  LDGSTS.E [R252+-0x70000], desc[UR60][R50.64], !P0 ;  /* 0x9000000032fc7fae */ /* 0x0005e2000c12187c */
[----:B----4-:R-:W-:-:S03]  /*30ab0*/  IMAD.WIDE R38, R4, 0x4, R32 ;  /* 0x0000000404267825 */ /* 0x010fc600078e0220 */
[----:B------:R-:W-:Y:S04]  /*30ac0*/  LDGSTS.E [R159+-0x6c000], desc[UR60][R28.64], !P0 ;  /* 0x940000001c9f7fae */ /* 0x000fe8000c12187c */
[----:B------:R-:W4:Y:S04]  /*30ad0*/  LDL.LU.64 R32, [R1+0x268] ;  /* 0x0002680001207983 */ /* 0x000f280000300a00 */
[----:B------:R3:W-:Y:S04]  /*30ae0*/  LDGSTS.E [R156+-0x68000], desc[UR60][R40.64], !P0 ;  /* 0x98000000289c7fae */ /* 0x0007e8000c12187c */
[----:B------:R3:W-:Y:S04]  /*30af0*/  STL.64 [R1+0x1428], R38 ;  /* 0x0014282601007387 */ /* 0x0007e80000100a00 */
[----:B-1----:R-:W4:Y:S04]  /*30b00*/  LDL.LU.64 R28, [R1+0x260] ;  /* 0x00026000011c7983 */ /* 0x002f280000300a00 */
[----:B------:R1:W-:Y:S01]  /*30b10*/  LDGSTS.E [R154+-0x64000], desc[UR60][R38.64], !P0 ;  /* 0x9c000000269a7fae */ /* 0x0003e2000c12187c */
[----:B--2---:R-:W-:-:S04]  /*30b20*/  IMAD.WIDE R50, R4, 0x4, R34 ;  /* 0x0000000404327825 */ /* 0x004fc800078e0222 */
[C---:B---3--:R-:W-:Y:S01]  /*30b30*/  IMAD.WIDE R26, R4.reuse, 0x4, R26 ;  /* 0x00000004041a7825 */ /* 0x048fe200078e021a */
[----:B------:R-:W-:Y:S03]  /*30b40*/  STL.64 [R1+0x1420], R50 ;  /* 0x0014203201007387 */ /* 0x000fe60000100a00 */
[C---:B------:R-:W-:Y:S01]  /*30b50*/  IMAD.WIDE R40, R4.reuse, 0x4, R22 ;  /* 0x0000000404287825 */ /* 0x040fe200078e0216 */
[----:B------:R2:W-:Y:S04]  /*30b60*/  STL.64 [R1+0x1418], R26 ;  /* 0x0014181a01007387 */ /* 0x0005e80000100a00 */
[----:B------:R3:W-:Y:S01]  /*30b70*/  STL.64 [R1+0x1410], R40 ;  /* 0x0014102801007387 */ /* 0x0007e20000100a00 */
[----:B-1----:R-:W-:-:S03]  /*30b80*/  IMAD.WIDE R38, R4, 0x4, R20 ;  /* 0x0000000404267825 */ /* 0x002fc600078e0214 */
        /* <DEDUP_REMOVED lines=9> */
[----:B------:R-:W-:Y:S01]  /*30c20*/  ISETP.GE.U32.AND P0, PT, R24, 0x7ffffe4e, PT ;  /* 0x7ffffe4e1800780c */ /* 0x000fe20003f06070 */
[----:B------:R-:W-:Y:S01]  /*30c30*/  VIADD R30, R30, 0xfffffecc ;  /* 0xfffffecc1e1e7836 */ /* 0x000fe20000000000 */
[----:B------:R-:W4:Y:S04]  /*30c40*/  LDC R24, c[0x0][0x230] ;  /* 0x00008c00ff187b82 */ /* 0x000f280000000800 */
[----:B------:R-:W-:Y:S01]  /*30c50*/  ISETP.GE.U32.AND P1, PT, R30, 0x7ffffe4d, PT ;  /* 0x7ffffe4d1e00780c */ /* 0x000fe20003f26070 */
[----:B-1----:R-:W-:-:S04]  /*30c60*/  IMAD.WIDE R50, R4, 0x4, R36 ;  /* 0x0000000404327825 */ /* 0x002fc800078e0224 */
[C---:B---3--:R-:W-:Y:S01]  /*30c70*/  IMAD.WIDE R40, R4.reuse, 0x4, R42 ;  /* 0x0000000404287825 */ /* 0x048fe200078e022a */
[----:B------:R1:W-:Y:S04]  /*30c80*/  STL.64 [R1+0x13f8], R50 ;  /* 0x0013f83201007387 */ /* 0x0003e80000100a00 */
[----:B------:R3:W-:Y:S04]  /*30c90*/  STL.64 [R1+0x13e8], R40 ;  /* 0x0013e82801007387 */ /* 0x0007e80000100a00 */
[----:B------:R1:W-:Y:S01]  /*30ca0*/  LDGSTS.E [R252+-0x6fff8], desc[UR60][R50.64], !P0 ;  /* 0x9000800032fc7fae */ /* 0x0003e2000c12187c */
[----:B----4-:R-:W-:-:S03]  /*30cb0*/  IMAD.WIDE R38, R4, 0x4, R32 ;  /* 0x0000000404267825 */ /* 0x010fc600078e0220 */
[----:B------:R3:W-:Y:S04]  /*30cc0*/  LDGSTS.E [R159+-0x6bff8], desc[UR60][R40.64], !P0 ;  /* 0x94008000289f7fae */ /* 0x0007e8000c12187c */
[----:B------:R4:W-:Y:S04]  /*30cd0*/  STL.64 [R1+0x13d8], R38 ;  /* 0x0013d82601007387 */ /* 0x0009e80000100a00 */
[----:B------:R-:W2:Y:S04]  /*30ce0*/  LDL.LU.64 R36, [R1+0xb8] ;  /* 0x0000b80001247983 */ /* 0x000ea80000300a00 */
[----:B------:R-:W2:Y:S04]  /*30cf0*/  LDL.LU.64 R42, [R1+0xb0] ;  /* 0x0000b000012a7983 */ /* 0x000ea80000300a00 */
[----:B------:R-:W2:Y:S01]  /*30d00*/  LDL.LU.64 R32, [R1+0xa8] ;  /* 0x0000a80001207983 */ /* 0x000ea20000300a00 */
[----:B------:R-:W-:-:S03]  /*30d10*/  IMAD.WIDE R28, R4, 0x4, R28 ;  /* 0x00000004041c7825 */ /* 0x000fc600078e021c */
[----:B------:R4:W-:Y:S04]  /*30d20*/  LDGSTS.E [R156+-0x67ff8], desc[UR60][R38.64], !P0 ;  /* 0x98008000269c7fae */ /* 0x0009e8000c12187c */
[----:B------:R4:W-:Y:S04]  /*30d30*/  STL.64 [R1+0x13c8], R28 ;  /* 0x0013c81c01007387 */ /* 0x0009e80000100a00 */
[----:B------:R-:W2:Y:S04]  /*30d40*/  LDL.LU.64 R30, [R1+0xa0] ;  /* 0x0000a000011e7983 */ /* 0x000ea80000300a00 */
[----:B------:R4:W-:Y:S01]  /*30d50*/  LDGSTS.E [R154+-0x63ff8], desc[UR60][R28.64], !P0 ;  /* 0x9c0080001c9a7fae */ /* 0x0009e2000c12187c */
[----:B-1----:R-:W-:-:S04]  /*30d60*/  IMAD.WIDE R50, R4, 0x4, R34 ;  /* 0x0000000404327825 */ /* 0x002fc800078e0222 */
[C---:B---3--:R-:W-:Y:S01]  /*30d70*/  IMAD.WIDE R40, R4.reuse, 0x4, R22 ;  /* 0x0000000404287825 */ /* 0x048fe200078e0216 */
[----:B------:R-:W-:Y:S03]  /*30d80*/  STL.64 [R1+0x13b8], R50 ;  /* 0x0013b83201007387 */ /* 0x000fe60000100a00 */
[----:B----4-:R-:W-:Y:S01]  /*30d90*/  IMAD.WIDE R38, R4, 0x4, R20 ;  /* 0x0000000404267825 */ /* 0x010fe200078e0214 */
[----:B------:R-:W-:Y:S03]  /*30da0*/  STL.64 [R1+0x13a8], R40 ;  /* 0x0013a82801007387 */ /* 0x000fe60000100a00 */
[----:B------:R-:W-:Y:S01]  /*30db0*/  VIADD R25, R25, 0xfffffeaf ;  /* 0xfffffeaf19197836 */ /* 0x000fe20000000000 */
[----:B------:R-:W-:Y:S01]  /*30dc0*/  STL.64 [R1+0x1398], R38 ;  /* 0x0013982601007387 */ /* 0x000fe20000100a00 */
[----:B------:R-:W-:Y:S01]  /*30dd0*/  IADD3 R24, R24, -0x152, RZ ;  /* 0xfffffeae18187810 */ /* 0x000fe20007ffe0ff */
[----:B------:R-:W1:Y:S02]  /*30de0*/  LDC R28, c[0x0][0x230] ;  /* 0x00008c00ff1c7b82 */ /* 0x000e640000000800 */
[----:B------:R-:W3:Y:S04]  /*30df0*/  LDL.LU.64 R22, [R1+0x98] ;  /* 0x0000980001167983 */ /* 0x000ee80000300a00 */
[----:B------:R-:W4:Y:S02]  /*30e00*/  LDL.LU.64 R20, [R1+0x90] ;  /* 0x0000900001147983 */ /* 0x000f240000300a00 */
[----:B------:R-:W1:Y:S02]  /*30e10*/  LDC R29, c[0x0][0x230] ;  /* 0x00008c00ff1d7b82 */ /* 0x000e640000000800 */
[----:B------:R1:W-:Y:S04]  /*30e20*/  LDGSTS.E [R252+-0x6fff4], desc[UR60][R50.64], !P1 ;  /* 0x9000c00032fc7fae */ /* 0x0003e8000c92187c */
[----:B------:R1:W-:Y:S01]  /*30e30*/  LDGSTS.E [R159+-0x6bff4], desc[UR60][R40.64], !P1 ;  /* 0x9400c000289f7fae */ /* 0x0003e2000c92187c */
[----:B--2---:R-:W-:-:S03]  /*30e40*/  IMAD.WIDE R34, R4, 0x4, R26 ;  /* 0x0000000404227825 */ /* 0x004fc600078e021a */
[----:B------:R2:W-:Y:S04]  /*30e50*/  LDGSTS.E [R156+-0x67ff4], desc[UR60][R38.64], !P1 ;  /* 0x9800c000269c7fae */ /* 0x0005e8000c92187c */
[----:B------:R-:W4:Y:S04]  /*30e60*/  LDL.LU.64 R26, [R1+0x88] ;  /* 0x00008800011a7983 */ /* 0x000f280000300a00 */
[----:B------:R1:W-:Y:S04]  /*30e70*/  STL.64 [R1+0x1388], R34 ;  /* 0x0013882201007387 */ /* 0x0003e80000100a00 */
[----:B------:R-:W-:Y:S04]  /*30e80*/  LDGSTS.E [R154+-0x63ff4], desc[UR60][R34.64], !P1 ;  /* 0x9c00c000229a7fae */ /* 0x000fe8000c92187c */
[----:B-1----:R-:W4:Y:S01]  /*30e90*/  LDL.LU.64 R34, [R1+0x80] ;  /* 0x0000800001227983 */ /* 0x002f220000300a00 */
[----:B------:R-:W-:-:S02]  /*30ea0*/  ISETP.GE.U32.AND P0, PT, R25, 0x7ffffe30, PT ;  /* 0x7ffffe301900780c */ /* 0x000fc40003f06070 */
[----:B------:R-:W-:Y:S01]  /*30eb0*/  ISETP.GE.U32.AND P1, PT, R24, 0x7ffffe2f, PT ;  /* 0x7ffffe2f1800780c */ /* 0x000fe20003f26070 */
[----:B------:R-:W-:-:S04]  /*30ec0*/  IMAD.WIDE R50, R4, 0x4, R36 ;  /* 0x0000000404327825 */ /* 0x000fc800078e0224 */
[C---:B------:R-:W-:Y:S01]  /*30ed0*/  IMAD.WIDE R40, R4.reuse, 0x4, R42 ;  /* 0x0000000404287825 */ /* 0x040fe200078e022a */
[----:B------:R3:W-:Y:S03]  /*30ee0*/  STL.64 [R1+0x1378], R50 ;  /* 0x0013783201007387 */ /* 0x0007e60000100a00 */
[C---:B--2---:R-:W-:Y:S01]  /*30ef0*/  IMAD.WIDE R38, R4.reuse, 0x4, R32 ;  /* 0x0000000404267825 */ /* 0x044fe200078e0220 */
[----:B------:R4:W-:Y:S04]  /*30f00*/  STL.64 [R1+0x1368], R40 ;  /* 0x0013682801007387 */ /* 0x0009e80000100a00 */
[----:B------:R1:W-:Y:S04]  /*30f10*/  STL.64 [R1+0x1358], R38 ;  /* 0x0013582601007387 */ /* 0x0003e80000100a00 */
[----:B------:R-:W2:Y:S01]  /*30f20*/  LDL.LU.64 R42, [R1+0x78] ;  /* 0x00007800012a7983 */ /* 0x000ea20000300a00 */
[----:B------:R-:W-:-:S03]  /*30f30*/  IMAD.WIDE R36, R4, 0x4, R30 ;  /* 0x0000000404247825 */ /* 0x000fc600078e021e */
[----:B------:R-:W2:Y:S04]  /*30f40*/  LDL.LU.64 R32, [R1+0x70] ;  /* 0x0000700001207983 */ /* 0x000ea80000300a00 */
[----:B------:R3:W-:Y:S04]  /*30f50*/  LDGSTS.E [R252+-0x60000], desc[UR60][R50.64], !P0 ;  /* 0xa000000032fc7fae */ /* 0x0007e8000c12187c */
[----:B------:R-:W2:Y:S04]  /*30f60*/  LDL.LU.64 R30, [R1+0x68] ;  /* 0x00006800011e7983 */ /* 0x000ea80000300a00 */
[----:B------:R1:W-:Y:S04]  /*30f70*/  STL.64 [R1+0x1348], R36 ;  /* 0x0013482401007387 */ /* 0x0003e80000100a00 */
[----:B------:R4:W-:Y:S04]  /*30f80*/  LDGSTS.E [R159+-0x5c000], desc[UR60][R40.64], !P0 ;  /* 0xa4000000289f7fae */ /* 0x0009e8000c12187c */
[----:B------:R-:W2:Y:S01]  /*30f90*/  LDL.LU.64 R24, [R1+0x60] ;  /* 0x0000600001187983 */ /* 0x000ea20000300a00 */
[----:B---3--:R-:W-:-:S03]  /*30fa0*/  IMAD.WIDE R50, R4, 0x4, R22 ;  /* 0x0000000404327825 */ /* 0x008fc600078e0216 */
[----:B------:R1:W-:Y:S01]  /*30fb0*/  LDGSTS.E [R156+-0x58000], desc[UR60][R38.64], !P0 ;  /* 0xa8000000269c7fae */ /* 0x0003e2000c12187c */
[----:B----4-:R-:W-:-:S03]  /*30fc0*/  IMAD.WIDE R40, R4, 0x4, R20 ;  /* 0x0000000404287825 */ /* 0x010fc600078e0214 */
[----:B------:R-:W3:Y:S04]  /*30fd0*/  LDL.LU.64 R22, [R1+0x58] ;  /* 0x0000580001167983 */ /* 0x000ee80000300a00 */
[----:B------:R4:W-:Y:S04]  /*30fe0*/  STL.64 [R1+0x1338], R50 ;  /* 0x0013383201007387 */ /* 0x0009e80000100a00 */
[----:B------:R-:W3:Y:S01]  /*30ff0*/  LDL.LU.64 R20, [R1+0x50] ;  /* 0x0000500001147983 */ /* 0x000ee20000300a00 */
[----:B-1----:R-:W-:-:S03]  /*31000*/  IMAD.WIDE R38, R4, 0x4, R26 ;  /* 0x0000000404267825 */ /* 0x002fc600078e021a */
[----:B------:R1:W-:Y:S04]  /*31010*/  STL.64 [R1+0x1330], R40 ;  /* 0x0013302801007387 */ /* 0x0003e80000100a00 */
[----:B------:R1:W-:Y:S04]  /*31020*/  LDGSTS.E [R154+-0x54000], desc[UR60][R36.64], !P0 ;  /* 0xac000000249a7fae */ /* 0x0003e8000c12187c */
[----:B------:R-:W3:Y:S04]  /*31030*/  LDL.LU.64 R26, [R1+0x48] ;  /* 0x00004800011a7983 */ /* 0x000ee80000300a00 */
[----:B------:R4:W-:Y:S01]  /*31040*/  STL.64 [R1+0x1328], R38 ;  /* 0x0013282601007387 */ /* 0x0009e20000100a00 */
[----:B------:R-:W-:-:S03]  /*31050*/  VIADD R28, R28, 0xfffffead ;  /* 0xfffffead1c1c7836 */ /* 0x000fc60000000000 */
[----:B------:R-:W-:Y:S01]  /*31060*/  LDGSTS.E [R252+-0x5fffc], desc[UR60][R50.64], !P1 ;  /* 0xa000400032fc7fae */ /* 0x000fe2000c92187c */
[----:B-1----:R-:W-:Y:S01]  /*31070*/  IMAD.WIDE R36, R4, 0x4, R34 ;  /* 0x0000000404247825 */ /* 0x002fe200078e0222 */
[----:B------:R-:W-:Y:S02]  /*31080*/  ISETP.GE.U32.AND P0, PT, R28, 0x7ffffe2e, PT ;  /* 0x7ffffe2e1c00780c */ /* 0x000fe40003f06070 */
[----:B------:R-:W3:Y:S01]  /*31090*/  LDL.LU.64 R34, [R1+0x40] ;  /* 0x0000400001227983 */ /* 0x000ee20000300a00 */
[----:B------:R-:W1:Y:S03]  /*310a0*/  LDC R28, c[0x0][0x230] ;  /* 0x00008c00ff1c7b82 */ /* 0x000e660000000800 */
[----:B------:R-:W-:Y:S04]  /*310b0*/  LDGSTS.E [R159+-0x5bffc], desc[UR60][R40.64], !P1 ;  /* 0xa4004000289f7fae */ /* 0x000fe8000c92187c */
[----:B------:R-:W-:Y:S04]  /*310c0*/  LDGSTS.E [R156+-0x57ffc], desc[UR60][R38.64], !P1 ;  /* 0xa8004000269c7fae */ /* 0x000fe8000c92187c */
[----:B------:R-:W-:Y:S04]  /*310d0*/  LDGSTS.E [R154+-0x53ffc], desc[UR60][R36.64], !P1 ;  /* 0xac004000249a7fae */ /* 0x000fe8000c92187c */
[----:B------:R4:W-:Y:S04]  /*310e0*/  STL.64 [R1+0x1320], R36 ;  /* 0x0013202401007387 */ /* 0x0009e80000100a00 */
[----:B----4-:R-:W4:Y:S04]  /*310f0*/  LDL.LU.64 R50, [R1+0x2c48] ;  /* 0x002c480001327983 */ /* 0x010f280000300a00 */
[----:B------:R-:W4:Y:S04]  /*31100*/  LDL.LU.64 R40, [R1+0x2c40] ;  /* 0x002c400001287983 */ /* 0x000f280000300a00 */
[----:B------:R-:W4:Y:S04]  /*31110*/  LDL.LU.64 R38, [R1+0x2c38] ;  /* 0x002c380001267983 */ /* 0x000f280000300a00 */
[----:B------:R-:W4:Y:S01]  /*31120*/  LDL.LU.64 R36, [R1+0x2c30] ;  /* 0x002c300001247983 */ /* 0x000f220000300a00 */
[----:B--2---:R-:W-:-:S05]  /*31130*/  IMAD.WIDE R42, R4, 0x4, R42 ;  /* 0x00000004042a7825 */ /* 0x004fca00078e022a */
[----:B------:R2:W-:Y:S02]  /*31140*/  LDGSTS.E [R252+-0x5fff8], desc[UR60][R42.64], !P0 ;  /* 0xa00080002afc7fae */ /* 0x0005e4000c12187c */
[----:B--2---:R-:W2:Y:S01]  /*31150*/  LDC R252, c[0x0][0x230] ;  /* 0x00008c00fffc7b82 */ /* 0x004ea20000000800 */
[C---:B------:R-:W-:Y:S01]  /*31160*/  IMAD.WIDE R32, R4.reuse, 0x4, R32 ;  /* 0x0000000404207825 */ /* 0x040fe200078e0220 */
[----:B------:R1:W-:Y:S03]  /*31170*/  STL.64 [R1+0x1318], R42 ;  /* 0x0013182a01007387 */ /* 0x0003e60000100a00 */
[C---:B------:R-:W-:Y:S01]  /*31180*/  IMAD.WIDE R30, R4.reuse, 0x4, R30 ;  /* 0x00000004041e7825 */ /* 0x040fe200078e021e */
[----:B------:R3:W-:Y:S03]  /*31190*/  STL.64 [R1+0x1310], R32 ;  /* 0x0013102001007387 */ /* 0x0007e60000100a00 */
[----:B------:R-:W-:Y:S01]  /*311a0*/  IMAD.WIDE R24, R4, 0x4, R24 ;  /* 0x0000000404187825 */ /* 0x000fe200078e0218 */
[----:B------:R3:W-:Y:S04]  /*311b0*/  STL.64 [R1+0x1308], R30 ;  /* 0x0013081e01007387 */ /* 0x0007e80000100a00 */
[----:B-1----:R-:W4:Y:S01]  /*311c0*/  LDL.LU.64 R42, [R1+0x2c28] ;  /* 0x002c2800012a7983 */ /* 0x002f220000300a00 */
[----:B--2---:R-:W-:-:S03]  /*311d0*/  VIADD R252, R252, 0xfffffeac ;  /* 0xfffffeacfcfc7836 */ /* 0x004fc60000000000 */
[----:B------:R-:W-:Y:S02]  /*311e0*/  LDGSTS.E [R159+-0x5bff8], desc[UR60][R32.64], !P0 ;  /* 0xa4008000209f7fae */ /* 0x000fe4000c12187c */
[----:B------:R-:W-:Y:S01]  /*311f0*/  ISETP.GE.U32.AND P1, PT, R252, 0x7ffffe2d, PT ;  /* 0x7ffffe2dfc00780c */ /* 0x000fe20003f26070 */
[C---:B---3--:R-:W-:Y:S01]  /*31200*/  IMAD.WIDE R22, R4.reuse, 0x4, R22 ;  /* 0x0000000404167825 */ /* 0x048fe200078e0216 */
[----:B------:R1:W-:Y:S03]  /*31210*/  STL.64 [R1+0x1300], R24 ;  /* 0x0013001801007387 */ /* 0x0003e60000100a00 */
[C---:B------:R-:W-:Y:S01]  /*31220*/  IMAD.WIDE R20, R4.reuse, 0x4, R20 ;  /* 0x0000000404147825 */ /* 0x040fe200078e0214 */
[----:B------:R-:W-:Y:S03]  /*31230*/  LDGSTS.E [R156+-0x57ff8], desc[UR60][R30.64], !P0 ;  /* 0xa80080001e9c7fae */ /* 0x000fe6000c12187c */
[----:B------:R-:W-:Y:S01]  /*31240*/  IMAD.WIDE R26, R4, 0x4, R26 ;  /* 0x00000004041a7825 */ /* 0x000fe200078e021a */
[----:B------:R-:W2:Y:S03]  /*31250*/  LDL.LU.64 R32, [R1+0x2c20] ;  /* 0x002c200001207983 */ /* 0x000ea60000300a00 */
[----:B------:R-:W-:Y:S01]  /*31260*/  VIADD R252, R8, 0x100000 ;  /* 0x0010000008fc7836 */ /* 0x000fe20000000000 */
[----:B------:R-:W-:Y:S04]  /*31270*/  LDGSTS.E [R154+-0x53ff8], desc[UR60][R24.64], !P0 ;  /* 0xac008000189a7fae */ /* 0x000fe8000c12187c */
[----:B------:R-:W3:Y:S01]  /*31280*/  LDL.LU.64 R30, [R1+0x2c18] ;  /* 0x002c1800011e7983 */ /* 0x000ee20000300a00 */
[----:B------:R-:W-:-:S03]  /*31290*/  IMAD.WIDE R34, R4, 0x4, R34 ;  /* 0x0000000404227825 */ /* 0x000fc600078e0222 */
[----:B------:R1:W-:Y:S04]  /*312a0*/  LDGSTS.E [R252+-0x5fff4], desc[UR60][R22.64], !P1 ;  /* 0xa000c00016fc7fae */ /* 0x0003e8000c92187c */
[----:B-1----:R-:W4:Y:S04]  /*312b0*/  LDL.LU.64 R24, [R1+0x2c10] ;  /* 0x002c100001187983 */ /* 0x002f280000300a00 */
[----:B------:R1:W-:Y:S04]  /*312c0*/  STL.64 [R1+0x12f8], R22 ;  /* 0x0012f81601007387 */ /* 0x0003e80000100a00 */
[----:B------:R1:W-:Y:S01]  /*312d0*/  STL.64 [R1+0x12f0], R20 ;  /* 0x0012f01401007387 */ /* 0x0003e20000100a00 */
[----:B------:R-:W-:Y:S01]  /*312e0*/  IADD3 R29, R29, -0x171, RZ ;  /* 0xfffffe8f1d1d7810 */ /* 0x000fe20007ffe0ff */
[----:B------:R-:W2:Y:S02]  /*312f0*/  LDC R252, c[0x0][0x230] ;  /* 0x00008c00fffc7b82 */ /* 0x000ea40000000800 */
[----:B------:R1:W-:Y:S04]  /*31300*/  STL.64 [R1+0x12e8], R26 ;  /* 0x0012e81a01007387 */ /* 0x0003e80000100a00 */
[----:B-1----:R-:W2:Y:S04]  /*31310*/  LDL.LU.64 R22, [R1+0x2c08] ;  /* 0x002c080001167983 */ /* 0x002ea80000300a00 */
[----:B------:R1:W-:Y:S04]  /*31320*/  STL.64 [R1+0x12e0], R34 ;  /* 0x0012e02201007387 */ /* 0x0003e80000100a00 */
[----:B------:R-:W-:Y:S04]  /*31330*/  LDGSTS.E [R159+-0x5bff4], desc[UR60][R20.64], !P1 ;  /* 0xa400c000149f7fae */ /* 0x000fe8000c92187c */
[----:B------:R1:W-:Y:S01]  /*31340*/  LDGSTS.E [R156+-0x57ff4], desc[UR60][R26.64], !P1 ;  /* 0xa800c0001a9c7fae */ /* 0x0003e2000c92187c */
[----:B------:R-:W-:-:S03]  /*31350*/  ISETP.GE.U32.AND P0, PT, R29, 0x7ffffe10, PT ;  /* 0x7ffffe101d00780c */ /* 0x000fc60003f06070 */
[----:B------:R1:W-:Y:S04]  /*31360*/  LDGSTS.E [R154+-0x53ff4], desc[UR60][R34.64], !P1 ;  /* 0xac00c000229a7fae */ /* 0x0003e8000c92187c */
[----:B------:R-:W3:Y:S04]  /*31370*/  LDL.LU.64 R20, [R1+0x2c00] ;  /* 0x002c000001147983 */ /* 0x000ee80000300a00 */
[----:B------:R-:W2:Y:S01]  /*31380*/  LDL.LU.64 R26, [R1+0x2bf8] ;  /* 0x002bf800011a7983 */ /* 0x000ea20000300a00 */
[----:B-1----:R-:W1:Y:S01]  /*31390*/  LDC R156, c[0x0][0x230] ;  /* 0x00008c00ff9c7b82 */ /* 0x002e620000000800 */
[----:B------:R-:W-:-:S02]  /*313a0*/  VIADD R154, R28, 0xfffffe8e ;  /* 0xfffffe8e1c9a7836 */ /* 0x000fc40000000000 */
[----:B----4-:R-:W-:-:S04]  /*313b0*/  IMAD.WIDE R24, R4, 0x4, R24 ;  /* 0x0000000404187825 */ /* 0x010fc800078e0218 */
[----:B---3--:R-:W-:-:S04]  /*313c0*/  IMAD.WIDE R34, R4, 0x4, R20 ;  /* 0x0000000404227825 */ /* 0x008fc800078e0214 */
[----:B--2---:R-:W-:-:S04]  /*313d0*/  IMAD.WIDE R28, R4, 0x4, R26 ;  /* 0x00000004041c7825 */ /* 0x004fc800078e021a */
[----:B------:R-:W-:Y:S01]  /*313e0*/  IMAD.WIDE R26, R4, 0x4, R22 ;  /* 0x00000004041a7825 */ /* 0x000fe200078e0216 */
[C---:B------:R-:W-:Y:S01]  /*313f0*/  IADD3 R23, R8.reuse, 0x100000, RZ ;  /* 0x0010000008177810 */ /* 0x040fe20007ffe0ff */
[----:B------:R2:W-:Y:S02]  /*31400*/  STL.64 [R1+0x12d8], R28 ;  /* 0x0012d81c01007387 */ /* 0x0005e40000100a00 */
[----:B------:R-:W-:Y:S02]  /*31410*/  VIADD R22, R8, 0x100000 ;  /* 0x0010000008167836 */ /* 0x000fe40000000000 */
[----:B------:R3:W-:Y:S04]  /*31420*/  STL.64 [R1+0x12d0], R34 ;  /* 0x0012d02201007387 */ /* 0x0007e80000100a00 */
[----:B------:R4:W-:Y:S04]  /*31430*/  STL.64 [R1+0x12c8], R26 ;  /* 0x0012c81a01007387 */ /* 0x0009e80000100a00 */
[----:B------:R-:W-:Y:S04]  /*31440*/  LDGSTS.E [R23+-0x50000], desc[UR60][R28.64], !P0 ;  /* 0xb00000001c177fae */ /* 0x000fe8000c12187c */
[----:B------:R-:W-:Y:S04]  /*31450*/  LDGSTS.E [R22+-0x4c000], desc[UR60][R34.64], !P0 ;  /* 0xb400000022167fae */ /* 0x000fe8000c12187c */
[----:B--2---:R-:W2:Y:S04]  /*31460*/  LDL.LU.64 R28, [R1+0x2bf0] ;  /* 0x002bf000011c7983 */ /* 0x004ea80000300a00 */
[----:B------:R1:W-:Y:S04]  /*31470*/  STL.64 [R1+0x12c0], R24 ;  /* 0x0012c01801007387 */ /* 0x0003e80000100a00 */
[----:B---3--:R-:W3:Y:S01]  /*31480*/  LDL.LU.64 R34, [R1+0x2be8] ;  /* 0x002be80001227983 */ /* 0x008ee20000300a00 */
[----:B------:R-:W-:Y:S01]  /*31490*/  ISETP.GE.U32.AND P1, PT, R154, 0x7ffffe0f, PT ;  /* 0x7ffffe0f9a00780c */ /* 0x000fe20003f26070 */
[C---:B------:R-:W-:Y:S01]  /*314a0*/  VIADD R21, R8.reuse, 0x100000 ;  /* 0x0010000008157836 */ /* 0x040fe20000000000 */
[----:B------:R-:W-:Y:S01]  /*314b0*/  IADD3 R20, R8, 0x100000, RZ ;  /* 0x0010000008147810 */ /* 0x000fe20007ffe0ff */
[----:B------:R-:W-:-:S03]  /*314c0*/  IMAD.WIDE R30, R4, 0x4, R30 ;  /* 0x00000004041e7825 */ /* 0x000fc600078e021e */
[----:B------:R4:W-:Y:S01]  /*314d0*/  LDGSTS.E [R21+-0x48000], desc[UR60][R26.64], !P0 ;  /* 0xb80000001a157fae */ /* 0x0009e2000c12187c */
[----:B------:R-:W-:-:S03]  /*314e0*/  IMAD.WIDE R32, R4, 0x4, R32 ;  /* 0x0000000404207825 */ /* 0x000fc600078e0220 */
[----:B------:R1:W-:Y:S01]  /*314f0*/  LDGSTS.E [R20+-0x44000], desc[UR60][R24.64], !P0 ;  /* 0xbc00000018147fae */ /* 0x0003e2000c12187c */
[----:B------:R-:W-:-:S04]  /*31500*/  IMAD.WIDE R50, R4, 0x4, R50 ;  /* 0x0000000404327825 */ /* 0x000fc800078e0232 */
[----:B------:R-:W-:Y:S01]  /*31510*/  IMAD.WIDE R46, R4, 0x4, R46 ;  /* 0x00000004042e7825 */ /* 0x000fe200078e022e */
[----:B----4-:R-:W4:Y:S03]  /*31520*/  LDC R27, c[0x0][0x230] ;  /* 0x00008c00ff1b7b82 */ /* 0x010f260000000800 */
[----:B-1----:R-:W-:Y:S02]  /*31530*/  VIADD R24, R252, 0xfffffe8d ;  /* 0xfffffe8dfc187836 */ /* 0x002fe40000000000 */
[----:B------:R-:W-:-:S03]  /*31540*/  IMAD.WIDE R48, R4, 0x4, R48 ;  /* 0x0000000404307825 */ /* 0x000fc600078e0230 */
[----:B------:R-:W1:Y:S01]  /*31550*/  LDC R26, c[0x0][0x230] ;  /* 0x00008c00ff1a7b82 */ /* 0x000e620000000800 */
[----:B------:R-:W-:Y:S01]  /*31560*/  ISETP.GE.U32.AND P0, PT, R24, 0x7ffffe0e, PT ;  /* 0x7ffffe0e1800780c */ /* 0x000fe20003f06070 */
[----:B------:R-:W-:-:S06]  /*31570*/  VIADD R24, R156, 0xfffffe8c ;  /* 0xfffffe8c9c187836 */ /* 0x000fcc0000000000 */
[----:B------:R-:W1:Y:S01]  /*31580*/  LDC R25, c[0x0][0x230] ;  /* 0x00008c00ff197b82 */ /* 0x000e620000000800 */
[----:B--2---:R-:W-:-:S04]  /*31590*/  IMAD.WIDE R28, R4, 0x4, R28 ;  /* 0x00000004041c7825 */ /* 0x004fc800078e021c */
[----:B---3--:R-:W-:-:S05]  /*315a0*/  IMAD.WIDE R34, R4, 0x4, R34 ;  /* 0x0000000404227825 */ /* 0x008fca00078e0222 */
[----:B------:R2:W-:Y:S04]  /*315b0*/  STL.64 [R1+0x12b8], R34 ;  /* 0x0012b82201007387 */ /* 0x0005e80000100a00 */
[----:B------:R2:W-:Y:S04]  /*315c0*/  LDGSTS.E [R23+-0x4fffc], desc[UR60][R34.64], !P1 ;  /* 0xb000400022177fae */ /* 0x0005e8000c92187c */
[----:B------:R3:W-:Y:S04]  /*315d0*/  STL.64 [R1+0x12b0], R28 ;  /* 0x0012b01c01007387 */ /* 0x0007e80000100a00 */
[----:B------:R3:W-:Y:S01]  /*315e0*/  LDGSTS.E [R22+-0x4bffc], desc[UR60][R28.64], !P1 ;  /* 0xb40040001c167fae */ /* 0x0007e2000c92187c */
[----:B--2---:R-:W-:-:S03]  /*315f0*/  IMAD.WIDE R34, R4, 0x4, R42 ;  /* 0x0000000404227825 */ /* 0x004fc600078e022a */
[----:B------:R2:W-:Y:S04]  /*31600*/  STL.64 [R1+0x12a8], R30 ;  /* 0x0012a81e01007387 */ /* 0x0005e80000100a00 */
[----:B------:R2:W-:Y:S01]  /*31610*/  LDGSTS.E [R21+-0x47ffc], desc[UR60][R30.64], !P1 ;  /* 0xb80040001e157fae */ /* 0x0005e2000c92187c */
[----:B---3--:R-:W-:-:S03]  /*31620*/  IMAD.WIDE R28, R4, 0x4, R36 ;  /* 0x00000004041c7825 */ /* 0x008fc600078e0224 */
[----:B------:R3:W-:Y:S04]  /*31630*/  STL.64 [R1+0x12a0], R32 ;  /* 0x0012a02001007387 */ /* 0x0007e80000100a00 */
[----:B------:R3:W-:Y:S04]  /*31640*/  LDGSTS.E [R20+-0x43ffc], desc[UR60][R32.64], !P1 ;  /* 0xbc00400020147fae */ /* 0x0007e8000c92187c */
[----:B------:R-:W4:Y:S01]  /*31650*/  LDL.LU.64 R36, [R1+0x418] ;  /* 0x0004180001247983 */ /* 0x000f220000300a00 */
[----:B--2---:R-:W-:-:S03]  /*31660*/  IMAD.WIDE R30, R4, 0x4, R40 ;  /* 0x00000004041e7825 */ /* 0x004fc600078e0228 */
[----:B------:R2:W-:Y:S01]  /*31670*/  STL.64 [R1+0x1298], R34 ;  /* 0x0012982201007387 */ /* 0x0005e20000100a00 */
[----:B---3--:R-:W-:Y:S01]  /*31680*/  IMAD.WIDE R32, R4, 0x4, R38 ;  /* 0x0000000404207825 */ /* 0x008fe200078e0226 */
[----:B------:R-:W-:Y:S02]  /*31690*/  ISETP.GE.U32.AND P1, PT, R24, 0x7ffffe0d, PT ;  /* 0x7ffffe0d1800780c */ /* 0x000fe40003f26070 */
[----:B------:R-:W3:Y:S04]  /*316a0*/  LDL.LU.64 R38, [R1+0x410] ;  /* 0x0004100001267983 */ /* 0x000ee80000300a00 */
[----:B------:R1:W-:Y:S04]  /*316b0*/  STL.64 [R1+0x1290], R28 ;  /* 0x0012901c01007387 */ /* 0x0003e80000100a00 */
[----:B------:R-:W-:Y:S04]  /*316c0*/  STL.64 [R1+0x1288], R32 ;  /* 0x0012882001007387 */ /* 0x000fe80000100a00 */
[----:B------:R-:W3:Y:S04]  /*316d0*/  LDL.LU.64 R40, [R1+0x420] ;  /* 0x0004200001287983 */ /* 0x000ee80000300a00 */
[----:B------:R2:W-:Y:S04]  /*316e0*/  LDGSTS.E [R23+-0x4fff8], desc[UR60][R34.64], !P0 ;  /* 0xb000800022177fae */ /* 0x0005e8000c12187c */
[----:B------:R1:W-:Y:S04]  /*316f0*/  STL.64 [R1+0x1280], R30 ;  /* 0x0012801e01007387 */ /* 0x0003e80000100a00 */
[----:B------:R-:W-:Y:S04]  /*31700*/  LDGSTS.E [R22+-0x4bff8], desc[UR60][R28.64], !P0 ;  /* 0xb40080001c167fae */ /* 0x000fe8000c12187c */
[----:B------:R-:W-:Y:S01]  /*31710*/  LDGSTS.E [R21+-0x47ff8], desc[UR60][R32.64], !P0 ;  /* 0xb800800020157fae */ /* 0x000fe2000c12187c */
[----:B--2---:R-:W-:-:S03]  /*31720*/  IMAD.WIDE R34, R4, 0x4, R44 ;  /* 0x0000000404227825 */ /* 0x004fc600078e022c */
[----:B------:R-:W-:Y:S04]  /*31730*/  LDGSTS.E [R20+-0x43ff8], desc[UR60][R30.64], !P0 ;  /* 0xbc0080001e147fae */ /* 0x000fe8000c12187c */
[----:B-1----:R-:W2:Y:S04]  /*31740*/  LDL.LU.64 R28, [R1+0x408] ;  /* 0x00040800011c7983 */ /* 0x002ea80000300a00 */
[----:B------:R-:W2:Y:S04]  /*31750*/  LDL.LU.64 R42, [R1+0x400] ;  /* 0x00040000012a7983 */ /* 0x000ea80000300a00 */
[----:B------:R-:W2:Y:S04]  /*31760*/  LDL.LU.64 R30, [R1+0x3f8] ;  /* 0x0003f800011e7983 */ /* 0x000ea80000300a00 */
[----:B------:R-:W2:Y:S04]  /*31770*/  LDL.LU.64 R32, [R1+0x3f0] ;  /* 0x0003f00001207983 */ /* 0x000ea80000300a00 */
[----:B------:R-:W-:Y:S04]  /*31780*/  STL.64 [R1+0x1278], R50 ;  /* 0x0012783201007387 */ /* 0x000fe80000100a00 */
[----:B------:R1:W-:Y:S04]  /*31790*/  STL.64 [R1+0x1270], R34 ;  /* 0x0012702201007387 */ /* 0x0003e80000100a00 */
[----:B------:R3:W-:Y:S04]  /*317a0*/  STL.64 [R1+0x1268], R46 ;  /* 0x0012682e01007387 */ /* 0x0007e80000100a00 */
[----:B------:R1:W-:Y:S04]  /*317b0*/  LDGSTS.E [R23+-0x4fff4], desc[UR60][R50.64], !P1 ;  /* 0xb000c00032177fae */ /* 0x0003e8000c92187c */
[----:B------:R3:W-:Y:S04]  /*317c0*/  STL.64 [R1+0x1260], R48 ;  /* 0x0012603001007387 */ /* 0x0007e80000100a00 */
[----:B------:R1:W-:Y:S01]  /*317d0*/  LDGSTS.E [R22+-0x4bff4], desc[UR60][R34.64], !P1 ;  /* 0xb400c00022167fae */ /* 0x0003e2000c92187c */
[----:B----4-:R-:W-:-:S02]  /*317e0*/  IADD3 R24, R27, -0x115, RZ ;  /* 0xfffffeeb1b187810 */ /* 0x010fc40007ffe0ff */
[----:B------:R-:W4:Y:S01]  /*317f0*/  LDC R27, c[0x0][0x230] ;  /* 0x00008c00ff1b7b82 */ /* 0x000f220000000800 */
[----:B------:R1:W-:Y:S04]  /*31800*/  LDGSTS.E [R21+-0x47ff4], desc[UR60][R46.64], !P1 ;  /* 0xb800c0002e157fae */ /* 0x0003e8000c92187c */
[----:B-1----:R-:W4:Y:S01]  /*31810*/  LDL.LU.64 R34, [R1+0x3e8] ;  /* 0x0003e80001227983 */ /* 0x002f220000300a00 */
[----:B------:R-:W-:-:S03]  /*31820*/  ISETP.GE.U32.AND P0, PT, R24, 0x7ffffe6c, PT ;  /* 0x7ffffe6c1800780c */ /* 0x000fc60003f06070 */
[----:B------:R1:W-:Y:S01]  /*31830*/  LDGSTS.E [R20+-0x43ff4], desc[UR60][R48.64], !P1 ;  /* 0xbc00c00030147fae */ /* 0x0003e2000c92187c */
[C---:B------:R-:W-:Y:S01]  /*31840*/  VIADD R23, R9.reuse, 0x100000 ;  /* 0x0010000009177836 */ /* 0x040fe20000000000 */
[C---:B------:R-:W-:Y:S01]  /*31850*/  IADD3 R22, R9.reuse, 0x100000, RZ ;  /* 0x0010000009167810 */ /* 0x040fe20007ffe0ff */
[C---:B------:R-:W-:Y:S02]  /*31860*/  VIADD R21, R9.reuse, 0x100000 ;  /* 0x0010000009157836 */ /* 0x040fe40000000000 */
[----:B------:R-:W-:Y:S02]  /*31870*/  VIADD R24, R26, 0xfffffeea ;  /* 0xfffffeea1a187836 */ /* 0x000fe40000000000 */
[----:B------:R-:W4:Y:S03]  /*31880*/  LDC R26, c[0x0][0x230] ;  /* 0x00008c00ff1a7b82 */ /* 0x000f260000000800 */
[----:B------:R-:W-:Y:S01]  /*31890*/  ISETP.GE.U32.AND P1, PT, R24, 0x7ffffe6b, PT ;  /* 0x7ffffe6b1800780c */ /* 0x000fe20003f26070 */
[----:B-1----:R-:W-:-:S02]  /*318a0*/  VIADD R20, R9, 0x100000 ;  /* 0x0010000009147836 */ /* 0x002fc40000000000 */
[----:B------:R-:W-:-:S04]  /*318b0*/  IMAD.WIDE R36, R4, 0x4, R36 ;  /* 0x0000000404247825 */ /* 0x000fc800078e0224 */
[----:B---3--:R-:W-:-:S04]  /*318c0*/  IMAD.WIDE R46, R4, 0x4, R38 ;  /* 0x00000004042e7825 */ /* 0x008fc800078e0226 */
[----:B------:R-:W-:-:S05]  /*318d0*/  IMAD.WIDE R48, R4, 0x4, R40 ;  /* 0x0000000404307825 */ /* 0x000fca00078e0228 */
[----:B------:R1:W-:Y:S04]  /*318e0*/  STL.64 [R1+0x1240], R48 ;  /* 0x0012403001007387 */ /* 0x0003e80000100a00 */
[----:B------:R3:W-:Y:S04]  /*318f0*/  STL.64 [R1+0x11d0], R36 ;  /* 0x0011d02401007387 */ /* 0x0007e80000100a00 */
[----:B------:R3:W-:Y:S04]  /*31900*/  STL.64 [R1+0x11b0], R46 ;  /* 0x0011b02e01007387 */ /* 0x0007e80000100a00 */
[----:B------:R-:W4:Y:S04]  /*31910*/  LDL.LU.64 R40, [R1+0x3e0] ;  /* 0x0003e00001287983 */ /* 0x000f280000300a00 */
[----:B------:R1:W-:Y:S01]  /*31920*/  LDGSTS.E [R23+-0x80000], desc[UR60][R48.64], !P0 ;  /* 0x8000000030177fae */ /* 0x0003e2000c12187c */
[----:B--2---:R-:W-:-:S03]  /*31930*/  IMAD.WIDE R44, R4, 0x4, R28 ;  /* 0x00000004042c7825 */ /* 0x004fc600078e021c */
[----:B------:R-:W-:Y:S04]  /*31940*/  LDGSTS.E [R22+-0x7c000], desc[UR60][R36.64], !P0 ;  /* 0x8400000024167fae */ /* 0x000fe8000c12187c */
[----:B------:R-:W2:Y:S01]  /*31950*/  LDL.LU.64 R28, [R1+0x3d8] ;  /* 0x0003d800011c7983 */ /* 0x000ea20000300a00 */
[----:B------:R-:W-:-:S03]  /*31960*/  IMAD.WIDE R30, R4, 0x4, R30 ;  /* 0x00000004041e7825 */ /* 0x000fc600078e021e */
[----:B------:R-:W2:Y:S01]  /*31970*/  LDL.LU.64 R38, [R1+0x3d0] ;  /* 0x0003d00001267983 */ /* 0x000ea20000300a00 */
[----:B-1----:R-:W-:-:S03]  /*31980*/  IMAD.WIDE R48, R4, 0x4, R42 ;  /* 0x0000000404307825 */ /* 0x002fc600078e022a */
[----:B------:R1:W-:Y:S04]  /*31990*/  LDGSTS.E [R21+-0x78000], desc[UR60][R46.64], !P0 ;  /* 0x880000002e157fae */ /* 0x0003e8000c12187c */
[----:B------:R4:W-:Y:S04]  /*319a0*/  STL.64 [R1+0x1258], R44 ;  /* 0x0012582c01007387 */ /* 0x0009e80000100a00 */
[----:B---3--:R-:W3:Y:S01]  /*319b0*/  LDL.LU.64 R36, [R1+0x3c8] ;  /* 0x0003c80001247983 */ /* 0x008ee20000300a00 */
[----:B-1----:R-:W-:-:S03]  /*319c0*/  IMAD.WIDE R46, R4, 0x4, R32 ;  /* 0x00000004042e7825 */ /* 0x002fc600078e0220 */
[----:B------:R-:W-:Y:S04]  /*319d0*/  STL.64 [R1+0x1110], R48 ;  /* 0x0011103001007387 */ /* 0x000fe80000100a00 */
[----:B------:R1:W-:Y:S04]  /*319e0*/  STL.64 [R1+0x1138], R30 ;  /* 0x0011381e01007387 */ /* 0x0003e80000100a00 */
[----:B------:R4:W-:Y:S04]  /*319f0*/  LDGSTS.E [R20+-0x74000], desc[UR60][R44.64], !P0 ;  /* 0x8c0000002c147fae */ /* 0x0009e8000c12187c */
[----:B------:R2:W-:Y:S04]  /*31a00*/  STL.64 [R1+0x1160], R46 ;  /* 0x0011602e01007387 */ /* 0x0005e80000100a00 */
[----:B------:R-:W3:Y:S04]  /*31a10*/  LDL.LU.64 R42, [R1+0x3c0] ;  /* 0x0003c000012a7983 */ /* 0x000ee80000300a00 */
[----:B------:R1:W-:Y:S01]  /*31a20*/  LDGSTS.E [R23+-0x7fffc], desc[UR60][R48.64], !P1 ;  /* 0x8000400030177fae */ /* 0x0003e2000c92187c */
[----:B----4-:R-:W-:-:S03]  /*31a30*/  IMAD.WIDE R44, R4, 0x4, R34 ;  /* 0x00000004042c7825 */ /* 0x010fc600078e0222 */
[----:B------:R-:W4:Y:S04]  /*31a40*/  LDL.LU.64 R34, [R1+0x3b8] ;  /* 0x0003b80001227983 */ /* 0x000f280000300a00 */
[----:B------:R-:W4:Y:S04]  /*31a50*/  LDL.LU.64 R32, [R1+0x3b0] ;  /* 0x0003b00001207983 */ /* 0x000f280000300a00 */
[----:B------:R3:W-:Y:S04]  /*31a60*/  STL.64 [R1+0x1250], R44 ;  /* 0x0012502c01007387 */ /* 0x0007e80000100a00 */
[----:B------:R-:W-:Y:S01]  /*31a70*/  LDGSTS.E [R22+-0x7bffc], desc[UR60][R30.64], !P1 ;  /* 0x840040001e167fae */ /* 0x000fe2000c92187c */
[----:B------:R-:W-:-:S02]  /*31a80*/  IADD3 R24, R25, -0x117, RZ ;  /* 0xfffffee919187810 */ /* 0x000fc40007ffe0ff */
[----:B------:R-:W4:Y:S01]  /*31a90*/  LDC R25, c[0x0][0x230] ;  /* 0x00008c00ff197b82 */ /* 0x000f220000000800 */
[----:B------:R2:W-:Y:S04]  /*31aa0*/  LDGSTS.E [R21+-0x77ffc], desc[UR60][R46.64], !P1 ;  /* 0x880040002e157fae */ /* 0x0005e8000c92187c */
[----:B-1----:R-:W4:Y:S01]  /*31ab0*/  LDL.LU.64 R30, [R1+0x3a8] ;  /* 0x0003a800011e7983 */ /* 0x002f220000300a00 */
[----:B------:R-:W-:Y:S01]  /*31ac0*/  ISETP.GE.U32.AND P0, PT, R24, 0x7ffffe6a, PT ;  /* 0x7ffffe6a1800780c */ /* 0x000fe20003f06070 */
[----:B------:R-:W-:Y:S02]  /*31ad0*/  VIADD R24, R27, 0xfffffee8 ;  /* 0xfffffee81b187836 */ /* 0x000fe40000000000 */
[----:B------:R3:W-:Y:S01]  /*31ae0*/  LDGSTS.E [R20+-0x73ffc], desc[UR60][R44.64], !P1 ;  /* 0x8c0040002c147fae */ /* 0x0007e2000c92187c */
[----:B------:R-:W1:Y:S02]  /*31af0*/  LDC R27, c[0x0][0x230] ;  /* 0x00008c00ff1b7b82 */ /* 0x000e640000000800 */
[----:B------:R-:W-:Y:S01]  /*31b00*/  ISETP.GE.U32.AND P1, PT, R24, 0x7ffffe69, PT ;  /* 0x7ffffe691800780c */ /* 0x000fe20003f26070 */
[----:B------:R-:W-:-:S05]  /*31b10*/  IMAD.WIDE R48, R4, 0x4, R40 ;  /* 0x0000000404307825 */ /* 0x000fca00078e0228 */
[----:B------:R1:W-:Y:S04]  /*31b20*/  STL.64 [R1+0x11a8], R48 ;  /* 0x0011a83001007387 */ /* 0x0003e80000100a00 */
[----:B------:R1:W-:Y:S01]  /*31b30*/  LDGSTS.E [R23+-0x7fff8], desc[UR60][R48.64], !P0 ;  /* 0x8000800030177fae */ /* 0x0003e2000c12187c */
[----:B--2---:R-:W-:-:S04]  /*31b40*/  IMAD.WIDE R28, R4, 0x4, R28 ;  /* 0x00000004041c7825 */ /* 0x004fc800078e021c */
[C---:B------:R-:W-:Y:S01]  /*31b50*/  IMAD.WIDE R46, R4.reuse, 0x4, R38 ;  /* 0x00000004042e7825 */ /* 0x040fe200078e0226 */
[----:B------:R2:W-:Y:S04]  /*31b60*/  STL.64 [R1+0x11b8], R28 ;  /* 0x0011b81c01007387 */ /* 0x0005e80000100a00 */
[----:B------:R4:W-:Y:S04]  /*31b70*/  STL.64 [R1+0x11c0], R46 ;  /* 0x0011c02e01007387 */ /* 0x0009e80000100a00 */
[----:B------:R-:W4:Y:S01]  /*31b80*/  LDL.LU.64 R40, [R1+0x238] ;  /* 0x0002380001287983 */ /* 0x000f220000300a00 */
[----:B---3--:R-:W-:-:S03]  /*31b90*/  IMAD.WIDE R44, R4, 0x4, R36 ;  /* 0x00000004042c7825 */ /* 0x008fc600078e0224 */
[----:B------:R-:W-:Y:S04]  /*31ba0*/  LDGSTS.E [R22+-0x7bff8], desc[UR60][R28.64], !P0 ;  /* 0x840080001c167fae */ /* 0x000fe8000c12187c */
[----:B------:R-:W3:Y:S04]  /*31bb0*/  LDL.LU.64 R36, [R1+0x230] ;  /* 0x0002300001247983 */ /* 0x000ee80000300a00 */
[----:B------:R-:W3:Y:S04]  /*31bc0*/  LDL.LU.64 R38, [R1+0x228] ;  /* 0x0002280001267983 */ /* 0x000ee80000300a00 */
[----:B------:R4:W-:Y:S04]  /*31bd0*/  LDGSTS.E [R21+-0x77ff8], desc[UR60][R46.64], !P0 ;  /* 0x880080002e157fae */ /* 0x0009e8000c12187c */
[----:B------:R4:W-:Y:S01]  /*31be0*/  STL.64 [R1+0x1248], R44 ;  /* 0x0012482c01007387 */ /* 0x0009e20000100a00 */
[----:B-1----:R-:W-:-:S03]  /*31bf0*/  IMAD.WIDE R48, R4, 0x4, R42 ;  /* 0x0000000404307825 */ /* 0x002fc600078e022a */
[----:B--2---:R-:W2:Y:S01]  /*31c00*/  LDL.LU.64 R28, [R1+0x220] ;  /* 0x00022000011c7983 */ /* 0x004ea20000300a00 */
[----:B----4-:R-:W-:-:S03]  /*31c10*/  IMAD.WIDE R34, R4, 0x4, R34 ;  /* 0x0000000404227825 */ /* 0x010fc600078e0222 */
[----:B------:R-:W-:Y:S01]  /*31c20*/  STL.64 [R1+0x11c8], R48 ;  /* 0x0011c83001007387 */ /* 0x000fe20000100a00 */
[----:B------:R-:W-:-:S03]  /*31c30*/  IMAD.WIDE R46, R4, 0x4, R32 ;  /* 0x00000004042e7825 */ /* 0x000fc600078e0220 */
[----:B------:R1:W-:Y:S04]  /*31c40*/  STL.64 [R1+0x11d8], R34 ;  /* 0x0011d82201007387 */ /* 0x0003e80000100a00 */
[----:B------:R4:W-:Y:S04]  /*31c50*/  STL.64 [R1+0x11e0], R46 ;  /* 0x0011e02e01007387 */ /* 0x0009e80000100a00 */
[----:B------:R1:W-:Y:S04]  /*31c60*/  LDGSTS.E [R20+-0x73ff8], desc[UR60][R44.64], !P0 ;  /* 0x8c0080002c147fae */ /* 0x0003e8000c12187c */
[----:B------:R-:W2:Y:S04]  /*31c70*/  LDL.LU.64 R42, [R1+0x218] ;  /* 0x00021800012a7983 */ /* 0x000ea80000300a00 */
[----:B------:R-:W2:Y:S01]  /*31c80*/  LDL.LU.64 R32, [R1+0x210] ;  /* 0x0002100001207983 */ /* 0x000ea20000300a00 */
[----:B-1----:R-:W-:-:S03]  /*31c90*/  IMAD.WIDE R44, R4, 0x4, R30 ;  /* 0x00000004042c7825 */ /* 0x002fc600078e021e */
[----:B------:R1:W-:Y:S04]  /*31ca0*/  LDGSTS.E [R23+-0x7fff4], desc[UR60][R48.64], !P1 ;  /* 0x8000c00030177fae */ /* 0x0003e8000c92187c */
[----:B------:R-:W2:Y:S04]  /*31cb0*/  LDL.LU.64 R30, [R1+0x208] ;  /* 0x00020800011e7983 */ /* 0x000ea80000300a00 */
[----:B------:R2:W-:Y:S04]  /*31cc0*/  STL.64 [R1+0x1238], R44 ;  /* 0x0012382c01007387 */ /* 0x0005e80000100a00 */
[----:B------:R-:W-:Y:S01]  /*31cd0*/  LDGSTS.E [R22+-0x7bff4], desc[UR60][R34.64], !P1 ;  /* 0x8400c00022167fae */ /* 0x000fe2000c92187c */
[----:B------:R-:W-:-:S02]  /*31ce0*/  VIADD R24, R26, 0xfffffecb ;  /* 0xfffffecb1a187836 */ /* 0x000fc40000000000 */
[----:B------:R-:W2:Y:S01]  /*31cf0*/  LDC R26, c[0x0][0x230] ;  /* 0x00008c00ff1a7b82 */ /* 0x000ea20000000800 */
[----:B------:R4:W-:Y:S04]  /*31d00*/  LDGSTS.E [R21+-0x77ff4], desc[UR60][R46.64], !P1 ;  /* 0x8800c0002e157fae */ /* 0x0009e8000c92187c */
[----:B------:R-:W2:Y:S01]  /*31d10*/  LDL.LU.64 R34, [R1+0x200] ;  /* 0x0002000001227983 */ /* 0x000ea20000300a00 */
[----:B------:R-:W-:Y:S02]  /*31d20*/  ISETP.GE.U32.AND P0, PT, R24, 0x7ffffe4c, PT ;  /* 0x7ffffe4c1800780c */ /* 0x000fe40003f06070 */
[----:B------:R-:W-:Y:S01]  /*31d30*/  IADD3 R24, R25, -0x136, RZ ;  /* 0xfffffeca19187810 */ /* 0x000fe20007ffe0ff */
[----:B------:R2:W-:Y:S01]  /*31d40*/  LDGSTS.E [R20+-0x73ff4], desc[UR60][R44.64], !P1 ;  /* 0x8c00c0002c147fae */ /* 0x0005e2000c92187c */
[----:B------:R-:W2:Y:S02]  /*31d50*/  LDC R25, c[0x0][0x230] ;  /* 0x00008c00ff197b82 */ /* 0x000ea40000000800 */
[----:B------:R-:W-:Y:S01]  /*31d60*/  ISETP.GE.U32.AND P1, PT, R24, 0x7ffffe4b, PT ;  /* 0x7ffffe4b1800780c */ /* 0x000fe20003f26070 */
[----:B-1----:R-:W-:-:S04]  /*31d70*/  IMAD.WIDE R48, R4, 0x4, R40 ;  /* 0x0000000404307825 */ /* 0x002fc800078e0228 */
[C---:B---3--:R-:W-:Y:S01]  /*31d80*/  IMAD.WIDE R36, R4.reuse, 0x4, R36 ;  /* 0x0000000404247825 */ /* 0x048fe200078e0224 */
[----:B------:R1:W-:Y:S03]  /*31d90*/  STL.64 [R1+0x11e8], R48 ;  /* 0x0011e83001007387 */ /* 0x0003e60000100a00 */
[C---:B----4-:R-:W-:Y:S01]  /*31da0*/  IMAD.WIDE R46, R4.reuse, 0x4, R38 ;  /* 0x00000004042e7825 */ /* 0x050fe200078e0226 */
[----:B------:R-:W-:Y:S04]  /*31db0*/  STL.64 [R1+0x1230], R36 ;  /* 0x0012302401007387 */ /* 0x000fe80000100a00 */
[----:B------:R3:W-:Y:S04]  /*31dc0*/  STL.64 [R1+0x1228], R46 ;  /* 0x0012282e01007387 */ /* 0x0007e80000100a00 */
[----:B------:R-:W4:Y:S01]  /*31dd0*/  LDL.LU.64 R40, [R1+0x1f8] ;  /* 0x0001f80001287983 */ /* 0x000f220000300a00 */
[----:B--2---:R-:W-:-:S03]  /*31de0*/  IMAD.WIDE R44, R4, 0x4, R28 ;  /* 0x00000004042c7825 */ /* 0x004fc600078e021c */
[----:B------:R1:W-:Y:S04]  /*31df0*/  LDGSTS.E [R23+-0x70000], desc[UR60][R48.64], !P0 ;  /* 0x9000000030177fae */ /* 0x0003e8000c12187c */
[----:B------:R-:W2:Y:S04]  /*31e00*/  LDL.LU.64 R28, [R1+0x1f0] ;  /* 0x0001f000011c7983 */ /* 0x000ea80000300a00 */
[----:B------:R-:W-:Y:S04]  /*31e10*/  LDGSTS.E [R22+-0x6c000], desc[UR60][R36.64], !P0 ;  /* 0x9400000024167fae */ /* 0x000fe8000c12187c */
[----:B------:R-:W2:Y:S04]  /*31e20*/  LDL.LU.64 R38, [R1+0x1e8] ;  /* 0x0001e80001267983 */ /* 0x000ea80000300a00 */
[----:B------:R3:W-:Y:S04]  /*31e30*/  LDGSTS.E [R21+-0x68000], desc[UR60][R46.64], !P0 ;  /* 0x980000002e157fae */ /* 0x0007e8000c12187c */
[----:B------:R3:W-:Y:S01]  /*31e40*/  STL.64 [R1+0x1220], R44 ;  /* 0x0012202c01007387 */ /* 0x0007e20000100a00 */
[----:B-1----:R-:W-:-:S03]  /*31e50*/  IMAD.WIDE R48, R4, 0x4, R42 ;  /* 0x0000000404307825 */ /* 0x002fc600078e022a */
[----:B------:R1:W-:Y:S01]  /*31e60*/  LDGSTS.E [R20+-0x64000], desc[UR60][R44.64], !P0 ;  /* 0x9c0000002c147fae */ /* 0x0003e2000c12187c */
[----:B---3--:R-:W-:-:S03]  /*31e70*/  IMAD.WIDE R46, R4, 0x4, R32 ;  /* 0x00000004042e7825 */ /* 0x008fc600078e0220 */
[----:B------:R-:W3:Y:S04]  /*31e80*/  LDL.LU.64 R36, [R1+0x1e0] ;  /* 0x0001e00001247983 */ /* 0x000ee80000300a00 */
[----:B------:R-:W-:Y:S01]  /*31e90*/  STL.64 [R1+0x1218], R48 ;  /* 0x0012183001007387 */ /* 0x000fe20000100a00 */
[----:B-1----:R-:W-:-:S03]  /*31ea0*/  IMAD.WIDE R44, R4, 0x4, R30 ;  /* 0x00000004042c7825 */ /* 0x002fc600078e021e */
[----:B------:R-:W-:Y:S04]  /*31eb0*/  STL.64 [R1+0x1210], R46 ;  /* 0x0012102e01007387 */ /* 0x000fe80000100a00 */
[----:B------:R-:W-:Y:S04]  /*31ec0*/  STL.64 [R1+0x1208], R44 ;  /* 0x0012082c01007387 */ /* 0x000fe80000100a00 */
[----:B------:R-:W3:Y:S04]  /*31ed0*/  LDL.LU.64 R32, [R1+0x1d8] ;  /* 0x0001d80001207983 */ /* 0x000ee80000300a00 */
[----:B------:R-:W3:Y:S04]  /*31ee0*/  LDL.LU.64 R30, [R1+0x1d0] ;  /* 0x0001d000011e7983 */ /* 0x000ee80000300a00 */
[----:B------:R4:W-:Y:S01]  /*31ef0*/  LDGSTS.E [R23+-0x6fffc], desc[UR60][R48.64], !P1 ;  /* 0x9000400030177fae */ /* 0x0009e2000c92187c */
[----:B------:R-:W-:-:S03]  /*31f00*/  IMAD.WIDE R42, R4, 0x4, R34 ;  /* 0x00000004042a7825 */ /* 0x000fc600078e0222 */
[----:B------:R1:W-:Y:S04]  /*31f10*/  LDGSTS.E [R22+-0x6bffc], desc[UR60][R46.64], !P1 ;  /* 0x940040002e167fae */ /* 0x0003e8000c92187c */
[----:B------:R-:W3:Y:S04]  /*31f20*/  LDL.LU.64 R34, [R1+0x1c8] ;  /* 0x0001c80001227983 */ /* 0x000ee80000300a00 */
[----:B------:R3:W-:Y:S04]  /*31f30*/  LDGSTS.E [R21+-0x67ffc], desc[UR60][R44.64], !P1 ;  /* 0x980040002c157fae */ /* 0x0007e8000c92187c */
[----:B------:R1:W-:Y:S04]  /*31f40*/  STL.64 [R1+0x1200], R42 ;  /* 0x0012002a01007387 */ /* 0x0003e80000100a00 */
[----:B------:R-:W-:Y:S04]  /*31f50*/  LDGSTS.E [R20+-0x63ffc], desc[UR60][R42.64], !P1 ;  /* 0x9c0040002a147fae */ /* 0x000fe8000c92187c */
[----:B-1----:R-:W3:Y:S01]  /*31f60*/  LDL.LU.64 R42, [R1+0x1c0] ;  /* 0x0001c000012a7983 */ /* 0x002ee20000300a00 */
[----:B------:R-:W-:-:S02]  /*31f70*/  VIADD R24, R27, 0xfffffec9 ;  /* 0xfffffec91b187836 */ /* 0x000fc40000000000 */
[----:B------:R-:W1:Y:S03]  /*31f80*/  LDC R27, c[0x0][0x230] ;  /* 0x00008c00ff1b7b82 */ /* 0x000e660000000800 */
[----:B------:R-:W-:Y:S01]  /*31f90*/  ISETP.GE.U32.AND P0, PT, R24, 0x7ffffe4a, PT ;  /* 0x7ffffe4a1800780c */ /* 0x000fe20003f06070 */
[----:B----4-:R-:W-:-:S05]  /*31fa0*/  IMAD.WIDE R48, R4, 0x4, R40 ;  /* 0x0000000404307825 */ /* 0x010fca00078e0228 */
[----:B------:R-:W-:Y:S01]  /*31fb0*/  STL.64 [R1+0x11f8], R48 ;  /* 0x0011f83001007387 */ /* 0x000fe20000100a00 */
[----:B--2---:R-:W-:-:S06]  /*31fc0*/  IMAD.WIDE R28, R4, 0x4, R28 ;  /* 0x00000004041c7825 */ /* 0x004fcc00078e021c */
[----:B------:R2:W-:Y:S01]  /*31fd0*/  LDGSTS.E [R23+-0x6fff8], desc[UR60][R48.64], !P0 ;  /* 0x9000800030177fae */ /* 0x0005e2000c12187c */
[----:B------:R-:W-:-:S03]  /*31fe0*/  IMAD.WIDE R46, R4, 0x4, R38 ;  /* 0x00000004042e7825 */ /* 0x000fc600078e0226 */
[----:B------:R4:W-:Y:S04]  /*31ff0*/  STL.64 [R1+0x11f0], R28 ;  /* 0x0011f01c01007387 */ /* 0x0009e80000100a00 */
[----:B------:R1:W-:Y:S04]  /*32000*/  STL.64 [R1+0x11a0], R46 ;  /* 0x0011a02e01007387 */ /* 0x0003e80000100a00 */
[----:B------:R-:W2:Y:S04]  /*32010*/  LDL.LU.64 R40, [R1+0x38] ;  /* 0x0000380001287983 */ /* 0x000ea80000300a00 */
[----:B------:R-:W2:Y:S01]  /*32020*/  LDL.LU.64 R38, [R1+0x30] ;  /* 0x0000300001267983 */ /* 0x000ea20000300a00 */
[----:B---3--:R-:W-:-:S03]  /*32030*/  IMAD.WIDE R44, R4, 0x4, R36 ;  /* 0x00000004042c7825 */ /* 0x008fc600078e0224 */
[----:B------:R-:W-:Y:S04]  /*32040*/  LDGSTS.E [R22+-0x6bff8], desc[UR60][R28.64], !P0 ;  /* 0x940080001c167fae */ /* 0x000fe8000c12187c */
[----:B------:R-:W3:Y:S04]  /*32050*/  LDL.LU.64 R36, [R1+0x28] ;  /* 0x0000280001247983 */ /* 0x000ee80000300a00 */
[----:B------:R1:W-:Y:S04]  /*32060*/  STL.64 [R1+0x1198], R44 ;  /* 0x0011982c01007387 */ /* 0x0003e80000100a00 */
[----:B----4-:R-:W4:Y:S01]  /*32070*/  LDL.LU.64 R28, [R1+0x20] ;  /* 0x00002000011c7983 */ /* 0x010f220000300a00 */
[----:B------:R-:W-:-:S03]  /*32080*/  IMAD.WIDE R50, R4, 0x4, R32 ;  /* 0x0000000404327825 */ /* 0x000fc600078e0220 */
[----:B------:R1:W-:Y:S01]  /*32090*/  LDGSTS.E [R21+-0x67ff8], desc[UR60][R46.64], !P0 ;  /* 0x980080002e157fae */ /* 0x0003e2000c12187c */
[----:B--2---:R-:W-:-:S03]  /*320a0*/  IMAD.WIDE R48, R4, 0x4, R30 ;  /* 0x0000000404307825 */ /* 0x004fc600078e021e */
[----:B------:R2:W-:Y:S01]  /*320b0*/  LDGSTS.E [R20+-0x63ff8], desc[UR60][R44.64], !P0 ;  /* 0x9c0080002c147fae */ /* 0x0005e2000c12187c */
[----:B-1----:R-:W-:-:S03]  /*320c0*/  IMAD.WIDE R46, R4, 0x4, R34 ;  /* 0x00000004042e7825 */ /* 0x002fc600078e0222 */
[----:B------:R-:W4:Y:S04]  /*320d0*/  LDL.LU.64 R34, [R1+0x18] ;  /* 0x0000180001227983 */ /* 0x000f280000300a00 */
[----:B------:R-:W-:Y:S04]  /*320e0*/  STL.64 [R1+0x1190], R50 ;  /* 0x0011903201007387 */ /* 0x000fe80000100a00 */
[----:B------:R-:W4:Y:S04]  /*320f0*/  LDL.LU.64 R32, [R1+0x10] ;  /* 0x0000100001207983 */ /* 0x000f280000300a00 */
[----:B------:R-:W-:Y:S04]  /*32100*/  STL.64 [R1+0x1188], R48 ;  /* 0x0011883001007387 */ /* 0x000fe80000100a00 */
[----:B------:R-:W4:Y:S04]  /*32110*/  LDL.LU.64 R30, [R1+0x8] ;  /* 0x00000800011e7983 */ /* 0x000f280000300a00 */
[----:B------:R1:W-:Y:S01]  /*32120*/  STL.64 [R1+0x1180], R46 ;  /* 0x0011802e01007387 */ /* 0x0003e20000100a00 */
[----:B--2---:R-:W-:-:S03]  /*32130*/  IMAD.WIDE R44, R4, 0x4, R42 ;  /* 0x00000004042c7825 */ /* 0x004fc600078e022a */
[----:B------:R-:W2:Y:S01]  /*32140*/  LDL.LU.64 R42, [R1] ;  /* 0x00000000012a7983 */ /* 0x000ea20000300a00 */
[----:B------:R-:W-:Y:S02]  /*32150*/  VIADD R24, R26, 0xfffffec8 ;  /* 0xfffffec81a187836 */ /* 0x000fe40000000000 */
[----:B------:R-:W1:Y:S03]  /*32160*/  LDC R26, c[0x0][0x230] ;  /* 0x00008c00ff1a7b82 */ /* 0x000e660000000800 */
[----:B------:R-:W-:Y:S02]  /*32170*/  ISETP.GE.U32.AND P1, PT, R24, 0x7ffffe49, PT ;  /* 0x7ffffe491800780c */ /* 0x000fe40003f26070 */
[----:B------:R-:W-:-:S03]  /*32180*/  IADD3 R24, R25, -0x155, RZ ;  /* 0xfffffeab19187810 */ /* 0x000fc60007ffe0ff */
[----:B------:R-:W2:Y:S01]  /*32190*/  LDC R25, c[0x0][0x230] ;  /* 0x00008c00ff197b82 */ /* 0x000ea20000000800 */
[----:B------:R-:W-:Y:S01]  /*321a0*/  ISETP.GE.U32.AND P0, PT, R24, 0x7ffffe2c, PT ;  /* 0x7ffffe2c1800780c */ /* 0x000fe20003f06070 */
[----:B------:R-:W-:-:S06]  /*321b0*/  VIADD R24, R27, 0xfffffeaa ;  /* 0xfffffeaa1b187836 */ /* 0x000fcc0000000000 */
[----:B------:R-:W-:Y:S04]  /*321c0*/  LDGSTS.E [R23+-0x6fff4], desc[UR60][R50.64], !P1 ;  /* 0x9000c00032177fae */ /* 0x000fe8000c92187c */
[----:B------:R-:W-:Y:S04]  /*321d0*/  LDGSTS.E [R22+-0x6bff4], desc[UR60][R48.64], !P1 ;  /* 0x9400c00030167fae */ /* 0x000fe8000c92187c */
[----:B------:R1:W-:Y:S04]  /*321e0*/  LDGSTS.E [R21+-0x67ff4], desc[UR60][R46.64], !P1 ;  /* 0x9800c0002e157fae */ /* 0x0003e8000c92187c */
[----:B------:R1:W-:Y:S01]  /*321f0*/  LDGSTS.E [R20+-0x63ff4], desc[UR60][R44.64], !P1 ;  /* 0x9c00c0002c147fae */ /* 0x0003e2000c92187c */
[----:B------:R-:W-:-:S03]  /*32200*/  ISETP.GE.U32.AND P1, PT, R24, 0x7ffffe2b, PT ;  /* 0x7ffffe2b1800780c */ /* 0x000fc60003f26070 */
[----:B------:R1:W-:Y:S02]  /*32210*/  STL.64 [R1+0x1178], R44 ;  /* 0x0011782c01007387 */ /* 0x0003e40000100a00 */
[----:B-1----:R-:W-:Y:S02]  /*32220*/  VIADD R24, R26, 0xfffffea9 ;  /* 0xfffffea91a187836 */ /* 0x002fe40000000000 */
[----:B------:R-:W-:-:S04]  /*32230*/  IMAD.WIDE R46, R4, 0x4, R82 ;  /* 0x00000004042e7825 */ /* 0x000fc800078e0252 */
[----:B------:R-:W-:-:S04]  /*32240*/  IMAD.WIDE R44, R4, 0x4, R78 ;  /* 0x00000004042c7825 */ /* 0x000fc800078e024e */
[----:B------:R-:W-:-:S04]  /*32250*/  IMAD.WIDE R40, R4, 0x4, R40 ;  /* 0x0000000404287825 */ /* 0x000fc800078e0228 */
[C---:B------:R-:W-:Y:S01]  /*32260*/  IMAD.WIDE R38, R4.reuse, 0x4, R38 ;  /* 0x0000000404267825 */ /* 0x040fe200078e0226 */
[----:B------:R-:W-:Y:S04]  /*32270*/  STL.64 [R1+0x1170], R40 ;  /* 0x0011702801007387 */ /* 0x000fe80000100a00 */
[----:B------:R-:W-:Y:S01]  /*32280*/  LDGSTS.E [R23+-0x60000], desc[UR60][R40.64], !P0 ;  /* 0xa000000028177fae */ /* 0x000fe2000c12187c */
[----:B---3--:R-:W-:-:S03]  /*32290*/  IMAD.WIDE R36, R4, 0x4, R36 ;  /* 0x0000000404247825 */ /* 0x008fc600078e0224 */
[----:B------:R-:W-:Y:S04]  /*322a0*/  STL.64 [R1+0x1168], R38 ;  /* 0x0011682601007387 */ /* 0x000fe80000100a00 */
[----:B------:R-:W-:Y:S01]  /*322b0*/  LDGSTS.E [R22+-0x5c000], desc[UR60][R38.64], !P0 ;  /* 0xa400000026167fae */ /* 0x000fe2000c12187c */
[----:B----4-:R-:W-:-:S03]  /*322c0*/  IMAD.WIDE R28, R4, 0x4, R28 ;  /* 0x00000004041c7825 */ /* 0x010fc600078e021c */
[----:B------:R-:W-:Y:S04]  /*322d0*/  STL.64 [R1+0x1158], R36 ;  /* 0x0011582401007387 */ /* 0x000fe80000100a00 */
[----:B------:R-:W-:Y:S04]  /*322e0*/  LDGSTS.E [R21+-0x58000], desc[UR60][R36.64], !P0 ;  /* 0xa800000024157fae */ /* 0x000fe8000c12187c */
[----:B------:R1:W-:Y:S04]  /*322f0*/  STL.64 [R1+0x1150], R28 ;  /* 0x0011501c01007387 */ /* 0x0003e80000100a00 */
[----:B------:R1:W-:Y:S01]  /*32300*/  LDGSTS.E [R20+-0x54000], desc[UR60][R28.64], !P0 ;  /* 0xac0000001c147fae */ /* 0x0003e2000c12187c */
[C---:B------:R-:W-:Y:S01]  /*32310*/  IMAD.WIDE R34, R4.reuse, 0x4, R34 ;  /* 0x0000000404227825 */ /* 0x040fe200078e0222 */
[----:B-1----:R-:W1:Y:S03]  /*32320*/  LDC R28, c[0x0][0x230] ;  /* 0x00008c00ff1c7b82 */ /* 0x002e660000000800 */
[C---:B------:R-:W-:Y:S01]  /*32330*/  IMAD.WIDE R32, R4.reuse, 0x4, R32 ;  /* 0x0000000404207825 */ /* 0x040fe200078e0220 */
[----:B------:R-:W-:Y:S04]  /*32340*/  STL.64 [R1+0x1148], R34 ;  /* 0x0011482201007387 */ /* 0x000fe80000100a00 */
[----:B------:R-:W-:Y:S01]  /*32350*/  LDGSTS.E [R23+-0x5fffc], desc[UR60][R34.64], !P1 ;  /* 0xa000400022177fae */ /* 0x000fe2000c92187c */
[----:B------:R-:W-:-:S03]  /*32360*/  IMAD.WIDE R30, R4, 0x4, R30 ;  /* 0x00000004041e7825 */ /* 0x000fc600078e021e */
[----:B------:R-:W-:Y:S04]  /*32370*/  STL.64 [R1+0x1140], R32 ;  /* 0x0011402001007387 */ /* 0x000fe80000100a00 */
[----:B------:R-:W-:Y:S01]  /*32380*/  LDGSTS.E [R22+-0x5bffc], desc[UR60][R32.64], !P1 ;  /* 0xa400400020167fae */ /* 0x000fe2000c92187c */
[----:B--2---:R-:W-:-:S03]  /*32390*/  IMAD.WIDE R26, R4, 0x4, R42 ;  /* 0x00000004041a7825 */ /* 0x004fc600078e022a */
[----:B------:R-:W-:Y:S04]  /*323a0*/  STL.64 [R1+0x1130], R30 ;  /* 0x0011301e01007387 */ /* 0x000fe80000100a00 */
[----:B------:R-:W-:Y:S04]  /*323b0*/  LDGSTS.E [R21+-0x57ffc], desc[UR60][R30.64], !P1 ;  /* 0xa80040001e157fae */ /* 0x000fe8000c92187c */
[----:B------:R2:W-:Y:S04]  /*323c0*/  STL.64 [R1+0x1128], R26 ;  /* 0x0011281a01007387 */ /* 0x0005e80000100a00 */
[----:B------:R2:W-:Y:S01]  /*323d0*/  LDGSTS.E [R20+-0x53ffc], desc[UR60][R26.64], !P1 ;  /* 0xac0040001a147fae */ /* 0x0005e2000c92187c */
[----:B------:R-:W-:-:S02]  /*323e0*/  ISETP.GE.U32.AND P0, PT, R24, 0x7ffffe2a, PT ;  /* 0x7ffffe2a1800780c */ /* 0x000fc40003f06070 */
[----:B------:R-:W-:Y:S01]  /*323f0*/  IADD3 R24, R25, -0x158, RZ ;  /* 0xfffffea819187810 */ /* 0x000fe20007ffe0ff */
[----:B------:R-:W-:Y:S01]  /*32400*/  IMAD.WIDE R36, R4, 0x4, R250 ;  /* 0x0000000404247825 */ /* 0x000fe200078e02fa */
[----:B------:R-:W3:Y:S08]  /*32410*/  LDC R25, c[0x0][0x230] ;  /* 0x00008c00ff197b82 */ /* 0x000ef00000000800 */
[----:B--2---:R-:W2:Y:S01]  /*32420*/  LDC R27, c[0x0][0x230] ;  /* 0x00008c00ff1b7b82 */ /* 0x004ea20000000800 */
[----:B------:R-:W-:Y:S01]  /*32430*/  ISETP.GE.U32.AND P1, PT, R24, 0x7ffffe29, PT ;  /* 0x7ffffe291800780c */ /* 0x000fe20003f26070 */
[C---:B------:R-:W-:Y:S01]  /*32440*/  IMAD.WIDE R34, R4.reuse, 0x4, R248 ;  /* 0x0000000404227825 */ /* 0x040fe200078e02f8 */
[----:B------:R4:W-:Y:S03]  /*32450*/  LDGSTS.E [R23+-0x5fff8], desc[UR60][R36.64], !P0 ;  /* 0xa000800024177fae */ /* 0x0009e6000c12187c */
[C---:B------:R-:W-:Y:S01]  /*32460*/  IMAD.WIDE R32, R4.reuse, 0x4, R246 ;  /* 0x0000000404207825 */ /* 0x040fe200078e02f6 */
[----:B------:R2:W-:Y:S01]  /*32470*/  LDGSTS.E [R22+-0x5bff8], desc[UR60][R34.64], !P0 ;  /* 0xa400800022167fae */ /* 0x0005e2000c12187c */
[----:B------:R-:W3:Y:S02]  /*32480*/  LDC R26, c[0x0][0x230] ;  /* 0x00008c00ff1a7b82 */ /* 0x000ee40000000800 */
[----:B------:R-:W-:Y:S01]  /*32490*/  IMAD.WIDE R30, R4, 0x4, R244 ;  /* 0x00000004041e7825 */ /* 0x000fe200078e02f4 */
[----:B------:R4:W-:Y:S03]  /*324a0*/  STL.64 [R1+0x1120], R36 ;  /* 0x0011202401007387 */ /* 0x0009e60000100a00 */
[----:B-1----:R-:W-:Y:S01]  /*324b0*/  VIADD R24, R28, 0xfffffe8b ;  /* 0xfffffe8b1c187836 */ /* 0x002fe20000000000 */
[----:B------:R1:W-:Y:S04]  /*324c0*/  LDGSTS.E [R21+-0x57ff8], desc[UR60][R32.64], !P0 ;  /* 0xa800800020157fae */ /* 0x0003e8000c12187c */
[----:B------:R1:W-:Y:S04]  /*324d0*/  STL.64 [R1+0x1118], R34 ;  /* 0x0011182201007387 */ /* 0x0003e80000100a00 */
[----:B------:R1:W-:Y:S01]  /*324e0*/  LDGSTS.E [R20+-0x53ff8], desc[UR60][R30.64], !P0 ;  /* 0xac0080001e147fae */ /* 0x0003e2000c12187c */
[----:B----4-:R-:W-:Y:S01]  /*324f0*/  IMAD.WIDE R36, R4, 0x4, R242 ;  /* 0x0000000404247825 */ /* 0x010fe200078e02f2 */
[----:B------:R-:W-:-:S02]  /*32500*/  ISETP.GE.U32.AND P0, PT, R24, 0x7ffffe0c, PT ;  /* 0x7ffffe0c1800780c */ /* 0x000fc40003f06070 */
[----:B------:R4:W-:Y:S01]  /*32510*/  STL.64 [R1+0x1078], R32 ;  /* 0x0010782001007387 */ /* 0x0009e20000100a00 */
[----:B--2---:R-:W-:Y:S02]  /*32520*/  VIADD R24, R27, 0xfffffe8a ;  /* 0xfffffe8a1b187836 */ /* 0x004fe40000000000 */
[C---:B------:R-:W-:Y:S01]  /*32530*/  IMAD.WIDE R28, R4.reuse, 0x4, R56 ;  /* 0x00000004041c7825 */ /* 0x040fe200078e0238 */
[----:B------:R2:W-:Y:S01]  /*32540*/  STL.64 [R1+0x1070], R30 ;  /* 0x0010701e01007387 */ /* 0x0005e20000100a00 */
[----:B------:R-:W3:Y:S02]  /*32550*/  LDC R27, c[0x0][0x230] ;  /* 0x00008c00ff1b7b82 */ /* 0x000ee40000000800 */
[C---:B-1----:R-:W-:Y:S01]  /*32560*/  IMAD.WIDE R34, R4.reuse, 0x4, R240 ;  /* 0x0000000404227825 */ /* 0x042fe200078e02f0 */
[----:B------:R-:W-:Y:S03]  /*32570*/  LDGSTS.E [R23+-0x5fff4], desc[UR60][R36.64], !P1 ;  /* 0xa000c00024177fae */ /* 0x000fe6000c92187c */
[C---:B----4-:R-:W-:Y:S01]  /*32580*/  IMAD.WIDE R32, R4.reuse, 0x4, R238 ;  /* 0x0000000404207825 */ /* 0x050fe200078e02ee */
[----:B------:R1:W-:Y:S03]  /*32590*/  LDGSTS.E [R22+-0x5bff4], desc[UR60][R34.64], !P1 ;  /* 0xa400c00022167fae */ /* 0x0003e6000c92187c */
[----:B--2---:R-:W-:Y:S01]  /*325a0*/  IMAD.WIDE R30, R4, 0x4, R236 ;  /* 0x00000004041e7825 */ /* 0x004fe200078e02ec */
[----:B------:R-:W-:Y:S04]  /*325b0*/  STL.64 [R1+0x1068], R36 ;  /* 0x0010682401007387 */ /* 0x000fe80000100a00 */
[----:B------:R2:W-:Y:S04]  /*325c0*/  LDGSTS.E [R21+-0x57ff4], desc[UR60][R32.64], !P1 ;  /* 0xa800c00020157fae */ /* 0x0005e8000c92187c */
[----:B------:R1:W-:Y:S04]  /*325d0*/  STL.64 [R1+0x1058], R34 ;  /* 0x0010582201007387 */ /* 0x0003e80000100a00 */
[----:B------:R4:W-:Y:S01]  /*325e0*/  LDGSTS.E [R20+-0x53ff4], desc[UR60][R30.64], !P1 ;  /* 0xac00c0001e147fae */ /* 0x0009e2000c92187c */
[----:B------:R-:W-:-:S03]  /*325f0*/  ISETP.GE.U32.AND P1, PT, R24, 0x7ffffe0b, PT ;  /* 0x7ffffe0b1800780c */ /* 0x000fc60003f26070 */
[----:B------:R2:W-:Y:S01]  /*32600*/  STL.64 [R1+0x1050], R32 ;  /* 0x0010502001007387 */ /* 0x0005e20000100a00 */
[----:B-1----:R-:W-:-:S03]  /*32610*/  IMAD.WIDE R34, R4, 0x4, R58 ;  /* 0x0000000404227825 */ /* 0x002fc600078e023a */
[----:B------:R4:W-:Y:S01]  /*32620*/  STL.64 [R1+0x1040], R30 ;  /* 0x0010401e01007387 */ /* 0x0009e20000100a00 */
[----:B--2---:R-:W-:-:S03]  /*32630*/  IMAD.WIDE R32, R4, 0x4, R52 ;  /* 0x0000000404207825 */ /* 0x004fc600078e0234 */
[----:B------:R1:W-:Y:S01]  /*32640*/  STL.64 [R1+0x1038], R34 ;  /* 0x0010382201007387 */ /* 0x0003e20000100a00 */
[----:B----4-:R-:W-:-:S03]  /*32650*/  IMAD.WIDE R30, R4, 0x4, R54 ;  /* 0x00000004041e7825 */ /* 0x010fc600078e0236 */
[----:B------:R1:W-:Y:S01]  /*32660*/  LDGSTS.E [R23+-0x50000], desc[UR60][R34.64], !P0 ;  /* 0xb000000022177fae */ /* 0x0003e2000c12187c */
[----:B---3--:R-:W-:Y:S02]  /*32670*/  IADD3 R24, R26, -0x177, RZ ;  /* 0xfffffe891a187810 */ /* 0x008fe40007ffe0ff */
[----:B------:R-:W2:Y:S01]  /*32680*/  LDC R26, c[0x0][0x230] ;  /* 0x00008c00ff1a7b82 */ /* 0x000ea20000000800 */
[----:B------:R3:W-:Y:S04]  /*32690*/  STL.64 [R1+0x1030], R32 ;  /* 0x0010302001007387 */ /* 0x0007e80000100a00 */
[----:B------:R3:W-:Y:S01]  /*326a0*/  LDGSTS.E [R22+-0x4c000], desc[UR60][R32.64], !P0 ;  /* 0xb400000020167fae */ /* 0x0007e2000c12187c */
[----:B-1----:R-:W-:-:S03]  /*326b0*/  IMAD.WIDE R34, R4, 0x4, R66 ;  /* 0x0000000404227825 */ /* 0x002fc600078e0242 */
[----:B------:R1:W-:Y:S04]  /*326c0*/  STL.64 [R1+0xcc8], R30 ;  /* 0x000cc81e01007387 */ /* 0x0003e80000100a00 */
[----:B------:R1:W-:Y:S01]  /*326d0*/  LDGSTS.E [R21+-0x48000], desc[UR60][R30.64], !P0 ;  /* 0xb80000001e157fae */ /* 0x0003e2000c12187c */
[----:B---3--:R-:W-:-:S03]  /*326e0*/  IMAD.WIDE R32, R4, 0x4, R60 ;  /* 0x0000000404207825 */ /* 0x008fc600078e023c */
[----:B------:R3:W-:Y:S04]  /*326f0*/  STL.64 [R1+0xcc0], R28 ;  /* 0x000cc01c01007387 */ /* 0x0007e80000100a00 */
[----:B------:R3:W-:Y:S01]  /*32700*/  LDGSTS.E [R20+-0x44000], desc[UR60][R28.64], !P0 ;  /* 0xbc0000001c147fae */ /* 0x0007e2000c12187c */
[----:B-1----:R-:W-:-:S03]  /*32710*/  IMAD.WIDE R30, R4, 0x4, R62 ;  /* 0x00000004041e7825 */ /* 0x002fc600078e023e */
[----:B------:R1:W-:Y:S01]  /*32720*/  STL.64 [R1+0xcb0], R34 ;  /* 0x000cb02201007387 */ /* 0x0003e20000100a00 */
[----:B------:R-:W-:-:S03]  /*32730*/  ISETP.GE.U32.AND P0, PT, R24, 0x7ffffe0a, PT ;  /* 0x7ffffe0a1800780c */ /* 0x000fc60003f06070 */
[----:B------:R4:W-:Y:S01]  /*32740*/  STL.64 [R1+0xca0], R32 ;  /* 0x000ca02001007387 */ /* 0x0009e20000100a00 */
[----:B---3--:R-:W-:-:S03]  /*32750*/  IMAD.WIDE R28, R4, 0x4, R64 ;  /* 0x00000004041c7825 */ /* 0x008fc600078e0240 */
[----:B------:R3:W-:Y:S04]  /*32760*/  STL.64 [R1+0xc90], R30 ;  /* 0x000c901e01007387 */ /* 0x0007e80000100a00 */
[----:B------:R1:W-:Y:S01]  /*32770*/  LDGSTS.E [R23+-0x4fffc], desc[UR60][R34.64], !P1 ;  /* 0xb000400022177fae */ /* 0x0003e2000c92187c */
[----:B------:R-:W-:Y:S02]  /*32780*/  VIADD R24, R25, 0xfffffe88 ;  /* 0xfffffe8819187836 */ /* 0x000fe40000000000 */
[----:B------:R-:W2:Y:S01]  /*32790*/  LDC R25, c[0x0][0x230] ;  /* 0x00008c00ff197b82 */ /* 0x000ea20000000800 */
[----:B------:R3:W-:Y:S04]  /*327a0*/  STL.64 [R1+0xc80], R28 ;  /* 0x000c801c01007387 */ /* 0x0007e80000100a00 */
[----:B------:R4:W-:Y:S01]  /*327b0*/  LDGSTS.E [R22+-0x4bffc], desc[UR60][R32.64], !P1 ;  /* 0xb400400020167fae */ /* 0x0009e2000c92187c */
[----:B-1----:R-:W-:-:S03]  /*327c0*/  IMAD.WIDE R34, R4, 0x4, R74 ;  /* 0x0000000404227825 */ /* 0x002fc600078e024a */
[----:B------:R3:W-:Y:S04]  /*327d0*/  LDGSTS.E [R21+-0x47ffc], desc[UR60][R30.64], !P1 ;  /* 0xb80040001e157fae */ /* 0x0007e8000c92187c */
[----:B------:R-:W2:Y:S01]  /*327e0*/  LDL.LU.64 R50, [R1+0x3a0] ;  /* 0x0003a00001327983 */ /* 0x000ea20000300a00 */
[----:B----4-:R-:W-:-:S03]  /*327f0*/  IMAD.WIDE R32, R4, 0x4, R68 ;  /* 0x0000000404207825 */ /* 0x010fc600078e0244 */
[----:B------:R1:W-:Y:S04]  /*32800*/  LDGSTS.E [R20+-0x43ffc], desc[UR60][R28.64], !P1 ;  /* 0xbc0040001c147fae */ /* 0x0003e8000c92187c */
[----:B------:R-:W4:Y:S01]  /*32810*/  LDL.LU.64 R38, [R1+0x398] ;  /* 0x0003980001267983 */ /* 0x000f220000300a00 */
[----:B---3--:R-:W-:-:S03]  /*32820*/  IMAD.WIDE R30, R4, 0x4, R70 ;  /* 0x00000004041e7825 */ /* 0x008fc600078e0246 */
[----:B------:R-:W3:Y:S01]  /*32830*/  LDL.LU.64 R40, [R1+0x390] ;  /* 0x0003900001287983 */ /* 0x000ee20000300a00 */
[----:B-1----:R-:W-:-:S03]  /*32840*/  IMAD.WIDE R28, R4, 0x4, R72 ;  /* 0x00000004041c7825 */ /* 0x002fc600078e0248 */
[----:B------:R1:W-:Y:S01]  /*32850*/  STL.64 [R1+0xc78], R34 ;  /* 0x000c782201007387 */ /* 0x0003e20000100a00 */
[----:B------:R-:W-:-:S03]  /*32860*/  ISETP.GE.U32.AND P1, PT, R24, 0x7ffffe09, PT ;  /* 0x7ffffe091800780c */ /* 0x000fc60003f26070 */
[----:B------:R-:W-:Y:S04]  /*32870*/  STL.64 [R1+0xc68], R32 ;  /* 0x000c682001007387 */ /* 0x000fe80000100a00 */
[----:B------:R1:W-:Y:S04]  /*32880*/  STL.64 [R1+0xc60], R30 ;  /* 0x000c601e01007387 */ /* 0x0003e80000100a00 */
[----:B------:R1:W-:Y:S04]  /*32890*/  STL.64 [R1+0xc58], R28 ;  /* 0x000c581c01007387 */ /* 0x0003e80000100a00 */
[----:B------:R-:W3:Y:S04]  /*328a0*/  LDL.LU.64 R36, [R1+0x388] ;  /* 0x0003880001247983 */ /* 0x000ee80000300a00 */
[----:B------:R-:W-:Y:S04]  /*328b0*/  LDGSTS.E [R23+-0x4fff8], desc[UR60][R34.64], !P0 ;  /* 0xb000800022177fae */ /* 0x000fe8000c12187c */
[----:B------:R-:W-:Y:S04]  /*328c0*/  LDGSTS.E [R22+-0x4bff8], desc[UR60][R32.64], !P0 ;  /* 0xb400800020167fae */ /* 0x000fe8000c12187c */
[----:B------:R1:W-:Y:S04]  /*328d0*/  LDGSTS.E [R21+-0x47ff8], desc[UR60][R30.64], !P0 ;  /* 0xb80080001e157fae */ /* 0x0003e8000c12187c */
[----:B------:R-:W3:Y:S04]  /*328e0*/  LDL.LU.64 R42, [R1+0x380] ;  /* 0x00038000012a7983 */ /* 0x000ee80000300a00 */
[----:B-1----:R-:W3:Y:S01]  /*328f0*/  LDL.LU.64 R34, [R1+0x378] ;  /* 0x0003780001227983 */ /* 0x002ee20000300a00 */
[----:B------:R-:W-:-:S03]  /*32900*/  IMAD.WIDE R30, R4, 0x4, R76 ;  /* 0x00000004041e7825 */ /* 0x000fc600078e024c */
[----:B------:R1:W-:Y:S04]  /*32910*/  LDGSTS.E [R20+-0x43ff8], desc[UR60][R28.64], !P0 ;  /* 0xbc0080001c147fae */ /* 0x0003e8000c12187c */
[----:B------:R-:W3:Y:S04]  /*32920*/  LDL.LU.64 R32, [R1+0x370] ;  /* 0x0003700001207983 */ /* 0x000ee80000300a00 */
[----:B------:R-:W-:Y:S01]  /*32930*/  STL.64 [R1+0xc50], R46 ;  /* 0x000c502e01007387 */ /* 0x000fe20000100a00 */
[----:B-1----:R-:W-:-:S03]  /*32940*/  IMAD.WIDE R28, R4, 0x4, R80 ;  /* 0x00000004041c7825 */ /* 0x002fc600078e0250 */
[----:B------:R1:W-:Y:S04]  /*32950*/  STL.64 [R1+0xc40], R30 ;  /* 0x000c401e01007387 */ /* 0x0003e80000100a00 */
[----:B------:R3:W-:Y:S04]  /*32960*/  STL.64 [R1+0xc30], R44 ;  /* 0x000c302c01007387 */ /* 0x0007e80000100a00 */
[----:B------:R1:W-:Y:S04]  /*32970*/  LDGSTS.E [R23+-0x4fff4], desc[UR60][R46.64], !P1 ;  /* 0xb000c0002e177fae */ /* 0x0003e8000c92187c */
[----:B------:R3:W-:Y:S04]  /*32980*/  STL.64 [R1+0xc20], R28 ;  /* 0x000c201c01007387 */ /* 0x0007e80000100a00 */
[----:B------:R1:W-:Y:S01]  /*32990*/  LDGSTS.E [R22+-0x4bff4], desc[UR60][R30.64], !P1 ;  /* 0xb400c0001e167fae */ /* 0x0003e2000c92187c */
[----:B------:R-:W-:-:S02]  /*329a0*/  VIADD R24, R27, 0xfffffee7 ;  /* 0xfffffee71b187836 */ /* 0x000fc40000000000 */
[----:B------:R-:W3:Y:S01]  /*329b0*/  LDC R27, c[0x0][0x230] ;  /* 0x00008c00ff1b7b82 */ /* 0x000ee20000000800 */
[----:B------:R2:W-:Y:S04]  /*329c0*/  LDGSTS.E [R21+-0x47ff4], desc[UR60][R44.64], !P1 ;  /* 0xb800c0002c157fae */ /* 0x0005e8000c92187c */
[----:B-1----:R-:W3:Y:S01]  /*329d0*/  LDL.LU.64 R30, [R1+0x368] ;  /* 0x00036800011e7983 */ /* 0x002ee20000300a00 */
[----:B------:R-:W-:Y:S01]  /*329e0*/  ISETP.GE.U32.AND P0, PT, R24, 0x7ffffe68, PT ;  /* 0x7ffffe681800780c */ /* 0x000fe20003f06070 */
[C---:B------:R-:W-:Y:S02]  /*329f0*/  VIADD R23, R10.reuse, 0x100000 ;  /* 0x001000000a177836 */ /* 0x040fe40000000000 */
[----:B------:R1:W-:Y:S01]  /*32a00*/  LDGSTS.E [R20+-0x43ff4], desc[UR60][R28.64], !P1 ;  /* 0xbc00c0001c147fae */ /* 0x0003e2000c92187c */
[C---:B------:R-:W-:Y:S01]  /*32a10*/  VIADD R22, R10.reuse, 0x100000 ;  /* 0x001000000a167836 */ /* 0x040fe20000000000 */
[----:B--2---:R-:W-:-:S02]  /*32a20*/  IADD3 R21, R10, 0x100000, RZ ;  /* 0x001000000a157810 */ /* 0x004fc40007ffe0ff */
[----:B------:R-:W-:Y:S02]  /*32a30*/  IADD3 R24, R26, -0x11a, RZ ;  /* 0xfffffee61a187810 */ /* 0x000fe40007ffe0ff */
[----:B------:R-:W2:Y:S02]  /*32a40*/  LDC R26, c[0x0][0x230] ;  /* 0x00008c00ff1a7b82 */ /* 0x000ea40000000800 */
[----:B------:R-:W-:Y:S01]  /*32a50*/  ISETP.GE.U32.AND P1, PT, R24, 0x7ffffe67, PT ;  /* 0x7ffffe671800780c */ /* 0x000fe20003f26070 */
[----:B-1----:R-:W-:Y:S02]  /*32a60*/  VIADD R20, R10, 0x100000 ;  /* 0x001000000a147836 */ /* 0x002fe40000000000 */
[----:B------:R-:W-:-:S04]  /*32a70*/  IMAD.WIDE R46, R4, 0x4, R50 ;  /* 0x00000004042e7825 */ /* 0x000fc800078e0232 */
[C---:B----4-:R-:W-:Y:S01]  /*32a80*/  IMAD.WIDE R38, R4.reuse, 0x4, R38 ;  /* 0x0000000404267825 */ /* 0x050fe200078e0226 */
[----:B------:R1:W-:Y:S03]  /*32a90*/  STL.64 [R1+0xbe8], R46 ;  /* 0x000be82e01007387 */ /* 0x0003e60000100a00 */
[C---:B---3--:R-:W-:Y:S01]  /*32aa0*/  IMAD.WIDE R44, R4.reuse, 0x4, R40 ;  /* 0x00000004042c7825 */ /* 0x048fe200078e0228 */
[----:B------:R3:W-:Y:S04]  /*32ab0*/  STL.64 [R1+0xbe0], R38 ;  /* 0x000be02601007387 */ /* 0x0007e80000100a00 */
[----:B------:R4:W-:Y:S04]  /*32ac0*/  STL.64 [R1+0xbd0], R44 ;  /* 0x000bd02c01007387 */ /* 0x0009e80000100a00 */
[----:B------:R-:W2:Y:S04]  /*32ad0*/  LDL.LU.64 R50, [R1+0x360] ;  /* 0x0003600001327983 */ /* 0x000ea80000300a00 */
[----:B------:R1:W-:Y:S04]  /*32ae0*/  LDGSTS.E [R23+-0x80000], desc[UR60][R46.64], !P0 ;  /* 0x800000002e177fae */ /* 0x0003e8000c12187c */
[----:B------:R-:W-:Y:S01]  /*32af0*/  LDGSTS.E [R22+-0x7c000], desc[UR60][R38.64], !P0 ;  /* 0x8400000026167fae */ /* 0x000fe2000c12187c */
[----:B------:R-:W-:-:S03]  /*32b00*/  IMAD.WIDE R28, R4, 0x4, R36 ;  /* 0x00000004041c7825 */ /* 0x000fc600078e0224 */
[----:B------:R4:W-:Y:S04]  /*32b10*/  LDGSTS.E [R21+-0x78000], desc[UR60][R44.64], !P0 ;  /* 0x880000002c157fae */ /* 0x0009e8000c12187c */
[----:B------:R-:W2:Y:S04]  /*32b20*/  LDL.LU.64 R36, [R1+0x358] ;  /* 0x0003580001247983 */ /* 0x000ea80000300a00 */
[----:B------:R-:W2:Y:S04]  /*32b30*/  LDL.LU.64 R40, [R1+0x350] ;  /* 0x0003500001287983 */ /* 0x000ea80000300a00 */
[----:B------:R4:W-:Y:S01]  /*32b40*/  STL.64 [R1+0xbc8], R28 ;  /* 0x000bc81c01007387 */ /* 0x0009e20000100a00 */
[----:B-1----:R-:W-:-:S03]  /*32b50*/  IMAD.WIDE R46, R4, 0x4, R42 ;  /* 0x00000004042e7825 */ /* 0x002fc600078e022a */
[----:B---3--:R-:W3:Y:S01]  /*32b60*/  LDL.LU.64 R38, [R1+0x348] ;  /* 0x0003480001267983 */ /* 0x008ee20000300a00 */
[----:B------:R-:W-:-:S03]  /*32b70*/  IMAD.WIDE R34, R4, 0x4, R34 ;  /* 0x0000000404227825 */ /* 0x000fc600078e0222 */
[----:B------:R-:W-:Y:S04]  /*32b80*/  STL.64 [R1+0xbc0], R46 ;  /* 0x000bc02e01007387 */ /* 0x000fe80000100a00 */
[----:B------:R1:W-:Y:S01]  /*32b90*/  STL.64 [R1+0xbb8], R34 ;  /* 0x000bb82201007387 */ /* 0x0003e20000100a00 */
[----:B----4-:R-:W-:-:S03]  /*32ba0*/  IMAD.WIDE R44, R4, 0x4, R32 ;  /* 0x00000004042c7825 */ /* 0x010fc600078e0220 */
[----:B------:R4:W-:Y:S04]  /*32bb0*/  LDGSTS.E [R20+-0x74000], desc[UR60][R28.64], !P0 ;  /* 0x8c0000001c147fae */ /* 0x0009e8000c12187c */
[----:B------:R2:W-:Y:S04]  /*32bc0*/  STL.64 [R1+0xbb0], R44 ;  /* 0x000bb02c01007387 */ /* 0x0005e80000100a00 */
[----:B------:R-:W3:Y:S04]  /*32bd0*/  LDL.LU.64 R42, [R1+0x340] ;  /* 0x00034000012a7983 */ /* 0x000ee80000300a00 */
[----:B------:R-:W3:Y:S04]  /*32be0*/  LDL.LU.64 R32, [R1+0x338] ;  /* 0x0003380001207983 */ /* 0x000ee80000300a00 */
[----:B------:R2:W-:Y:S04]  /*32bf0*/  LDGSTS.E [R23+-0x7fffc], desc[UR60][R46.64], !P1 ;  /* 0x800040002e177fae */ /* 0x0005e8000c92187c */
[----:B------:R-:W-:Y:S01]  /*32c00*/  LDGSTS.E [R22+-0x7bffc], desc[UR60][R34.64], !P1 ;  /* 0x8400400022167fae */ /* 0x000fe2000c92187c */
[----:B------:R-:W-:-:S02]  /*32c10*/  VIADD R24, R25, 0xfffffee5 ;  /* 0xfffffee519187836 */ /* 0x000fc40000000000 */
[----:B------:R-:W3:Y:S01]  /*32c20*/  LDC R25, c[0x0][0x230] ;  /* 0x00008c00ff197b82 */ /* 0x000ee20000000800 */
[----:B------:R2:W-:Y:S01]  /*32c30*/  LDGSTS.E [R21+-0x77ffc], desc[UR60][R44.64], !P1 ;  /* 0x880040002c157fae */ /* 0x0005e2000c92187c */
[----:B----4-:R-:W-:-:S03]  /*32c40*/  IMAD.WIDE R28, R4, 0x4, R30 ;  /* 0x00000004041c7825 */ /* 0x010fc600078e021e */
[----:B------:R-:W4:Y:S04]  /*32c50*/  LDL.LU.64 R30, [R1+0x330] ;  /* 0x00033000011e7983 */ /* 0x000f280000300a00 */
[----:B------:R3:W-:Y:S04]  /*32c60*/  STL.64 [R1+0xba8], R28 ;  /* 0x000ba81c01007387 */ /* 0x0007e80000100a00 */
[----:B-1----:R-:W4:Y:S01]  /*32c70*/  LDL.LU.64 R34, [R1+0x328] ;  /* 0x0003280001227983 */ /* 0x002f220000300a00 */
[----:B------:R-:W-:-:S03]  /*32c80*/  ISETP.GE.U32.AND P0, PT, R24, 0x7ffffe66, PT ;  /* 0x7ffffe661800780c */ /* 0x000fc60003f06070 */
[----:B------:R3:W-:Y:S01]  /*32c90*/  LDGSTS.E [R20+-0x73ffc], desc[UR60][R28.64], !P1 ;  /* 0x8c0040001c147fae */ /* 0x0007e2000c92187c */
[----:B------:R-:W-:Y:S02]  /*32ca0*/  IADD3 R24, R27, -0x11c, RZ ;  /* 0xfffffee41b187810 */ /* 0x000fe40007ffe0ff */
[----:B------:R-:W1:Y:S02]  /*32cb0*/  LDC R27, c[0x0][0x230] ;  /* 0x00008c00ff1b7b82 */ /* 0x000e640000000800 */
[----:B------:R-:W-:Y:S01]  /*32cc0*/  ISETP.GE.U32.AND P1, PT, R24, 0x7ffffe65, PT ;  /* 0x7ffffe651800780c */ /* 0x000fe20003f26070 */
[----:B--2---:R-:W-:-:S05]  /*32cd0*/  IMAD.WIDE R46, R4, 0x4, R50 ;  /* 0x00000004042e7825 */ /* 0x004fca00078e0232 */
[----:B------:R2:W-:Y:S04]  /*32ce0*/  STL.64 [R1+0xba0], R46 ;  /* 0x000ba02e01007387 */ /* 0x0005e80000100a00 */
[----:B------:R2:W-:Y:S01]  /*32cf0*/  LDGSTS.E [R23+-0x7fff8], desc[UR60][R46.64], !P0 ;  /* 0x800080002e177fae */ /* 0x0005e2000c12187c */
[----:B------:R-:W-:-:S04]  /*32d00*/  IMAD.WIDE R36, R4, 0x4, R36 ;  /* 0x0000000404247825 */ /* 0x000fc800078e0224 */
[C---:B------:R-:W-:Y:S01]  /*32d10*/  IMAD.WIDE R44, R4.reuse, 0x4, R40 ;  /* 0x00000004042c7825 */ /* 0x040fe200078e0228 */
[----:B------:R1:W-:Y:S04]  /*32d20*/  STL.64 [R1+0xb98], R36 ;  /* 0x000b982401007387 */ /* 0x0003e80000100a00 */
[----:B------:R1:W-:Y:S01]  /*32d30*/  STL.64 [R1+0xb90], R44 ;  /* 0x000b902c01007387 */ /* 0x0003e20000100a00 */
[----:B---3--:R-:W-:-:S03]  /*32d40*/  IMAD.WIDE R28, R4, 0x4, R38 ;  /* 0x00000004041c7825 */ /* 0x008fc600078e0226 */
[----:B------:R-:W3:Y:S04]  /*32d50*/  LDL.LU.64 R50, [R1+0x1b8] ;  /* 0x0001b80001327983 */ /* 0x000ee80000300a00 */
[----:B------:R-:W3:Y:S04]  /*32d60*/  LDL.LU.64 R40, [R1+0x1b0] ;  /* 0x0001b00001287983 */ /* 0x000ee80000300a00 */
[----:B------:R-:W3:Y:S04]  /*32d70*/  LDL.LU.64 R38, [R1+0x1a8] ;  /* 0x0001a80001267983 */ /* 0x000ee80000300a00 */
[----:B------:R-:W-:Y:S04]  /*32d80*/  LDGSTS.E [R22+-0x7bff8], desc[UR60][R36.64], !P0 ;  /* 0x8400800024167fae */ /* 0x000fe8000c12187c */
[----:B------:R4:W-:Y:S04]  /*32d90*/  STL.64 [R1+0xb88], R28 ;  /* 0x000b881c01007387 */ /* 0x0009e80000100a00 */
[----:B------:R1:W-:Y:S01]  /*32da0*/  LDGSTS.E [R21+-0x77ff8], desc[UR60][R44.64], !P0 ;  /* 0x880080002c157fae */ /* 0x0003e2000c12187c */
[----:B--2---:R-:W-:-:S03]  /*32db0*/  IMAD.WIDE R46, R4, 0x4, R42 ;  /* 0x00000004042e7825 */ /* 0x004fc600078e022a */
[----:B-1----:R-:W2:Y:S04]  /*32dc0*/  LDL.LU.64 R36, [R1+0x1a0] ;  /* 0x0001a00001247983 */ /* 0x002ea80000300a00 */
[----:B------:R-:W-:Y:S01]  /*32dd0*/  STL.64 [R1+0xb80], R46 ;  /* 0x000b802e01007387 */ /* 0x000fe20000100a00 */
[----:B------:R-:W-:-:S03]  /*32de0*/  IMAD.WIDE R44, R4, 0x4, R32 ;  /* 0x00000004042c7825 */ /* 0x000fc600078e0220 */
[----:B------:R1:W-:Y:S04]  /*32df0*/  LDGSTS.E [R20+-0x73ff8], desc[UR60][R28.64], !P0 ;  /* 0x8c0080001c147fae */ /* 0x0003e8000c12187c */
[----:B------:R-:W-:Y:S04]  /*32e00*/  STL.64 [R1+0xb78], R44 ;  /* 0x000b782c01007387 */ /* 0x000fe80000100a00 */
[----:B------:R3:W-:Y:S04]  /*32e10*/  LDGSTS.E [R23+-0x7fff4], desc[UR60][R46.64], !P1 ;  /* 0x8000c0002e177fae */ /* 0x0007e8000c92187c */
[----:B------:R3:W-:Y:S01]  /*32e20*/  LDGSTS.E [R22+-0x7bff4], desc[UR60][R44.64], !P1 ;  /* 0x8400c0002c167fae */ /* 0x0007e2000c92187c */
[----:B----4-:R-:W-:-:S05]  /*32e30*/  IMAD.WIDE R42, R4, 0x4, R30 ;  /* 0x00000004042a7825 */ /* 0x010fca00078e021e */
[----:B------:R4:W-:Y:S04]  /*32e40*/  STL.64 [R1+0xb70], R42 ;  /* 0x000b702a01007387 */ /* 0x0009e80000100a00 */
[----:B------:R-:W2:Y:S01]  /*32e50*/  LDL.LU.64 R32, [R1+0x198] ;  /* 0x0001980001207983 */ /* 0x000ea20000300a00 */
[----:B-1----:R-:W-:-:S03]  /*32e60*/  IMAD.WIDE R28, R4, 0x4, R34 ;  /* 0x00000004041c7825 */ /* 0x002fc600078e0222 */
[----:B------:R-:W2:Y:S04]  /*32e70*/  LDL.LU.64 R30, [R1+0x190] ;  /* 0x00019000011e7983 */ /* 0x000ea80000300a00 */
[----:B------:R-:W2:Y:S04]  /*32e80*/  LDL.LU.64 R34, [R1+0x188] ;  /* 0x0001880001227983 */ /* 0x000ea80000300a00 */
[----:B------:R2:W-:Y:S04]  /*32e90*/  STL.64 [R1+0xb68], R28 ;  /* 0x000b681c01007387 */ /* 0x0005e80000100a00 */
[----:B------:R-:W-:Y:S01]  /*32ea0*/  LDGSTS.E [R21+-0x77ff4], desc[UR60][R42.64], !P1 ;  /* 0x8800c0002a157fae */ /* 0x000fe2000c92187c */
[----:B------:R-:W-:-:S02]  /*32eb0*/  VIADD R24, R26, 0xfffffec7 ;  /* 0xfffffec71a187836 */ /* 0x000fc40000000000 */
[----:B------:R-:W1:Y:S01]  /*32ec0*/  LDC R26, c[0x0][0x230] ;  /* 0x00008c00ff1a7b82 */ /* 0x000e620000000800 */
[----:B------:R2:W-:Y:S04]  /*32ed0*/  LDGSTS.E [R20+-0x73ff4], desc[UR60][R28.64], !P1 ;  /* 0x8c00c0001c147fae */ /* 0x0005e8000c92187c */
[----:B----4-:R-:W4:Y:S01]  /*32ee0*/  LDL.LU.64 R42, [R1+0x180] ;  /* 0x00018000012a7983 */ /* 0x010f220000300a00 */
[----:B------:R-:W-:Y:S01]  /*32ef0*/  ISETP.GE.U32.AND P0, PT, R24, 0x7ffffe48, PT ;  /* 0x7ffffe481800780c */ /* 0x000fe20003f06070 */
[----:B---3--:R-:W-:-:S04]  /*32f00*/  IMAD.WIDE R48, R4, 0x4, R50 ;  /* 0x0000000404307825 */ /* 0x008fc800078e0232 */
[C---:B------:R-:W-:Y:S01]  /*32f10*/  IMAD.WIDE R46, R4.reuse, 0x4, R40 ;  /* 0x00000004042e7825 */ /* 0x040fe200078e0228 */
[----:B------:R3:W-:Y:S03]  /*32f20*/  STL.64 [R1+0xb60], R48 ;  /* 0x000b603001007387 */ /* 0x0007e60000100a00 */
[C---:B------:R-:W-:Y:S01]  /*32f30*/  IMAD.WIDE R44, R4.reuse, 0x4, R38 ;  /* 0x00000004042c7825 */ /* 0x040fe200078e0226 */
[----:B------:R1:W-:Y:S04]  /*32f40*/  STL.64 [R1+0xb58], R46 ;  /* 0x000b582e01007387 */ /* 0x0003e80000100a00 */
[----:B------:R1:W-:Y:S04]  /*32f50*/  STL.64 [R1+0xb50], R44 ;  /* 0x000b502c01007387 */ /* 0x0003e80000100a00 */
[----:B------:R-:W4:Y:S04]  /*32f60*/  LDL.LU.64 R40, [R1+0x178] ;  /* 0x0001780001287983 */ /* 0x000f280000300a00 */
[----:B------:R-:W4:Y:S01]  /*32f70*/  LDL.LU.64 R38, [R1+0x170] ;  /* 0x0001700001267983 */ /* 0x000f220000300a00 */
[----:B--2---:R-:W-:-:S03]  /*32f80*/  IMAD.WIDE R28, R4, 0x4, R36 ;  /* 0x00000004041c7825 */ /* 0x004fc600078e0224 */
[----:B------:R3:W-:Y:S04]  /*32f90*/  LDGSTS.E [R23+-0x70000], desc[UR60][R48.64], !P0 ;  /* 0x9000000030177fae */ /* 0x0007e8000c12187c */
[----:B------:R-:W2:Y:S04]  /*32fa0*/  LDL.LU.64 R36, [R1+0x168] ;  /* 0x0001680001247983 */ /* 0x000ea80000300a00 */
[----:B------:R4:W-:Y:S04]  /*32fb0*/  STL.64 [R1+0xb48], R28 ;  /* 0x000b481c01007387 */ /* 0x0009e80000100a00 */
[----:B------:R-:W2:Y:S04]  /*32fc0*/  LDL.LU.64 R50, [R1+0x160] ;  /* 0x0001600001327983 */ /* 0x000ea80000300a00 */
[----:B------:R1:W-:Y:S04]  /*32fd0*/  LDGSTS.E [R22+-0x6c000], desc[UR60][R46.64], !P0 ;  /* 0x940000002e167fae */ /* 0x0003e8000c12187c */
[----:B------:R1:W-:Y:S04]  /*32fe0*/  LDGSTS.E [R21+-0x68000], desc[UR60][R44.64], !P0 ;  /* 0x980000002c157fae */ /* 0x0003e8000c12187c */
[----:B------:R4:W-:Y:S01]  /*32ff0*/  LDGSTS.E [R20+-0x64000], desc[UR60][R28.64], !P0 ;  /* 0x9c0000001c147fae */ /* 0x0009e2000c12187c */
[----:B---3--:R-:W-:-:S04]  /*33000*/  IMAD.WIDE R48, R4, 0x4, R32 ;  /* 0x0000000404307825 */ /* 0x008fc800078e0220 */
[----:B-1----:R-:W-:-:S04]  /*33010*/  IMAD.WIDE R46, R4, 0x4, R30 ;  /* 0x00000004042e7825 */ /* 0x002fc800078e021e */
[C---:B------:R-:W-:Y:S02]  /*33020*/  IMAD.WIDE R44, R4.reuse, 0x4, R34 ;  /* 0x00000004042c7825 */ /* 0x040fe400078e0222 */
[----:B------:R-:W3:Y:S04]  /*33030*/  LDL.LU.64 R34, [R1+0x158] ;  /* 0x0001580001227983 */ /* 0x000ee80000300a00 */
[----:B------:R-:W-:Y:S04]  /*33040*/  STL.64 [R1+0xb40], R48 ;  /* 0x000b403001007387 */ /* 0x000fe80000100a00 */
[----:B------:R-:W3:Y:S04]  /*33050*/  LDL.LU.64 R32, [R1+0x150] ;  /* 0x0001500001207983 */ /* 0x000ee80000300a00 */
[----:B------:R1:W-:Y:S04]  /*33060*/  STL.64 [R1+0xb38], R46 ;  /* 0x000b382e01007387 */ /* 0x0003e80000100a00 */
[----:B------:R-:W3:Y:S01]  /*33070*/  LDL.LU.64 R30, [R1+0x148] ;  /* 0x00014800011e7983 */ /* 0x000ee20000300a00 */
[----:B----4-:R-:W-:-:S03]  /*33080*/  IMAD.WIDE R28, R4, 0x4, R42 ;  /* 0x00000004041c7825 */ /* 0x010fc600078e022a */
[----:B------:R4:W-:Y:S04]  /*33090*/  STL.64 [R1+0xb30], R44 ;  /* 0x000b302c01007387 */ /* 0x0009e80000100a00 */
[----:B------:R-:W3:Y:S01]  /*330a0*/  LDL.LU.64 R42, [R1+0x140] ;  /* 0x00014000012a7983 */ /* 0x000ee20000300a00 */
[----:B------:R-:W-:Y:S02]  /*330b0*/  VIADD R24, R25, 0xfffffec6 ;  /* 0xfffffec619187836 */ /* 0x000fe40000000000 */
[----:B------:R-:W1:Y:S03]  /*330c0*/  LDC R25, c[0x0][0x230] ;  /* 0x00008c00ff197b82 */ /* 0x000e660000000800 */
[----:B------:R-:W-:-:S02]  /*330d0*/  ISETP.GE.U32.AND P1, PT, R24, 0x7ffffe47, PT ;  /* 0x7ffffe471800780c */ /* 0x000fc40003f26070 */
[----:B------:R-:W-:-:S03]  /*330e0*/  IADD3 R24, R27, -0x13b, RZ ;  /* 0xfffffec51b187810 */ /* 0x000fc60007ffe0ff */
[----:B------:R-:W2:Y:S01]  /*330f0*/  LDC R27, c[0x0][0x230] ;  /* 0x00008c00ff1b7b82 */ /* 0x000ea20000000800 */
[----:B------:R-:W-:Y:S01]  /*33100*/  ISETP.GE.U32.AND P0, PT, R24, 0x7ffffe46, PT ;  /* 0x7ffffe461800780c */ /* 0x000fe20003f06070 */
[----:B------:R-:W-:Y:S01]  /*33110*/  VIADD R24, R26, 0xfffffec4 ;  /* 0xfffffec41a187836 */ /* 0x000fe20000000000 */
[----:B------:R2:W-:Y:S05]  /*33120*/  STL.64 [R1+0xb28], R28 ;  /* 0x000b281c01007387 */ /* 0x0005ea0000100a00 */
[----:B------:R-:W-:Y:S01]  /*33130*/  LDGSTS.E [R23+-0x6fffc], desc[UR60][R48.64], !P1 ;  /* 0x9000400030177fae */ /* 0x000fe2000c92187c */
[----:B------:R-:W3:Y:S03]  /*33140*/  LDC R26, c[0x0][0x230] ;  /* 0x00008c00ff1a7b82 */ /* 0x000ee60000000800 */
[----:B------:R1:W-:Y:S04]  /*33150*/  LDGSTS.E [R22+-0x6bffc], desc[UR60][R46.64], !P1 ;  /* 0x940040002e167fae */ /* 0x0003e8000c92187c */
[----:B------:R4:W-:Y:S04]  /*33160*/  LDGSTS.E [R21+-0x67ffc], desc[UR60][R44.64], !P1 ;  /* 0x980040002c157fae */ /* 0x0009e8000c92187c */
[----:B------:R2:W-:Y:S01]  /*33170*/  LDGSTS.E [R20+-0x63ffc], desc[UR60][R28.64], !P1 ;  /* 0x9c0040001c147fae */ /* 0x0005e2000c92187c */
[----:B------:R-:W-:Y:S01]  /*33180*/  ISETP.GE.U32.AND P1, PT, R24, 0x7ffffe45, PT ;  /* 0x7ffffe451800780c */ /* 0x000fe20003f26070 */
[----:B-1----:R-:W-:-:S02]  /*33190*/  VIADD R24, R25, 0xfffffea7 ;  /* 0xfffffea719187836 */ /* 0x002fc40000000000 */
[----:B------:R-:W1:Y:S01]  /*331a0*/  LDC R25, c[0x0][0x230] ;  /* 0x00008c00ff197b82 */ /* 0x000e620000000800 */
[----:B------:R-:W-:-:S04]  /*331b0*/  IMAD.WIDE R46, R4, 0x4, R134 ;  /* 0x00000004042e7825 */ /* 0x000fc800078e0286 */
[----:B----4-:R-:W-:-:S04]  /*331c0*/  IMAD.WIDE R44, R4, 0x4, R138 ;  /* 0x00000004042c7825 */ /* 0x010fc800078e028a */
[----:B------:R-:W-:-:S04]  /*331d0*/  IMAD.WIDE R40, R4, 0x4, R40 ;  /* 0x0000000404287825 */ /* 0x000fc800078e0228 */
[C---:B------:R-:W-:Y:S01]  /*331e0*/  IMAD.WIDE R38, R4.reuse, 0x4, R38 ;  /* 0x0000000404267825 */ /* 0x040fe200078e0226 */
[----:B------:R-:W-:Y:S04]  /*331f0*/  LDGSTS.E [R23+-0x6fff8], desc[UR60][R40.64], !P0 ;  /* 0x9000800028177fae */ /* 0x000fe8000c12187c */
[----:B------:R-:W-:Y:S01]  /*33200*/  LDGSTS.E [R22+-0x6bff8], desc[UR60][R38.64], !P0 ;  /* 0x9400800026167fae */ /* 0x000fe2000c12187c */
[----:B--2---:R-:W-:-:S03]  /*33210*/  IMAD.WIDE R36, R4, 0x4, R36 ;  /* 0x0000000404247825 */ /* 0x004fc600078e0224 */
[----:B------:R-:W-:Y:S04]  /*33220*/  STL.64 [R1+0xb20], R40 ;  /* 0x000b202801007387 */ /* 0x000fe80000100a00 */
[----:B------:R-:W-:Y:S01]  /*33230*/  LDGSTS.E [R21+-0x67ff8], desc[UR60][R36.64], !P0 ;  /* 0x9800800024157fae */ /* 0x000fe2000c12187c */
[----:B------:R-:W-:-:S03]  /*33240*/  IMAD.WIDE R28, R4, 0x4, R50 ;  /* 0x00000004041c7825 */ /* 0x000fc600078e0232 */
[----:B------:R-:W-:Y:S04]  /*33250*/  STL.64 [R1+0xb18], R38 ;  /* 0x000b182601007387 */ /* 0x000fe80000100a00 */
[----:B------:R2:W-:Y:S01]  /*33260*/  LDGSTS.E [R20+-0x63ff8], desc[UR60][R28.64], !P0 ;  /* 0x9c0080001c147fae */ /* 0x0005e2000c12187c */
[----:B------:R-:W-:-:S03]  /*33270*/  ISETP.GE.U32.AND P0, PT, R24, 0x7ffffe28, PT ;  /* 0x7ffffe281800780c */ /* 0x000fc60003f06070 */
[----:B------:R-:W-:Y:S04]  /*33280*/  STL.64 [R1+0xb08], R36 ;  /* 0x000b082401007387 */ /* 0x000fe80000100a00 */
[----:B------:R2:W-:Y:S01]  /*33290*/  STL.64 [R1+0xaf8], R28 ;  /* 0x000af81c01007387 */ /* 0x0005e20000100a00 */
[----:B------:R-:W-:Y:S02]  /*332a0*/  IADD3 R24, R27, -0x15a, RZ ;  /* 0xfffffea61b187810 */ /* 0x000fe40007ffe0ff */
[----:B------:R-:W4:Y:S01]  /*332b0*/  LDC R27, c[0x0][0x230] ;  /* 0x00008c00ff1b7b82 */ /* 0x000f220000000800 */
[----:B---3--:R-:W-:-:S04]  /*332c0*/  IMAD.WIDE R34, R4, 0x4, R34 ;  /* 0x0000000404227825 */ /* 0x008fc800078e0222 */
[C---:B------:R-:W-:Y:S01]  /*332d0*/  IMAD.WIDE R32, R4.reuse, 0x4, R32 ;  /* 0x0000000404207825 */ /* 0x040fe200078e0220 */
[----:B------:R3:W-:Y:S04]  /*332e0*/  STL.64 [R1+0xae8], R34 ;  /* 0x000ae82201007387 */ /* 0x0007e80000100a00 */
[----:B------:R3:W-:Y:S01]  /*332f0*/  LDGSTS.E [R23+-0x6fff4], desc[UR60][R34.64], !P1 ;  /* 0x9000c00022177fae */ /* 0x0007e2000c92187c */
[----:B------:R-:W-:-:S03]  /*33300*/  IMAD.WIDE R30, R4, 0x4, R30 ;  /* 0x00000004041e7825 */ /* 0x000fc600078e021e */
[----:B------:R1:W-:Y:S04]  /*33310*/  STL.64 [R1+0xad8], R32 ;  /* 0x000ad82001007387 */ /* 0x0003e80000100a00 */
[----:B------:R1:W-:Y:S01]  /*33320*/  LDGSTS.E [R22+-0x6bff4], desc[UR60][R32.64], !P1 ;  /* 0x9400c00020167fae */ /* 0x0003e2000c92187c */
[----:B--2---:R-:W-:-:S03]  /*33330*/  IMAD.WIDE R28, R4, 0x4, R42 ;  /* 0x00000004041c7825 */ /* 0x004fc600078e022a */
[----:B------:R2:W-:Y:S01]  /*33340*/  STL.64 [R1+0xac8], R30 ;  /* 0x000ac81e01007387 */ /* 0x0005e20000100a00 */
[----:B---3--:R-:W-:-:S03]  /*33350*/  IMAD.WIDE R34, R4, 0x4, R234 ;  /* 0x0000000404227825 */ /* 0x008fc600078e02ea */
[----:B------:R2:W-:Y:S01]  /*33360*/  LDGSTS.E [R21+-0x67ff4], desc[UR60][R30.64], !P1 ;  /* 0x9800c0001e157fae */ /* 0x0005e2000c92187c */
[----:B-1----:R-:W-:-:S03]  /*33370*/  IMAD.WIDE R32, R4, 0x4, R232 ;  /* 0x0000000404207825 */ /* 0x002fc600078e02e8 */
[----:B------:R1:W-:Y:S04]  /*33380*/  STL.64 [R1+0xab8], R28 ;  /* 0x000ab81c01007387 */ /* 0x0003e80000100a00 */
[----:B------:R1:W-:Y:S01]  /*33390*/  LDGSTS.E [R20+-0x63ff4], desc[UR60][R28.64], !P1 ;  /* 0x9c00c0001c147fae */ /* 0x0003e2000c92187c */
[----:B--2---:R-:W-:-:S03]  /*333a0*/  IMAD.WIDE R30, R4, 0x4, R230 ;  /* 0x00000004041e7825 */ /* 0x004fc600078e02e6 */
[----:B------:R-:W-:Y:S04]  /*333b0*/  STL.64 [R1+0xaa8], R34 ;  /* 0x000aa82201007387 */ /* 0x000fe80000100a00 */
[----:B------:R-:W-:Y:S01]  /*333c0*/  LDGSTS.E [R23+-0x60000], desc[UR60][R34.64], !P0 ;  /* 0xa000000022177fae */ /* 0x000fe2000c12187c */
[----:B-1----:R-:W-:-:S03]  /*333d0*/  IMAD.WIDE R28, R4, 0x4, R84 ;  /* 0x00000004041c7825 */ /* 0x002fc600078e0254 */
[----:B------:R-:W-:Y:S04]  /*333e0*/  STL.64 [R1+0xa98], R32 ;  /* 0x000a982001007387 */ /* 0x000fe80000100a00 */
[----:B------:R-:W-:Y:S01]  /*333f0*/  LDGSTS.E [R22+-0x5c000], desc[UR60][R32.64], !P0 ;  /* 0xa400000020167fae */ /* 0x000fe2000c12187c */
[----:B------:R-:W-:-:S03]  /*33400*/  ISETP.GE.U32.AND P1, PT, R24, 0x7ffffe27, PT ;  /* 0x7ffffe271800780c */ /* 0x000fc60003f26070 */
[----:B------:R-:W-:Y:S04]  /*33410*/  STL.64 [R1+0xa88], R30 ;  /* 0x000a881e01007387 */ /* 0x000fe80000100a00 */
[----:B------:R-:W-:Y:S04]  /*33420*/  LDGSTS.E [R21+-0x58000], desc[UR60][R30.64], !P0 ;  /* 0xa80000001e157fae */ /* 0x000fe8000c12187c */
[----:B------:R1:W-:Y:S04]  /*33430*/  STL.64 [R1+0xa78], R28 ;  /* 0x000a781c01007387 */ /* 0x0003e80000100a00 */
[----:B------:R1:W-:Y:S01]  /*33440*/  LDGSTS.E [R20+-0x54000], desc[UR60][R28.64], !P0 ;  /* 0xac0000001c147fae */ /* 0x0003e2000c12187c */
[----:B------:R-:W-:-:S02]  /*33450*/  VIADD R24, R26, 0xfffffea5 ;  /* 0xfffffea51a187836 */ /* 0x000fc40000000000 */
[C---:B------:R-:W-:Y:S01]  /*33460*/  IMAD.WIDE R36, R4.reuse, 0x4, R86 ;  /* 0x0000000404247825 */ /* 0x040fe200078e0256 */
[----:B------:R-:W2:Y:S08]  /*33470*/  LDC R26, c[0x0][0x230] ;  /* 0x00008c00ff1a7b82 */ /* 0x000eb00000000800 */
[----:B-1----:R-:W1:Y:S01]  /*33480*/  LDC R28, c[0x0][0x230] ;  /* 0x00008c00ff1c7b82 */ /* 0x002e620000000800 */
[----:B------:R-:W-:Y:S01]  /*33490*/  IMAD.WIDE R34, R4, 0x4, R88 ;  /* 0x0000000404227825 */ /* 0x000fe200078e0258 */
[----:B------:R-:W-:Y:S01]  /*334a0*/  ISETP.GE.U32.AND P0, PT, R24, 0x7ffffe26, PT ;  /* 0x7ffffe261800780c */ /* 0x000fe20003f06070 */
[----:B------:R3:W-:Y:S02]  /*334b0*/  LDGSTS.E [R23+-0x5fffc], desc[UR60][R36.64], !P1 ;  /* 0xa000400024177fae */ /* 0x0007e4000c92187c */
[----:B------:R-:W-:-:S02]  /*334c0*/  IMAD.WIDE R32, R4, 0x4, R90 ;  /* 0x0000000404207825 */ /* 0x000fc400078e025a */
[----:B------:R4:W-:Y:S02]  /*334d0*/  LDGSTS.E [R22+-0x5bffc], desc[UR60][R34.64], !P1 ;  /* 0xa400400022167fae */ /* 0x0009e4000c92187c */
[----:B------:R-:W-:Y:S02]  /*334e0*/  IMAD.WIDE R30, R4, 0x4, R92 ;  /* 0x00000004041e7825 */ /* 0x000fe400078e025c */
[----:B------:R4:W-:Y:S02]  /*334f0*/  LDGSTS.E [R21+-0x57ffc], desc[UR60][R32.64], !P1 ;  /* 0xa800400020157fae */ /* 0x0009e4000c92187c */
[----:B------:R-:W-:Y:S02]  /*33500*/  VIADD R24, R25, 0xfffffea4 ;  /* 0xfffffea419187836 */ /* 0x000fe40000000000 */
[----:B------:R1:W-:Y:S01]  /*33510*/  LDGSTS.E [R20+-0x53ffc], desc[UR60][R30.64], !P1 ;  /* 0xac0040001e147fae */ /* 0x0003e2000c92187c */
[----:B------:R-:W2:Y:S02]  /*33520*/  LDC R25, c[0x0][0x230] ;  /* 0x00008c00ff197b82 */ /* 0x000ea40000000800 */
[----:B------:R-:W-:Y:S01]  /*33530*/  ISETP.GE.U32.AND P1, PT, R24, 0x7ffffe25, PT ;  /* 0x7ffffe251800780c */ /* 0x000fe20003f26070 */
[----:B------:R3:W-:Y:S04]  /*33540*/  STL.64 [R1+0xa68], R36 ;  /* 0x000a682401007387 */ /* 0x0007e80000100a00 */
[----:B------:R4:W-:Y:S04]  /*33550*/  STL.64 [R1+0xa58], R34 ;  /* 0x000a582201007387 */ /* 0x0009e80000100a00 */
[----:B------:R4:W-:Y:S01]  /*33560*/  STL.64 [R1+0xa48], R32 ;  /* 0x000a482001007387 */ /* 0x0009e20000100a00 */
[----:B---3--:R-:W-:-:S03]  /*33570*/  IMAD.WIDE R36, R4, 0x4, R94 ;  /* 0x0000000404247825 */ /* 0x008fc600078e025e */
[----:B------:R3:W-:Y:S01]  /*33580*/  STL.64 [R1+0xa38], R30 ;  /* 0x000a381e01007387 */ /* 0x0007e20000100a00 */
[----:B----4-:R-:W-:-:S03]  /*33590*/  IMAD.WIDE R34, R4, 0x4, R96 ;  /* 0x0000000404227825 */ /* 0x010fc600078e0260 */
[----:B------:R4:W-:Y:S01]  /*335a0*/  LDGSTS.E [R23+-0x5fff8], desc[UR60][R36.64], !P0 ;  /* 0xa000800024177fae */ /* 0x0009e2000c12187c */
[----:B------:R-:W-:Y:S01]  /*335b0*/  IMAD.WIDE R32, R4, 0x4, R98 ;  /* 0x0000000404207825 */ /* 0x000fe200078e0262 */
[----:B-1----:R-:W-:Y:S02]  /*335c0*/  IADD3 R24, R28, -0x179, RZ ;  /* 0xfffffe871c187810 */ /* 0x002fe40007ffe0ff */
[----:B------:R4:W-:Y:S01]  /*335d0*/  STL.64 [R1+0xa28], R36 ;  /* 0x000a282401007387 */ /* 0x0009e20000100a00 */
[----:B---3--:R-:W-:-:S03]  /*335e0*/  IMAD.WIDE R30, R4, 0x4, R100 ;  /* 0x00000004041e7825 */ /* 0x008fc600078e0264 */
[----:B------:R1:W-:Y:S04]  /*335f0*/  LDGSTS.E [R22+-0x5bff8], desc[UR60][R34.64], !P0 ;  /* 0xa400800022167fae */ /* 0x0003e8000c12187c */
[----:B------:R1:W-:Y:S04]  /*33600*/  STL.64 [R1+0xa18], R34 ;  /* 0x000a182201007387 */ /* 0x0003e80000100a00 */
[----:B------:R3:W-:Y:S01]  /*33610*/  LDGSTS.E [R21+-0x57ff8], desc[UR60][R32.64], !P0 ;  /* 0xa800800020157fae */ /* 0x0007e2000c12187c */
[----:B----4-:R-:W-:-:S03]  /*33620*/  IMAD.WIDE R36, R4, 0x4, R102 ;  /* 0x0000000404247825 */ /* 0x010fc600078e0266 */
[----:B------:R3:W-:Y:S04]  /*33630*/  STL.64 [R1+0xa08], R32 ;  /* 0x000a082001007387 */ /* 0x0007e80000100a00 */
[----:B------:R4:W-:Y:S01]  /*33640*/  LDGSTS.E [R20+-0x53ff8], desc[UR60][R30.64], !P0 ;  /* 0xac0080001e147fae */ /* 0x0009e2000c12187c */
[----:B-1----:R-:W-:Y:S01]  /*33650*/  IMAD.WIDE R34, R4, 0x4, R104 ;  /* 0x0000000404227825 */ /* 0x002fe200078e0268 */
[----:B------:R-:W-:Y:S02]  /*33660*/  ISETP.GE.U32.AND P0, PT, R24, 0x7ffffe08, PT ;  /* 0x7ffffe081800780c */ /* 0x000fe40003f06070 */
[----:B------:R4:W-:Y:S01]  /*33670*/  STL.64 [R1+0x9f8], R30 ;  /* 0x0009f81e01007387 */ /* 0x0009e20000100a00 */
[----:B------:R-:W-:Y:S02]  /*33680*/  VIADD R24, R27, 0xfffffe86 ;  /* 0xfffffe861b187836 */ /* 0x000fe40000000000 */
[C---:B------:R-:W-:Y:S01]  /*33690*/  IMAD.WIDE R28, R4.reuse, 0x4, R116 ;  /* 0x00000004041c7825 */ /* 0x040fe200078e0274 */
[----:B------:R-:W-:Y:S01]  /*336a0*/  LDGSTS.E [R23+-0x5fff4], desc[UR60][R36.64], !P1 ;  /* 0xa000c00024177fae */ /* 0x000fe2000c92187c */
[----:B------:R-:W1:Y:S02]  /*336b0*/  LDC R27, c[0x0][0x230] ;  /* 0x00008c00ff1b7b82 */ /* 0x000e640000000800 */
[C---:B---3--:R-:W-:Y:S01]  /*336c0*/  IMAD.WIDE R32, R4.reuse, 0x4, R106 ;  /* 0x0000000404207825 */ /* 0x048fe200078e026a */
[----:B------:R3:W-:Y:S03]  /*336d0*/  LDGSTS.E [R22+-0x5bff4], desc[UR60][R34.64], !P1 ;  /* 0xa400c00022167fae */ /* 0x0007e6000c92187c */
[----:B----4-:R-:W-:Y:S01]  /*336e0*/  IMAD.WIDE R30, R4, 0x4, R108 ;  /* 0x00000004041e7825 */ /* 0x010fe200078e026c */
[----:B------:R4:W-:Y:S04]  /*336f0*/  LDGSTS.E [R21+-0x57ff4], desc[UR60][R32.64], !P1 ;  /* 0xa800c00020157fae */ /* 0x0009e8000c92187c */
[----:B------:R-:W-:Y:S04]  /*33700*/  STL.64 [R1+0x9e8], R36 ;  /* 0x0009e82401007387 */ /* 0x000fe80000100a00 */
[----:B------:R4:W-:Y:S01]  /*33710*/  LDGSTS.E [R20+-0x53ff4], desc[UR60][R30.64], !P1 ;  /* 0xac00c0001e147fae */ /* 0x0009e2000c92187c */
[----:B------:R-:W-:-:S03]  /*33720*/  ISETP.GE.U32.AND P1, PT, R24, 0x7ffffe07, PT ;  /* 0x7ffffe071800780c */ /* 0x000fc60003f26070 */
[----:B------:R3:W-:Y:S04]  /*33730*/  STL.64 [R1+0x9d8], R34 ;  /* 0x0009d82201007387 */ /* 0x0007e80000100a00 */
[----:B------:R4:W-:Y:S01]  /*33740*/  STL.64 [R1+0x9c8], R32 ;  /* 0x0009c82001007387 */ /* 0x0009e20000100a00 */
[----:B--2---:R-:W-:Y:S02]  /*33750*/  VIADD R24, R26, 0xfffffe85 ;  /* 0xfffffe851a187836 */ /* 0x004fe40000000000 */
[----:B------:R-:W2:Y:S01]  /*33760*/  LDC R26, c[0x0][0x230] ;  /* 0x00008c00ff1a7b82 */ /* 0x000ea20000000800 */
[----:B------:R4:W-:Y:S01]  /*33770*/  STL.64 [R1+0x9b8], R30 ;  /* 0x0009b81e01007387 */ /* 0x0009e20000100a00 */
[----:B---3--:R-:W-:-:S04]  /*33780*/  IMAD.WIDE R34, R4, 0x4, R110 ;  /* 0x0000000404227825 */ /* 0x008fc800078e026e */
[C---:B----4-:R-:W-:Y:S01]  /*33790*/  IMAD.WIDE R32, R4.reuse, 0x4, R112 ;  /* 0x0000000404207825 */ /* 0x050fe200078e0270 */
[----:B------:R3:W-:Y:S03]  /*337a0*/  STL.64 [R1+0x9a8], R34 ;  /* 0x0009a82201007387 */ /* 0x0007e60000100a00 */
[C---:B------:R-:W-:Y:S01]  /*337b0*/  IMAD.WIDE R30, R4.reuse, 0x4, R114 ;  /* 0x00000004041e7825 */ /* 0x040fe200078e0272 */
[----:B------:R3:W-:Y:S04]  /*337c0*/  LDGSTS.E [R23+-0x50000], desc[UR60][R34.64], !P0 ;  /* 0xb000000022177fae */ /* 0x0007e8000c12187c */
[----:B------:R4:W-:Y:S04]  /*337d0*/  STL.64 [R1+0x998], R32 ;  /* 0x0009982001007387 */ /* 0x0009e80000100a00 */
[----:B------:R4:W-:Y:S01]  /*337e0*/  LDGSTS.E [R22+-0x4c000], desc[UR60][R32.64], !P0 ;  /* 0xb400000020167fae */ /* 0x0009e2000c12187c */
[----:B---3--:R-:W-:-:S03]  /*337f0*/  IMAD.WIDE R34, R4, 0x4, R118 ;  /* 0x0000000404227825 */ /* 0x008fc600078e0276 */
[----:B------:R3:W-:Y:S04]  /*33800*/  STL.64 [R1+0x988], R30 ;  /* 0x0009881e01007387 */ /* 0x0007e80000100a00 */
[----:B------:R3:W-:Y:S01]  /*33810*/  LDGSTS.E [R21+-0x48000], desc[UR60][R30.64], !P0 ;  /* 0xb80000001e157fae */ /* 0x0007e2000c12187c */
[----:B----4-:R-:W-:-:S03]  /*33820*/  IMAD.WIDE R32, R4, 0x4, R120 ;  /* 0x0000000404207825 */ /* 0x010fc600078e0278 */
[----:B------:R4:W-:Y:S04]  /*33830*/  STL.64 [R1+0x978], R28 ;  /* 0x0009781c01007387 */ /* 0x0009e80000100a00 */
[----:B------:R4:W-:Y:S01]  /*33840*/  LDGSTS.E [R20+-0x44000], desc[UR60][R28.64], !P0 ;  /* 0xbc0000001c147fae */ /* 0x0009e2000c12187c */
[----:B------:R-:W-:Y:S01]  /*33850*/  ISETP.GE.U32.AND P0, PT, R24, 0x7ffffe06, PT ;  /* 0x7ffffe061800780c */ /* 0x000fe20003f06070 */
[C---:B---3--:R-:W-:Y:S02]  /*33860*/  IMAD.WIDE R30, R4.reuse, 0x4, R122 ;  /* 0x00000004041e7825 */ /* 0x048fe400078e027a */
[----:B------:R3:W-:Y:S01]  /*33870*/  STL.64 [R1+0x968], R34 ;  /* 0x0009682201007387 */ /* 0x0007e20000100a00 */
[----:B------:R-:W-:Y:S02]  /*33880*/  IADD3 R24, R25, -0x17c, RZ ;  /* 0xfffffe8419187810 */ /* 0x000fe40007ffe0ff */
[----:B------:R-:W2:Y:S01]  /*33890*/  LDC R25, c[0x0][0x230] ;  /* 0x00008c00ff197b82 */ /* 0x000ea20000000800 */
[----:B------:R1:W-:Y:S01]  /*338a0*/  STL.64 [R1+0x958], R32 ;  /* 0x0009582001007387 */ /* 0x0003e20000100a00 */
[----:B----4-:R-:W-:-:S03]  /*338b0*/  IMAD.WIDE R28, R4, 0x4, R124 ;  /* 0x00000004041c7825 */ /* 0x010fc600078e027c */
[----:B------:R3:W-:Y:S04]  /*338c0*/  LDGSTS.E [R23+-0x4fffc], desc[UR60][R34.64], !P1 ;  /* 0xb000400022177fae */ /* 0x0007e8000c92187c */
[----:B------:R4:W-:Y:S04]  /*338d0*/  STL.64 [R1+0x948], R30 ;  /* 0x0009481e01007387 */ /* 0x0009e80000100a00 */
[----:B------:R1:W-:Y:S01]  /*338e0*/  LDGSTS.E [R22+-0x4bffc], desc[UR60][R32.64], !P1 ;  /* 0xb400400020167fae */ /* 0x0003e2000c92187c */
[----:B---3--:R-:W-:-:S03]  /*338f0*/  IMAD.WIDE R34, R4, 0x4, R126 ;  /* 0x0000000404227825 */ /* 0x008fc600078e027e */
[----:B------:R3:W-:Y:S04]  /*33900*/  STL.64 [R1+0x938], R28 ;  /* 0x0009381c01007387 */ /* 0x0007e80000100a00 */
[----:B------:R4:W-:Y:S01]  /*33910*/  LDGSTS.E [R21+-0x47ffc], desc[UR60][R30.64], !P1 ;  /* 0xb80040001e157fae */ /* 0x0009e2000c92187c */
[----:B-1----:R-:W-:-:S03]  /*33920*/  IMAD.WIDE R32, R4, 0x4, R128 ;  /* 0x0000000404207825 */ /* 0x002fc600078e0280 */
[----:B------:R3:W-:Y:S01]  /*33930*/  LDGSTS.E [R20+-0x43ffc], desc[UR60][R28.64], !P1 ;  /* 0xbc0040001c147fae */ /* 0x0007e2000c92187c */
[----:B------:R-:W-:-:S03]  /*33940*/  ISETP.GE.U32.AND P1, PT, R24, 0x7ffffe05, PT ;  /* 0x7ffffe051800780c */ /* 0x000fc60003f26070 */
[----:B------:R-:W2:Y:S01]  /*33950*/  LDL.LU.64 R50, [R1+0x320] ;  /* 0x0003200001327983 */ /* 0x000ea20000300a00 */
[----:B----4-:R-:W-:-:S03]  /*33960*/  IMAD.WIDE R30, R4, 0x4, R130 ;  /* 0x00000004041e7825 */ /* 0x010fc600078e0282 */
[----:B------:R-:W4:Y:S01]  /*33970*/  LDL.LU.64 R38, [R1+0x318] ;  /* 0x0003180001267983 */ /* 0x000f220000300a00 */
[----:B---3--:R-:W-:-:S03]  /*33980*/  IMAD.WIDE R28, R4, 0x4, R132 ;  /* 0x00000004041c7825 */ /* 0x008fc600078e0284 */
[----:B------:R-:W3:Y:S04]  /*33990*/  LDL.LU.64 R40, [R1+0x310] ;  /* 0x0003100001287983 */ /* 0x000ee80000300a00 */
[----:B------:R1:W-:Y:S04]  /*339a0*/  STL.64 [R1+0x928], R34 ;  /* 0x0009282201007387 */ /* 0x0003e80000100a00 */
[----:B------:R-:W-:Y:S04]  /*339b0*/  STL.64 [R1+0x918], R32 ;  /* 0x0009182001007387 */ /* 0x000fe80000100a00 */
[----:B------:R1:W-:Y:S04]  /*339c0*/  STL.64 [R1+0x908], R30 ;  /* 0x0009081e01007387 */ /* 0x0003e80000100a00 */
[----:B------:R1:W-:Y:S04]  /*339d0*/  STL.64 [R1+0x8f8], R28 ;  /* 0x0008f81c01007387 */ /* 0x0003e80000100a00 */
[----:B------:R-:W-:Y:S04]  /*339e0*/  LDGSTS.E [R23+-0x4fff8], desc[UR60][R34.64], !P0 ;  /* 0xb000800022177fae */ /* 0x000fe8000c12187c */
[----:B------:R-:W3:Y:S04]  /*339f0*/  LDL.LU.64 R36, [R1+0x308] ;  /* 0x0003080001247983 */ /* 0x000ee80000300a00 */
        /* <DEDUP_REMOVED lines=11> */
[----:B------:R-:W-:Y:S04]  /*33ab0*/  LDGSTS.E [R23+-0x4fff4], desc[UR60][R46.64], !P1 ;  /* 0xb000c0002e177fae */ /* 0x000fe8000c92187c */
[----:B------:R3:W-:Y:S04]  /*33ac0*/  STL.64 [R1+0x8b8], R28 ;  /* 0x0008b81c01007387 */ /* 0x0007e80000100a00 */
[----:B------:R1:W-:Y:S01]  /*33ad0*/  LDGSTS.E [R22+-0x4bff4], desc[UR60][R30.64], !P1 ;  /* 0xb400c0001e167fae */ /* 0x0003e2000c92187c */
[----:B------:R-:W-:-:S02]  /*33ae0*/  VIADD R24, R27, 0xfffffee3 ;  /* 0xfffffee31b187836 */ /* 0x000fc40000000000 */
[----:B------:R-:W3:Y:S01]  /*33af0*/  LDC R27, c[0x0][0x230] ;  /* 0x00008c00ff1b7b82 */ /* 0x000ee20000000800 */
[----:B------:R2:W-:Y:S04]  /*33b00*/  LDGSTS.E [R21+-0x47ff4], desc[UR60][R44.64], !P1 ;  /* 0xb800c0002c157fae */ /* 0x0005e8000c92187c */
[----:B-1----:R-:W3:Y:S01]  /*33b10*/  LDL.LU.64 R30, [R1+0x2e8] ;  /* 0x0002e800011e7983 */ /* 0x002ee20000300a00 */
[----:B------:R-:W-:Y:S01]  /*33b20*/  ISETP.GE.U32.AND P0, PT, R24, 0x7ffffe64, PT ;  /* 0x7ffffe641800780c */ /* 0x000fe20003f06070 */
[C---:B------:R-:W-:Y:S01]  /*33b30*/  VIADD R22, R11.reuse, 0x100000 ;  /* 0x001000000b167836 */ /* 0x040fe20000000000 */
[C---:B------:R-:W-:Y:S01]  /*33b40*/  IADD3 R23, R11.reuse, 0x100000, RZ ;  /* 0x001000000b177810 */ /* 0x040fe20007ffe0ff */
[----:B--2---:R-:W-:Y:S01]  /*33b50*/  VIADD R21, R11, 0x100000 ;  /* 0x001000000b157836 */ /* 0x004fe20000000000 */
[----:B------:R1:W-:Y:S01]  /*33b60*/  LDGSTS.E [R20+-0x43ff4], desc[UR60][R28.64], !P1 ;  /* 0xbc00c0001c147fae */ /* 0x0003e2000c92187c */
[----:B------:R-:W-:-:S02]  /*33b70*/  VIADD R24, R26, 0xfffffee2 ;  /* 0xfffffee21a187836 */ /* 0x000fc40000000000 */
[----:B------:R-:W2:Y:S03]  /*33b80*/  LDC R26, c[0x0][0x230] ;  /* 0x00008c00ff1a7b82 */ /* 0x000ea60000000800 */
[----:B------:R-:W-:Y:S02]  /*33b90*/  ISETP.GE.U32.AND P1, PT, R24, 0x7ffffe63, PT ;  /* 0x7ffffe631800780c */ /* 0x000fe40003f26070 */
[----:B-1----:R-:W-:Y:S01]  /*33ba0*/  IADD3 R20, R11, 0x100000, RZ ;  /* 0x001000000b147810 */ /* 0x002fe20007ffe0ff */
        /* <DEDUP_REMOVED lines=8> */
[----:B------:R-:W-:Y:S04]  /*33c30*/  LDGSTS.E [R22+-0x7c000], desc[UR60][R38.64], !P0 ;  /* 0x8400000026167fae */ /* 0x000fe8000c12187c */
[----:B------:R4:W-:Y:S01]  /*33c40*/  LDGSTS.E [R21+-0x78000], desc[UR60][R44.64], !P0 ;  /* 0x880000002c157fae */ /* 0x0009e2000c12187c */
[----:B------:R-:W-:-:S03]  /*33c50*/  IMAD.WIDE R28, R4, 0x4, R36 ;  /* 0x00000004041c7825 */ /* 0x000fc600078e0224 */
[----:B------:R-:W2:Y:S04]  /*33c60*/  LDL.LU.64 R36, [R1+0x2d8] ;  /* 0x0002d80001247983 */ /* 0x000ea80000300a00 */
[----:B------:R-:W2:Y:S01]  /*33c70*/  LDL.LU.64 R40, [R1+0x2d0] ;  /* 0x0002d00001287983 */ /* 0x000ea20000300a00 */
[----:B-1----:R-:W-:-:S03]  /*33c80*/  IMAD.WIDE R46, R4, 0x4, R42 ;  /* 0x00000004042e7825 */ /* 0x002fc600078e022a */
[----:B------:R1:W-:Y:S01]  /*33c90*/  STL.64 [R1+0x878], R28 ;  /* 0x0008781c01007387 */ /* 0x0003e20000100a00 */
[----:B------:R-:W-:-:S03]  /*33ca0*/  IMAD.WIDE R34, R4, 0x4, R34 ;  /* 0x0000000404227825 */ /* 0x000fc600078e0222 */
[----:B---3--:R-:W3:Y:S04]  /*33cb0*/  LDL.LU.64 R38, [R1+0x2c8] ;  /* 0x0002c80001267983 */ /* 0x008ee80000300a00 */
[----:B------:R-:W-:Y:S01]  /*33cc0*/  STL.64 [R1+0x868], R46 ;  /* 0x0008682e01007387 */ /* 0x000fe20000100a00 */
[----:B----4-:R-:W-:-:S03]  /*33cd0*/  IMAD.WIDE R44, R4, 0x4, R32 ;  /* 0x00000004042c7825 */ /* 0x010fc600078e0220 */
[----:B------:R4:W-:Y:S04]  /*33ce0*/  STL.64 [R1+0x858], R34 ;  /* 0x0008582201007387 */ /* 0x0009e80000100a00 */
[----:B------:R2:W-:Y:S04]  /*33cf0*/  STL.64 [R1+0x848], R44 ;  /* 0x0008482c01007387 */ /* 0x0005e80000100a00 */
[----:B------:R1:W-:Y:S04]  /*33d00*/  LDGSTS.E [R20+-0x74000], desc[UR60][R28.64], !P0 ;  /* 0x8c0000001c147fae */ /* 0x0003e8000c12187c */
[----:B------:R-:W3:Y:S04]  /*33d10*/  LDL.LU.64 R42, [R1+0x2c0] ;  /* 0x0002c000012a7983 */ /* 0x000ee80000300a00 */
[----:B------:R-:W3:Y:S04]  /*33d20*/  LDL.LU.64 R32, [R1+0x2b8] ;  /* 0x0002b80001207983 */ /* 0x000ee80000300a00 */
[----:B------:R2:W-:Y:S04]  /*33d30*/  LDGSTS.E [R23+-0x7fffc], desc[UR60][R46.64], !P1 ;  /* 0x800040002e177fae */ /* 0x0005e8000c92187c */
[----:B------:R-:W-:Y:S01]  /*33d40*/  LDGSTS.E [R22+-0x7bffc], desc[UR60][R34.64], !P1 ;  /* 0x8400400022167fae */ /* 0x000fe2000c92187c */
[----:B------:R-:W-:-:S02]  /*33d50*/  VIADD R24, R25, 0xfffffee1 ;  /* 0xfffffee119187836 */ /* 0x000fc40000000000 */
[----:B------:R-:W3:Y:S01]  /*33d60*/  LDC R25, c[0x0][0x230] ;  /* 0x00008c00ff197b82 */ /* 0x000ee20000000800 */
[----:B------:R2:W-:Y:S01]  /*33d70*/  LDGSTS.E [R21+-0x77ffc], desc[UR60][R44.64], !P1 ;  /* 0x880040002c157fae */ /* 0x0005e2000c92187c */
[----:B-1----:R-:W-:-:S03]  /*33d80*/  IMAD.WIDE R28, R4, 0x4, R30 ;  /* 0x00000004041c7825 */ /* 0x002fc600078e021e */
[----:B------:R-:W3:Y:S04]  /*33d90*/  LDL.LU.64 R30, [R1+0x2b0] ;  /* 0x0002b000011e7983 */ /* 0x000ee80000300a00 */
[----:B------:R3:W-:Y:S04]  /*33da0*/  STL.64 [R1+0x838], R28 ;  /* 0x0008381c01007387 */ /* 0x0007e80000100a00 */
[----:B----4-:R-:W4:Y:S01]  /*33db0*/  LDL.LU.64 R34, [R1+0x2a8] ;  /* 0x0002a80001227983 */ /* 0x010f220000300a00 */
[----:B------:R-:W-:Y:S01]  /*33dc0*/  ISETP.GE.U32.AND P0, PT, R24, 0x7ffffe62, PT ;  /* 0x7ffffe621800780c */ /* 0x000fe20003f06070 */
[----:B------:R-:W-:-:S02]  /*33dd0*/  VIADD R24, R27, 0xfffffee0 ;  /* 0xfffffee01b187836 */ /* 0x000fc40000000000 */
[----:B------:R3:W-:Y:S01]  /*33de0*/  LDGSTS.E [R20+-0x73ffc], desc[UR60][R28.64], !P1 ;  /* 0x8c0040001c147fae */ /* 0x0007e2000c92187c */
        /* <DEDUP_REMOVED lines=8> */
[----:B------:R1:W-:Y:S04]  /*33e70*/  STL.64 [R1+0x808], R44 ;  /* 0x0008082c01007387 */ /* 0x0003e80000100a00 */
[----:B------:R-:W4:Y:S01]  /*33e80*/  LDL.LU.64 R50, [R1+0x138] ;  /* 0x0001380001327983 */ /* 0x000f220000300a00 */
[----:B---3--:R-:W-:-:S03]  /*33e90*/  IMAD.WIDE R28, R4, 0x4, R38 ;  /* 0x00000004041c7825 */ /* 0x008fc600078e0226 */
[----:B------:R-:W-:Y:S04]  /*33ea0*/  LDGSTS.E [R22+-0x7bff8], desc[UR60][R36.64], !P0 ;  /* 0x8400800024167fae */ /* 0x000fe8000c12187c */
[----:B------:R-:W3:Y:S04]  /*33eb0*/  LDL.LU.64 R40, [R1+0x130] ;  /* 0x0001300001287983 */ /* 0x000ee80000300a00 */
[----:B------:R1:W-:Y:S04]  /*33ec0*/  LDGSTS.E [R21+-0x77ff8], desc[UR60][R44.64], !P0 ;  /* 0x880080002c157fae */ /* 0x0003e8000c12187c */
[----:B------:R-:W3:Y:S04]  /*33ed0*/  LDL.LU.64 R38, [R1+0x128] ;  /* 0x0001280001267983 */ /* 0x000ee80000300a00 */
[----:B------:R4:W-:Y:S01]  /*33ee0*/  STL.64 [R1+0x7f8], R28 ;  /* 0x0007f81c01007387 */ /* 0x0009e20000100a00 */
[----:B--2---:R-:W-:-:S03]  /*33ef0*/  IMAD.WIDE R46, R4, 0x4, R42 ;  /* 0x00000004042e7825 */ /* 0x004fc600078e022a */
[----:B-1----:R-:W2:Y:S01]  /*33f00*/  LDL.LU.64 R36, [R1+0x120] ;  /* 0x0001200001247983 */ /* 0x002ea20000300a00 */
[----:B------:R-:W-:-:S03]  /*33f10*/  IMAD.WIDE R44, R4, 0x4, R32 ;  /* 0x00000004042c7825 */ /* 0x000fc600078e0220 */
[----:B------:R-:W-:Y:S04]  /*33f20*/  STL.64 [R1+0x7e8], R46 ;  /* 0x0007e82e01007387 */ /* 0x000fe80000100a00 */
[----:B------:R-:W-:Y:S04]  /*33f30*/  STL.64 [R1+0x7d8], R44 ;  /* 0x0007d82c01007387 */ /* 0x000fe80000100a00 */
[----:B------:R4:W-:Y:S04]  /*33f40*/  LDGSTS.E [R20+-0x73ff8], desc[UR60][R28.64], !P0 ;  /* 0x8c0080001c147fae */ /* 0x0009e8000c12187c */
[----:B------:R3:W-:Y:S04]  /*33f50*/  LDGSTS.E [R23+-0x7fff4], desc[UR60][R46.64], !P1 ;  /* 0x8000c0002e177fae */ /* 0x0007e8000c92187c */
[----:B------:R1:W-:Y:S01]  /*33f60*/  LDGSTS.E [R22+-0x7bff4], desc[UR60][R44.64], !P1 ;  /* 0x8400c0002c167fae */ /* 0x0003e2000c92187c */
[----:B------:R-:W-:-:S05]  /*33f70*/  IMAD.WIDE R42, R4, 0x4, R30 ;  /* 0x00000004042a7825 */ /* 0x000fca00078e021e */
[----:B------:R1:W-:Y:S04]  /*33f80*/  STL.64 [R1+0x7c8], R42 ;  /* 0x0007c82a01007387 */ /* 0x0003e80000100a00 */
[----:B------:R-:W2:Y:S01]  /*33f90*/  LDL.LU.64 R32, [R1+0x118] ;  /* 0x0001180001207983 */ /* 0x000ea20000300a00 */
        /* <DEDUP_REMOVED lines=10> */
[----:B------:R-:W-:-:S04]  /*34040*/  IMAD.WIDE R48, R4, 0x4, R50 ;  /* 0x0000000404307825 */ /* 0x000fc800078e0232 */
[C---:B---3--:R-:W-:Y:S01]  /*34050*/  IMAD.WIDE R46, R4.reuse, 0x4, R40 ;  /* 0x00000004042e7825 */ /* 0x048fe200078e0228 */
[----:B------:R1:W-:Y:S03]  /*34060*/  STL.64 [R1+0x7a8], R48 ;  /* 0x0007a83001007387 */ /* 0x0003e60000100a00 */
[C---:B------:R-:W-:Y:S01]  /*34070*/  IMAD.WIDE R44, R4.reuse, 0x4, R38 ;  /* 0x00000004042c7825 */ /* 0x040fe200078e0226 */
[----:B------:R4:W-:Y:S04]  /*34080*/  STL.64 [R1+0x798], R46 ;  /* 0x0007982e01007387 */ /* 0x0009e80000100a00 */
[----:B------:R3:W-:Y:S01]  /*34090*/  STL.64 [R1+0x788], R44 ;  /* 0x0007882c01007387 */ /* 0x0007e20000100a00 */
[----:B--2---:R-:W-:-:S03]  /*340a0*/  IMAD.WIDE R28, R4, 0x4, R36 ;  /* 0x00000004041c7825 */ /* 0x004fc600078e0224 */
[----:B------:R-:W2:Y:S04]  /*340b0*/  LDL.LU.64 R40, [R1+0xf8] ;  /* 0x0000f80001287983 */ /* 0x000ea80000300a00 */
[----:B------:R1:W-:Y:S04]  /*340c0*/  LDGSTS.E [R23+-0x70000], desc[UR60][R48.64], !P0 ;  /* 0x9000000030177fae */ /* 0x0003e8000c12187c */
[----:B------:R-:W2:Y:S04]  /*340d0*/  LDL.LU.64 R38, [R1+0xf0] ;  /* 0x0000f00001267983 */ /* 0x000ea80000300a00 */
[----:B------:R-:W2:Y:S04]  /*340e0*/  LDL.LU.64 R36, [R1+0xe8] ;  /* 0x0000e80001247983 */ /* 0x000ea80000300a00 */
[----:B------:R4:W-:Y:S04]  /*340f0*/  LDGSTS.E [R22+-0x6c000], desc[UR60][R46.64], !P0 ;  /* 0x940000002e167fae */ /* 0x0009e8000c12187c */
[----:B------:R3:W-:Y:S04]  /*34100*/  STL.64 [R1+0x778], R28 ;  /* 0x0007781c01007387 */ /* 0x0007e80000100a00 */
[----:B------:R3:W-:Y:S04]  /*34110*/  LDGSTS.E [R21+-0x68000], desc[UR60][R44.64], !P0 ;  /* 0x980000002c157fae */ /* 0x0007e8000c12187c */
[----:B------:R-:W2:Y:S04]  /*34120*/  LDL.LU.64 R50, [R1+0xe0] ;  /* 0x0000e00001327983 */ /* 0x000ea80000300a00 */
[----:B------:R3:W-:Y:S01]  /*34130*/  LDGSTS.E [R20+-0x64000], desc[UR60][R28.64], !P0 ;  /* 0x9c0000001c147fae */ /* 0x0007e2000c12187c */
[----:B-1----:R-:W-:-:S04]  /*34140*/  IMAD.WIDE R48, R4, 0x4, R32 ;  /* 0x0000000404307825 */ /* 0x002fc800078e0220 */
[----:B----4-:R-:W-:-:S04]  /*34150*/  IMAD.WIDE R46, R4, 0x4, R30 ;  /* 0x00000004042e7825 */ /* 0x010fc800078e021e */
[C---:B---3--:R-:W-:Y:S02]  /*34160*/  IMAD.WIDE R44, R4.reuse, 0x4, R34 ;  /* 0x00000004042c7825 */ /* 0x048fe400078e0222 */
[----:B------:R-:W3:Y:S04]  /*34170*/  LDL.LU.64 R34, [R1+0xd8] ;  /* 0x0000d80001227983 */ /* 0x000ee80000300a00 */
[----:B------:R-:W-:Y:S04]  /*34180*/  STL.64 [R1+0x768], R48 ;  /* 0x0007683001007387 */ /* 0x000fe80000100a00 */
[----:B------:R-:W4:Y:S04]  /*34190*/  LDL.LU.64 R32, [R1+0xd0] ;  /* 0x0000d00001207983 */ /* 0x000f280000300a00 */
[----:B------:R-:W-:Y:S04]  /*341a0*/  STL.64 [R1+0x758], R46 ;  /* 0x0007582e01007387 */ /* 0x000fe80000100a00 */
[----:B------:R-:W4:Y:S01]  /*341b0*/  LDL.LU.64 R30, [R1+0xc8] ;  /* 0x0000c800011e7983 */ /* 0x000f220000300a00 */
[----:B------:R-:W-:-:S03]  /*341c0*/  IMAD.WIDE R28, R4, 0x4, R42 ;  /* 0x00000004041c7825 */ /* 0x000fc600078e022a */
[----:B------:R-:W-:Y:S04]  /*341d0*/  STL.64 [R1+0x748], R44 ;  /* 0x0007482c01007387 */ /* 0x000fe80000100a00 */
[----:B------:R-:W4:Y:S01]  /*341e0*/  LDL.LU.64 R42, [R1+0xc0] ;  /* 0x0000c000012a7983 */ /* 0x000f220000300a00 */
[----:B------:R-:W-:Y:S02]  /*341f0*/  VIADD R24, R25, 0xfffffec2 ;  /* 0xfffffec219187836 */ /* 0x000fe40000000000 */
[----:B------:R-:W1:Y:S03]  /*34200*/  LDC R25, c[0x0][0x230] ;  /* 0x00008c00ff197b82 */ /* 0x000e660000000800 */
[----:B------:R-:W-:Y:S01]  /*34210*/  ISETP.GE.U32.AND P1, PT, R24, 0x7ffffe43, PT ;  /* 0x7ffffe431800780c */ /* 0x000fe20003f26070 */
[----:B------:R-:W-:-:S04]  /*34220*/  VIADD R24, R27, 0xfffffec1 ;  /* 0xfffffec11b187836 */ /* 0x000fc80000000000 */
[----:B------:R-:W2:Y:S01]  /*34230*/  LDC R27, c[0x0][0x230] ;  /* 0x00008c00ff1b7b82 */ /* 0x000ea20000000800 */
[----:B------:R-:W-:Y:S02]  /*34240*/  ISETP.GE.U32.AND P0, PT, R24, 0x7ffffe42, PT ;  /* 0x7ffffe421800780c */ /* 0x000fe40003f06070 */
[----:B------:R-:W-:-:S05]  /*34250*/  IADD3 R24, R26, -0x140, RZ ;  /* 0xfffffec01a187810 */ /* 0x000fca0007ffe0ff */
[----:B------:R-:W-:Y:S01]  /*34260*/  LDGSTS.E [R23+-0x6fffc], desc[UR60][R48.64], !P1 ;  /* 0x9000400030177fae */ /* 0x000fe2000c92187c */
[----:B------:R-:W4:Y:S03]  /*34270*/  LDC R26, c[0x0][0x230] ;  /* 0x00008c00ff1a7b82 */ /* 0x000f260000000800 */
[----:B------:R-:W-:Y:S04]  /*34280*/  LDGSTS.E [R22+-0x6bffc], desc[UR60][R46.64], !P1 ;  /* 0x940040002e167fae */ /* 0x000fe8000c92187c */
[----:B------:R-:W-:Y:S04]  /*34290*/  LDGSTS.E [R21+-0x67ffc], desc[UR60][R44.64], !P1 ;  /* 0x980040002c157fae */ /* 0x000fe8000c92187c */
[----:B------:R2:W-:Y:S01]  /*342a0*/  LDGSTS.E [R20+-0x63ffc], desc[UR60][R28.64], !P1 ;  /* 0x9c0040001c147fae */ /* 0x0005e2000c92187c */
[----:B------:R-:W-:Y:S01]  /*342b0*/  ISETP.GE.U32.AND P1, PT, R24, 0x7ffffe41, PT ;  /* 0x7ffffe411800780c */ /* 0x000fe20003f26070 */
[----:B-1----:R-:W-:-:S02]  /*342c0*/  VIADD R24, R25, 0xfffffea3 ;  /* 0xfffffea319187836 */ /* 0x002fc40000000000 */
[----:B------:R1:W-:Y:S01]  /*342d0*/  STL.64 [R1+0x738], R28 ;  /* 0x0007381c01007387 */ /* 0x0003e20000100a00 */
[----:B------:R-:W4:Y:S01]  /*342e0*/  LDC R25, c[0x0][0x230] ;  /* 0x00008c00ff197b82 */ /* 0x000f220000000800 */
[----:B--2---:R-:W-:-:S05]  /*342f0*/  IMAD.WIDE R40, R4, 0x4, R40 ;  /* 0x0000000404287825 */ /* 0x004fca00078e0228 */
[----:B------:R-:W-:Y:S01]  /*34300*/  LDGSTS.E [R23+-0x6fff8], desc[UR60][R40.64], !P0 ;  /* 0x9000800028177fae */ /* 0x000fe2000c12187c */
[----:B------:R-:W-:-:S04]  /*34310*/  IMAD.WIDE R38, R4, 0x4, R38 ;  /* 0x0000000404267825 */ /* 0x000fc800078e0226 */
[C---:B------:R-:W-:Y:S01]  /*34320*/  IMAD.WIDE R36, R4.reuse, 0x4, R36 ;  /* 0x0000000404247825 */ /* 0x040fe200078e0224 */
[----:B------:R-:W-:Y:S04]  /*34330*/  STL.64 [R1+0x728], R40 ;  /* 0x0007282801007387 */ /* 0x000fe80000100a00 */
[----:B------:R-:W-:Y:S04]  /*34340*/  LDGSTS.E [R22+-0x6bff8], desc[UR60][R38.64], !P0 ;  /* 0x9400800026167fae */ /* 0x000fe8000c12187c */
[----:B------:R-:W-:Y:S04]  /*34350*/  STL.64 [R1+0x718], R38 ;  /* 0x0007182601007387 */ /* 0x000fe80000100a00 */
[----:B------:R-:W-:Y:S01]  /*34360*/  LDGSTS.E [R21+-0x67ff8], desc[UR60][R36.64], !P0 ;  /* 0x9800800024157fae */ /* 0x000fe2000c12187c */
[----:B-1----:R-:W-:-:S03]  /*34370*/  IMAD.WIDE R28, R4, 0x4, R50 ;  /* 0x00000004041c7825 */ /* 0x002fc600078e0232 */
[----:B------:R-:W-:Y:S04]  /*34380*/  STL.64 [R1+0x708], R36 ;  /* 0x0007082401007387 */ /* 0x000fe80000100a00 */
[----:B------:R1:W-:Y:S01]  /*34390*/  LDGSTS.E [R20+-0x63ff8], desc[UR60][R28.64], !P0 ;  /* 0x9c0080001c147fae */ /* 0x0003e2000c12187c */
[----:B------:R-:W-:Y:S01]  /*343a0*/  ISETP.GE.U32.AND P0, PT, R24, 0x7ffffe24, PT ;  /* 0x7ffffe241800780c */ /* 0x000fe20003f06070 */
[----:B------:R-:W-:Y:S02]  /*343b0*/  VIADD R24, R27, 0xfffffea2 ;  /* 0xfffffea21b187836 */ /* 0x000fe40000000000 */
[----:B------:R1:W-:Y:S01]  /*343c0*/  STL.64 [R1+0x6f8], R28 ;  /* 0x0006f81c01007387 */ /* 0x0003e20000100a00 */
[C---:B---3--:R-:W-:Y:S01]  /*343d0*/  IMAD.WIDE R34, R4.reuse, 0x4, R34 ;  /* 0x0000000404227825 */ /* 0x048fe200078e0222 */
[----:B------:R-:W2:Y:S04]  /*343e0*/  LDC R27, c[0x0][0x230] ;  /* 0x00008c00ff1b7b82 */ /* 0x000ea80000000800 */
[----:B------:R3:W-:Y:S01]  /*343f0*/  LDGSTS.E [R23+-0x6fff4], desc[UR60][R34.64], !P1 ;  /* 0x9000c00022177fae */ /* 0x0007e2000c92187c */
[----:B----4-:R-:W-:-:S03]  /*34400*/  IMAD.WIDE R32, R4, 0x4, R32 ;  /* 0x0000000404207825 */ /* 0x010fc600078e0220 */
[----:B------:R3:W-:Y:S04]  /*34410*/  STL.64 [R1+0x6e8], R34 ;  /* 0x0006e82201007387 */ /* 0x0007e80000100a00 */
[----:B------:R4:W-:Y:S01]  /*34420*/  LDGSTS.E [R22+-0x6bff4], desc[UR60][R32.64], !P1 ;  /* 0x9400c00020167fae */ /* 0x0009e2000c92187c */
[----:B------:R-:W-:-:S03]  /*34430*/  IMAD.WIDE R30, R4, 0x4, R30 ;  /* 0x00000004041e7825 */ /* 0x000fc600078e021e */
[----:B------:R4:W-:Y:S04]  /*34440*/  STL.64 [R1+0x6d8], R32 ;  /* 0x0006d82001007387 */ /* 0x0009e80000100a00 */
[----:B------:R4:W-:Y:S01]  /*34450*/  LDGSTS.E [R21+-0x67ff4], desc[UR60][R30.64], !P1 ;  /* 0x9800c0001e157fae */ /* 0x0009e2000c92187c */
[----:B-1----:R-:W-:-:S03]  /*34460*/  IMAD.WIDE R28, R4, 0x4, R42 ;  /* 0x00000004041c7825 */ /* 0x002fc600078e022a */
[----:B------:R1:W-:Y:S04]  /*34470*/  STL.64 [R1+0x6c8], R30 ;  /* 0x0006c81e01007387 */ /* 0x0003e80000100a00 */
[----:B------:R2:W-:Y:S01]  /*34480*/  LDGSTS.E [R20+-0x63ff4], desc[UR60][R28.64], !P1 ;  /* 0x9c00c0001c147fae */ /* 0x0005e2000c92187c */
[----:B------:R-:W-:Y:S01]  /*34490*/  ISETP.GE.U32.AND P1, PT, R24, 0x7ffffe23, PT ;  /* 0x7ffffe231800780c */ /* 0x000fe20003f26070 */
[C---:B---3--:R-:W-:Y:S02]  /*344a0*/  IMAD.WIDE R34, R4.reuse, 0x4, R142 ;  /* 0x0000000404227825 */ /* 0x048fe400078e028e */
[----:B------:R2:W-:Y:S02]  /*344b0*/  STL.64 [R1+0x6b8], R28 ;  /* 0x0006b81c01007387 */ /* 0x0005e40000100a00 */
[----:B----4-:R-:W-:-:S04]  /*344c0*/  IMAD.WIDE R32, R4, 0x4, R144 ;  /* 0x0000000404207825 */ /* 0x010fc800078e0290 */
[C---:B-1----:R-:W-:Y:S01]  /*344d0*/  IMAD.WIDE R30, R4.reuse, 0x4, R146 ;  /* 0x00000004041e7825 */ /* 0x042fe200078e0292 */
[----:B------:R1:W-:Y:S03]  /*344e0*/  STL.64 [R1+0x6a8], R34 ;  /* 0x0006a82201007387 */ /* 0x0003e60000100a00 */
[C---:B------:R-:W-:Y:S01]  /*344f0*/  IMAD.WIDE R36, R4.reuse, 0x4, R150 ;  /* 0x0000000404247825 */ /* 0x040fe200078e0296 */
[----:B------:R1:W-:Y:S03]  /*34500*/  LDGSTS.E [R23+-0x60000], desc[UR60][R34.64], !P0 ;  /* 0xa000000022177fae */ /* 0x0003e6000c12187c */
[C---:B--2---:R-:W-:Y:S01]  /*34510*/  IMAD.WIDE R28, R4.reuse, 0x4, R148 ;  /* 0x00000004041c7825 */ /* 0x044fe200078e0294 */
[----:B------:R2:W-:Y:S04]  /*34520*/  STL.64 [R1+0x698], R32 ;  /* 0x0006982001007387 */ /* 0x0005e80000100a00 */
[----:B------:R2:W-:Y:S01]  /*34530*/  LDGSTS.E [R22+-0x5c000], desc[UR60][R32.64], !P0 ;  /* 0xa400000020167fae */ /* 0x0005e2000c12187c */
[----:B-1----:R-:W-:-:S03]  /*34540*/  IMAD.WIDE R34, R4, 0x4, R160 ;  /* 0x0000000404227825 */ /* 0x002fc600078e02a0 */
[----:B------:R1:W-:Y:S04]  /*34550*/  STL.64 [R1+0x688], R30 ;  /* 0x0006881e01007387 */ /* 0x0003e80000100a00 */
[----:B------:R1:W-:Y:S01]  /*34560*/  LDGSTS.E [R21+-0x58000], desc[UR60][R30.64], !P0 ;  /* 0xa80000001e157fae */ /* 0x0003e2000c12187c */
[----:B--2---:R-:W-:-:S03]  /*34570*/  IMAD.WIDE R32, R4, 0x4, R162 ;  /* 0x0000000404207825 */ /* 0x004fc600078e02a2 */
[----:B------:R2:W-:Y:S04]  /*34580*/  STL.64 [R1+0x678], R28 ;  /* 0x0006781c01007387 */ /* 0x0005e80000100a00 */
[----:B------:R-:W-:Y:S01]  /*34590*/  STL.64 [R1+0x668], R36 ;  /* 0x0006682401007387 */ /* 0x000fe20000100a00 */
[----:B-1----:R-:W-:-:S03]  /*345a0*/  IMAD.WIDE R30, R4, 0x4, R164 ;  /* 0x00000004041e7825 */ /* 0x002fc600078e02a4 */
[----:B------:R2:W-:Y:S04]  /*345b0*/  LDGSTS.E [R20+-0x54000], desc[UR60][R28.64], !P0 ;  /* 0xac0000001c147fae */ /* 0x0005e8000c12187c */
[----:B------:R1:W-:Y:S04]  /*345c0*/  STL.64 [R1+0x658], R34 ;  /* 0x0006582201007387 */ /* 0x0003e80000100a00 */
[----:B------:R3:W-:Y:S04]  /*345d0*/  STL.64 [R1+0x648], R32 ;  /* 0x0006482001007387 */ /* 0x0007e80000100a00 */
[----:B------:R4:W-:Y:S01]  /*345e0*/  LDGSTS.E [R23+-0x5fffc], desc[UR60][R36.64], !P1 ;  /* 0xa000400024177fae */ /* 0x0009e2000c92187c */
[----:B--2---:R-:W2:Y:S03]  /*345f0*/  LDC R28, c[0x0][0x230] ;  /* 0x00008c00ff1c7b82 */ /* 0x004ea60000000800 */
[----:B------:R2:W-:Y:S04]  /*34600*/  STL.64 [R1+0x638], R30 ;  /* 0x0006381e01007387 */ /* 0x0005e80000100a00 */
[----:B------:R-:W-:Y:S01]  /*34610*/  LDGSTS.E [R22+-0x5bffc], desc[UR60][R34.64], !P1 ;  /* 0xa400400022167fae */ /* 0x000fe2000c92187c */
[----:B------:R-:W-:Y:S01]  /*34620*/  IADD3 R24, R26, -0x15f, RZ ;  /* 0xfffffea11a187810 */ /* 0x000fe20007ffe0ff */
[----:B------:R-:W-:Y:S01]  /*34630*/  IMAD.WIDE R38, R4, 0x4, R166 ;  /* 0x0000000404267825 */ /* 0x000fe200078e02a6 */
[----:B------:R-:W2:Y:S01]  /*34640*/  LDC R26, c[0x0][0x230] ;  /* 0x00008c00ff1a7b82 */ /* 0x000ea20000000800 */
[----:B------:R3:W-:Y:S04]  /*34650*/  LDGSTS.E [R21+-0x57ffc], desc[UR60][R32.64], !P1 ;  /* 0xa800400020157fae */ /* 0x0007e8000c92187c */
[----:B-1----:R-:W2:Y:S01]  /*34660*/  LDL.LU.64 R34, [R1+0x520] ;  /* 0x0005200001227983 */ /* 0x002ea20000300a00 */
[----:B------:R-:W-:Y:S01]  /*34670*/  ISETP.GE.U32.AND P0, PT, R24, 0x7ffffe22, PT ;  /* 0x7ffffe221800780c */ /* 0x000fe20003f06070 */
[----:B------:R-:W-:-:S02]  /*34680*/  VIADD R24, R25, 0xfffffea0 ;  /* 0xfffffea019187836 */ /* 0x000fc40000000000 */
[----:B------:R1:W-:Y:S01]  /*34690*/  LDGSTS.E [R20+-0x53ffc], desc[UR60][R30.64], !P1 ;  /* 0xac0040001e147fae */ /* 0x0003e2000c92187c */
[----:B----4-:R-:W-:Y:S01]  /*346a0*/  IMAD.WIDE R36, R4, 0x4, R168 ;  /* 0x0000000404247825 */ /* 0x010fe200078e02a8 */
[----:B------:R-:W4:Y:S01]  /*346b0*/  LDC R25, c[0x0][0x230] ;  /* 0x00008c00ff197b82 */ /* 0x000f220000000800 */
[----:B------:R-:W-:Y:S02]  /*346c0*/  ISETP.GE.U32.AND P1, PT, R24, 0x7ffffe21, PT ;  /* 0x7ffffe211800780c */ /* 0x000fe40003f26070 */
[----:B---3--:R-:W-:Y:S01]  /*346d0*/  IMAD.WIDE R32, R4, 0x4, R170 ;  /* 0x0000000404207825 */ /* 0x008fe200078e02aa */
[----:B------:R3:W-:Y:S03]  /*346e0*/  STL.64 [R1+0x628], R38 ;  /* 0x0006282601007387 */ /* 0x0007e60000100a00 */
[----:B--2---:R-:W-:Y:S02]  /*346f0*/  VIADD R24, R28, 0xfffffe83 ;  /* 0xfffffe831c187836 */ /* 0x004fe40000000000 */
[C---:B-1----:R-:W-:Y:S01]  /*34700*/  IMAD.WIDE R30, R4.reuse, 0x4, R172 ;  /* 0x00000004041e7825 */ /* 0x042fe200078e02ac */
[----:B------:R1:W-:Y:S04]  /*34710*/  STL.64 [R1+0x618], R36 ;  /* 0x0006182401007387 */ /* 0x0003e80000100a00 */
[----:B------:R3:W-:Y:S01]  /*34720*/  LDGSTS.E [R23+-0x5fff8], desc[UR60][R38.64], !P0 ;  /* 0xa000800026177fae */ /* 0x0007e2000c12187c */
[----:B------:R-:W-:-:S03]  /*34730*/  IMAD.WIDE R40, R4, 0x4, R174 ;  /* 0x0000000404287825 */ /* 0x000fc600078e02ae */
[----:B------:R2:W-:Y:S04]  /*34740*/  STL.64 [R1+0x608], R32 ;  /* 0x0006082001007387 */ /* 0x0005e80000100a00 */
[----:B------:R1:W-:Y:S04]  /*34750*/  LDGSTS.E [R22+-0x5bff8], desc[UR60][R36.64], !P0 ;  /* 0xa400800024167fae */ /* 0x0003e8000c12187c */
[----:B------:R4:W-:Y:S01]  /*34760*/  STL.64 [R1+0x5f8], R30 ;  /* 0x0005f81e01007387 */ /* 0x0009e20000100a00 */
[----:B---3--:R-:W-:-:S03]  /*34770*/  IMAD.WIDE R38, R4, 0x4, R176 ;  /* 0x0000000404267825 */ /* 0x008fc600078e02b0 */
[----:B------:R-:W-:Y:S04]  /*34780*/  LDGSTS.E [R21+-0x57ff8], desc[UR60][R32.64], !P0 ;  /* 0xa800800020157fae */ /* 0x000fe8000c12187c */
[----:B------:R4:W-:Y:S01]  /*34790*/  LDGSTS.E [R20+-0x53ff8], desc[UR60][R30.64], !P0 ;  /* 0xac0080001e147fae */ /* 0x0009e2000c12187c */
[----:B------:R-:W-:Y:S01]  /*347a0*/  ISETP.GE.U32.AND P0, PT, R24, 0x7ffffe04, PT ;  /* 0x7ffffe041800780c */ /* 0x000fe20003f06070 */
[C---:B-1----:R-:W-:Y:S02]  /*347b0*/  IMAD.WIDE R36, R4.reuse, 0x4, R178 ;  /* 0x0000000404247825 */ /* 0x042fe400078e02b2 */
[----:B------:R-:W-:Y:S04]  /*347c0*/  LDGSTS.E [R23+-0x5fff4], desc[UR60][R40.64], !P1 ;  /* 0xa000c00028177fae */ /* 0x000fe8000c92187c */
[----:B--2---:R-:W2:Y:S01]  /*347d0*/  LDL.LU.64 R32, [R1+0x530] ;  /* 0x0005300001207983 */ /* 0x004ea20000300a00 */
[----:B----4-:R-:W-:-:S03]  /*347e0*/  IMAD.WIDE R30, R4, 0x4, R180 ;  /* 0x00000004041e7825 */ /* 0x010fc600078e02b4 */
[----:B------:R-:W-:Y:S04]  /*347f0*/  STL.64 [R1+0x5e8], R40 ;  /* 0x0005e82801007387 */ /* 0x000fe80000100a00 */
[----:B------:R-:W-:Y:S04]  /*34800*/  STL.64 [R1+0x5d8], R38 ;  /* 0x0005d82601007387 */ /* 0x000fe80000100a00 */
[----:B------:R-:W-:Y:S01]  /*34810*/  LDGSTS.E [R22+-0x5bff4], desc[UR60][R38.64], !P1 ;  /* 0xa400c00026167fae */ /* 0x000fe2000c92187c */
[----:B------:R-:W-:-:S03]  /*34820*/  IMAD.WIDE R28, R4, 0x4, R186 ;  /* 0x00000004041c7825 */ /* 0x000fc600078e02ba */
[----:B------:R1:W-:Y:S04]  /*34830*/  STL.64 [R1+0x5c8], R36 ;  /* 0x0005c82401007387 */ /* 0x0003e80000100a00 */
[----:B------:R1:W-:Y:S04]  /*34840*/  LDGSTS.E [R21+-0x57ff4], desc[UR60][R36.64], !P1 ;  /* 0xa800c00024157fae */ /* 0x0003e8000c92187c */
[----:B------:R3:W-:Y:S04]  /*34850*/  STL.64 [R1+0x5b8], R30 ;  /* 0x0005b81e01007387 */ /* 0x0007e80000100a00 */
[----:B------:R-:W-:Y:S01]  /*34860*/  LDGSTS.E [R20+-0x53ff4], desc[UR60][R30.64], !P1 ;  /* 0xac00c0001e147fae */ /* 0x000fe2000c92187c */
[----:B-1----:R-:W-:-:S03]  /*34870*/  IMAD.WIDE R36, R4, 0x4, R184 ;  /* 0x0000000404247825 */ /* 0x002fc600078e02b8 */
[----:B---3--:R-:W3:Y:S01]  /*34880*/  LDL.LU.64 R30, [R1+0x540] ;  /* 0x00054000011e7983 */ /* 0x008ee20000300a00 */
[----:B------:R-:W-:-:S04]  /*34890*/  IMAD.WIDE R38, R4, 0x4, R34 ;  /* 0x0000000404267825 */ /* 0x000fc800078e0222 */
[----:B------:R-:W-:Y:S01]  /*348a0*/  IMAD.WIDE R34, R4, 0x4, R182 ;  /* 0x0000000404227825 */ /* 0x000fe200078e02b6 */
[----:B------:R-:W-:Y:S04]  /*348b0*/  STL.64 [R1+0x5b0], R38 ;  /* 0x0005b02601007387 */ /* 0x000fe80000100a00 */
[----:B------:R1:W-:Y:S04]  /*348c0*/  STL.64 [R1+0x5a0], R34 ;  /* 0x0005a02201007387 */ /* 0x0003e80000100a00 */
[----:B------:R2:W-:Y:S04]  /*348d0*/  STL.64 [R1+0x590], R36 ;  /* 0x0005902401007387 */ /* 0x0005e80000100a00 */
[----:B------:R-:W-:Y:S04]  /*348e0*/  LDGSTS.E [R23+-0x50000], desc[UR60][R38.64], !P0 ;  /* 0xb000000026177fae */ /* 0x000fe8000c12187c */
[----:B------:R4:W-:Y:S04]  /*348f0*/  STL.64 [R1+0x580], R28 ;  /* 0x0005801c01007387 */ /* 0x0009e80000100a00 */
[----:B------:R-:W-:Y:S01]  /*34900*/  LDGSTS.E [R22+-0x4c000], desc[UR60][R34.64], !P0 ;  /* 0xb400000022167fae */ /* 0x000fe2000c12187c */
[----:B------:R-:W-:Y:S01]  /*34910*/  IADD3 R24, R27, -0x17e, RZ ;  /* 0xfffffe821b187810 */ /* 0x000fe20007ffe0ff */
[----:B------:R-:W3:Y:S02]  /*34920*/  S2R R252, SR_TID.X ;  /* 0x0000000000fc7919 */ /* 0x000ee40000002100 */
[----:B-1----:R-:W3:Y:S01]  /*34930*/  LDL.LU.64 R34, [R1+0x1cc8] ;  /* 0x001cc80001227983 */ /* 0x002ee20000300a00 */
[----:B------:R-:W-:Y:S01]  /*34940*/  ISETP.GE.U32.AND P1, PT, R24, 0x7ffffe03, PT ;  /* 0x7ffffe031800780c */ /* 0x000fe20003f26070 */
[----:B------:R-:W-:-:S02]  /*34950*/  VIADD R24, R26, 0xfffffe81 ;  /* 0xfffffe811a187836 */ /* 0x000fc40000000000 */
[----:B------:R2:W-:Y:S01]  /*34960*/  LDGSTS.E [R21+-0x48000], desc[UR60][R36.64], !P0 ;  /* 0xb800000024157fae */ /* 0x0005e2000c12187c */
[----:B------:R-:W-:-:S03]  /*34970*/  IMAD.WIDE R26, R4, 0x4, R192 ;  /* 0x00000004041a7825 */ /* 0x000fc600078e02c0 */
[----:B------:R4:W-:Y:S01]  /*34980*/  LDGSTS.E [R20+-0x44000], desc[UR60][R28.64], !P0 ;  /* 0xbc0000001c147fae */ /* 0x0009e2000c12187c */
[----:B------:R-:W-:Y:S01]  /*34990*/  ISETP.GE.U32.AND P0, PT, R24, 0x7ffffe02, PT ;  /* 0x7ffffe021800780c */ /* 0x000fe20003f06070 */
[----:B------:R-:W-:Y:S02]  /*349a0*/  VIADD R24, R25, 0xfffffe80 ;  /* 0xfffffe8019187836 */ /* 0x000fe40000000000 */
[----:B--2---:R-:W-:-:S04]  /*349b0*/  IMAD.WIDE R36, R4, 0x4, R32 ;  /* 0x0000000404247825 */ /* 0x004fc800078e0220 */
[C---:B------:R-:W-:Y:S01]  /*349c0*/  IMAD.WIDE R32, R4.reuse, 0x4, R188 ;  /* 0x0000000404207825 */ /* 0x040fe200078e02bc */
[----:B------:R-:W-:Y:S03]  /*349d0*/  LDGSTS.E [R23+-0x4fffc], desc[UR60][R36.64], !P1 ;  /* 0xb000400024177fae */ /* 0x000fe6000c92187c */
[----:B----4-:R-:W-:Y:S01]  /*349e0*/  IMAD.WIDE R28, R4, 0x4, R190 ;  /* 0x00000004041c7825 */ /* 0x010fe200078e02be */
[----:B------:R3:W-:Y:S04]  /*349f0*/  LDGSTS.E [R22+-0x4bffc], desc[UR60][R32.64], !P1 ;  /* 0xb400400020167fae */ /* 0x0007e8000c92187c */
[----:B------:R1:W-:Y:S04]  /*34a00*/  LDGSTS.E [R21+-0x47ffc], desc[UR60][R28.64], !P1 ;  /* 0xb80040001c157fae */ /* 0x0003e8000c92187c */
[----:B------:R2:W-:Y:S01]  /*34a10*/  LDGSTS.E [R20+-0x43ffc], desc[UR60][R26.64], !P1 ;  /* 0xbc0040001a147fae */ /* 0x0005e2000c92187c */
[----:B------:R-:W-:-:S03]  /*34a20*/  ISETP.GE.U32.AND P1, PT, R24, 0x7ffffe01, PT ;  /* 0x7ffffe011800780c */ /* 0x000fc60003f26070 */
[----:B------:R-:W-:Y:S04]  /*34a30*/  STL.64 [R1+0x578], R36 ;  /* 0x0005782401007387 */ /* 0x000fe80000100a00 */
[----:B------:R3:W-:Y:S04]  /*34a40*/  STL.64 [R1+0x568], R32 ;  /* 0x0005682001007387 */ /* 0x0007e80000100a00 */
[----:B------:R1:W-:Y:S04]  /*34a50*/  STL.64 [R1+0x558], R28 ;  /* 0x0005581c01007387 */ /* 0x0003e80000100a00 */
[----:B------:R2:W-:Y:S01]  /*34a60*/  STL.64 [R1+0x548], R26 ;  /* 0x0005481a01007387 */ /* 0x0005e20000100a00 */
[----:B---3--:R-:W-:-:S04]  /*34a70*/  IMAD.WIDE R32, R4, 0x4, R30 ;  /* 0x0000000404207825 */ /* 0x008fc800078e021e */
[C---:B------:R-:W-:Y:S01]  /*34a80*/  IMAD.WIDE R30, R4.reuse, 0x4, R194 ;  /* 0x00000004041e7825 */ /* 0x040fe200078e02c2 */
[----:B------:R-:W-:Y:S03]  /*34a90*/  STL.64 [R1+0x540], R32 ;  /* 0x0005402001007387 */ /* 0x000fe60000100a00 */
[C---:B-1----:R-:W-:Y:S01]  /*34aa0*/  IMAD.WIDE R28, R4.reuse, 0x4, R196 ;  /* 0x00000004041c7825 */ /* 0x042fe200078e02c4 */
[----:B------:R-:W-:Y:S03]  /*34ab0*/  LDGSTS.E [R23+-0x4fff8], desc[UR60][R32.64], !P0 ;  /* 0xb000800020177fae */ /* 0x000fe6000c12187c */
[C---:B--2---:R-:W-:Y:S01]  /*34ac0*/  IMAD.WIDE R26, R4.reuse, 0x4, R198 ;  /* 0x00000004041a7825 */ /* 0x044fe200078e02c6 */
[----:B------:R1:W-:Y:S04]  /*34ad0*/  STL.64 [R1+0x530], R30 ;  /* 0x0005301e01007387 */ /* 0x0003e80000100a00 */
[----:B------:R1:W-:Y:S04]  /*34ae0*/  LDGSTS.E [R22+-0x4bff8], desc[UR60][R30.64], !P0 ;  /* 0xb40080001e167fae */ /* 0x0003e8000c12187c */
[----:B------:R2:W-:Y:S04]  /*34af0*/  STL.64 [R1+0x520], R28 ;  /* 0x0005201c01007387 */ /* 0x0005e80000100a00 */
[----:B------:R2:W-:Y:S01]  /*34b00*/  LDGSTS.E [R21+-0x47ff8], desc[UR60][R28.64], !P0 ;  /* 0xb80080001c157fae */ /* 0x0005e2000c12187c */
[----:B-1----:R-:W-:-:S03]  /*34b10*/  IMAD.WIDE R30, R4, 0x4, R200 ;  /* 0x00000004041e7825 */ /* 0x002fc600078e02c8 */
[----:B------:R1:W-:Y:S01]  /*34b20*/  STL.64 [R1+0x510], R26 ;  /* 0x0005101a01007387 */ /* 0x0003e20000100a00 */
[----:B------:R-:W-:-:S03]  /*34b30*/  LOP3.LUT R252, R252, 0x7f, RZ, 0xc0, !PT ;  /* 0x0000007ffcfc7812 */ /* 0x000fc600078ec0ff */
[----:B------:R1:W-:Y:S01]  /*34b40*/  LDGSTS.E [R20+-0x43ff8], desc[UR60][R26.64], !P0 ;  /* 0xbc0080001a147fae */ /* 0x0003e2000c12187c */
[----:B--2---:R-:W-:Y:S01]  /*34b50*/  IMAD.WIDE R28, R4, 0x4, R202 ;  /* 0x00000004041c7825 */ /* 0x004fe200078e02ca */
[----:B------:R-:W-:-:S03]  /*34b60*/  ISETP.GE.AND P0, PT, R252, R24, PT ;  /* 0x00000018fc00720c */ /* 0x000fc60003f06270 */
[----:B-1----:R-:W-:-:S04]  /*34b70*/  IMAD.WIDE R26, R4, 0x4, R204 ;  /* 0x00000004041a7825 */ /* 0x002fc800078e02cc */
[----:B------:R-:W-:-:S04]  /*34b80*/  IMAD.WIDE R24, R5, 0x4, R210 ;  /* 0x0000000405187825 */ /* 0x000fc800078e02d2 */
[----:B------:R-:W-:-:S05]  /*34b90*/  IMAD.WIDE R32, R4, 0x4, R34 ;  /* 0x0000000404207825 */ /* 0x000fca00078e0222 */
[----:B------:R-:W-:Y:S04]  /*34ba0*/  STL.64 [R1+0x508], R32 ;  /* 0x0005082001007387 */ /* 0x000fe80000100a00 */
[----:B------:R-:W-:Y:S04]  /*34bb0*/  LDGSTS.E [R23+-0x4fff4], desc[UR60][R32.64], !P1 ;  /* 0xb000c00020177fae */ /* 0x000fe8000c92187c */
[----:B------:R-:W-:Y:S04]  /*34bc0*/  STL.64 [R1+0x4f8], R30 ;  /* 0x0004f81e01007387 */ /* 0x000fe80000100a00 */
[----:B------:R-:W-:Y:S04]  /*34bd0*/  LDGSTS.E [R22+-0x4bff4], desc[UR60][R30.64], !P1 ;  /* 0xb400c0001e167fae */ /* 0x000fe8000c92187c */
[----:B------:R1:W-:Y:S04]  /*34be0*/  STL.64 [R1+0x4e8], R28 ;  /* 0x0004e81c01007387 */ /* 0x0003e80000100a00 */
[----:B------:R1:W-:Y:S04]  /*34bf0*/  LDGSTS.E [R21+-0x47ff4], desc[UR60][R28.64], !P1 ;  /* 0xb800c0001c157fae */ /* 0x0003e8000c92187c */
[----:B------:R2:W-:Y:S04]  /*34c00*/  STL.64 [R1+0x4d8], R26 ;  /* 0x0004d81a01007387 */ /* 0x0005e80000100a00 */
[----:B------:R2:W-:Y:S01]  /*34c10*/  LDGSTS.E [R20+-0x43ff4], desc[UR60][R26.64], !P1 ;  /* 0xbc00c0001a147fae */ /* 0x0005e2000c92187c */
[----:B-1----:R-:W-:Y:S01]  /*34c20*/  IMAD.WIDE R28, R5, 0x4, R206 ;  /* 0x00000004051c7825 */ /* 0x002fe200078e02ce */
[----:B------:R-:W-:-:S02]  /*34c30*/  IADD3 R22, R12, 0x200000, RZ ;  /* 0x002000000c167810 */ /* 0x000fc40007ffe0ff */
[----:B------:R-:W0:Y:S01]  /*34c40*/  LDGDEPBAR ;  /* 0x00000000000079af */ /* 0x000e220000000000 */
[----:B--2---:R-:W-:-:S03]  /*34c50*/  IMAD.WIDE R26, R5, 0x4, R208 ;  /* 0x00000004051a7825 */ /* 0x004fc600078e02d0 */
[----:B------:R1:W-:Y:S04]  /*34c60*/  STL.64 [R1+0x4c8], R28 ;  /* 0x0004c81c01007387 */ /* 0x0003e80000100a00 */
[----:B------:R2:W-:Y:S04]  /*34c70*/  STL.64 [R1+0x4b8], R26 ;  /* 0x0004b81a01007387 */ /* 0x0005e80000100a00 */
[----:B------:R3:W-:Y:S04]  /*34c80*/  STL.64 [R1+0x4a8], R24 ;  /* 0x0004a81801007387 */ /* 0x0007e80000100a00 */
[----:B------:R-:W4:Y:S01]  /*34c90*/  LDL.LU.64 R38, [R1+0x430] ;  /* 0x0004300001267983 */ /* 0x000f220000300a00 */
[----:B------:R-:W-:-:S02]  /*34ca0*/  VIADD R21, R12, 0x200000 ;  /* 0x002000000c157836 */ /* 0x000fc40000000000 */
[----:B------:R-:W-:Y:S01]  /*34cb0*/  VIADD R20, R12, 0x200000 ;  /* 0x002000000c147836 */ /* 0x000fe20000000000 */
[----:B------:R1:W-:Y:S01]  /*34cc0*/  LDGSTS.E [R22+-0x80000], desc[UR60][R28.64], P4 ;  /* 0x800000001c167fae */ /* 0x0003e2000a12187c */
[----:B------:R-:W-:-:S03]  /*34cd0*/  IMAD.WIDE R30, R5, 0x4, R212 ;  /* 0x00000004051e7825 */ /* 0x000fc600078e02d4 */
[----:B------:R2:W-:Y:S01]  /*34ce0*/  LDGSTS.E [R21+-0x7fc00], desc[UR60][R26.64], P4 ;  /* 0x804000001a157fae */ /* 0x0005e2000a12187c */
[----:B------:R-:W-:-:S03]  /*34cf0*/  IADD3 R23, R12, 0x200000, RZ ;  /* 0x002000000c177810 */ /* 0x000fc60007ffe0ff */
[----:B------:R-:W4:Y:S01]  /*34d00*/  LDL.LU.64 R36, [R1+0x440] ;  /* 0x0004400001247983 */ /* 0x000f220000300a00 */
[----:B-1----:R-:W-:-:S03]  /*34d10*/  IMAD.WIDE R28, R5, 0x4, R214 ;  /* 0x00000004051c7825 */ /* 0x002fc600078e02d6 */
[----:B------:R3:W-:Y:S01]  /*34d20*/  LDGSTS.E [R20+-0x7f800], desc[UR60][R24.64], P4 ;  /* 0x8080000018147fae */ /* 0x0007e2000a12187c */
[----:B--2---:R-:W-:-:S03]  /*34d30*/  IMAD.WIDE R26, R5, 0x4, R216 ;  /* 0x00000004051a7825 */ /* 0x004fc600078e02d8 */
[----:B------:R-:W-:Y:S04]  /*34d40*/  STL.64 [R1+0x498], R30 ;  /* 0x0004981e01007387 */ /* 0x000fe80000100a00 */
[----:B------:R1:W-:Y:S01]  /*34d50*/  STL.64 [R1+0x488], R28 ;  /* 0x0004881c01007387 */ /* 0x0003e20000100a00 */
[----:B---3--:R-:W-:-:S03]  /*34d60*/  IMAD.WIDE R24, R5, 0x4, R218 ;  /* 0x0000000405187825 */ /* 0x008fc600078e02da */
[----:B------:R2:W-:Y:S04]  /*34d70*/  STL.64 [R1+0x478], R26 ;  /* 0x0004781a01007387 */ /* 0x0005e80000100a00 */
[----:B------:R-:W3:Y:S01]  /*34d80*/  LDL.LU.64 R34, [R1+0x450] ;  /* 0x0004500001227983 */ /* 0x000ee20000300a00 */
[----:B------:R-:W-:-:S03]  /*34d90*/  IMAD.WIDE R32, R5, 0x4, R220 ;  /* 0x0000000405207825 */ /* 0x000fc600078e02dc */
[----:B------:R-:W-:Y:S04]  /*34da0*/  LDGSTS.E [R23+-0x7f400], desc[UR60][R30.64], P4 ;  /* 0x80c000001e177fae */ /* 0x000fe8000a12187c */
[----:B------:R2:W-:Y:S04]  /*34db0*/  STL.64 [R1+0x468], R24 ;  /* 0x0004681801007387 */ /* 0x0005e80000100a00 */
[----:B------:R1:W-:Y:S04]  /*34dc0*/  LDGSTS.E [R22+-0x7f000], desc[UR60][R28.64], P4 ;  /* 0x810000001c167fae */ /* 0x0003e8000a12187c */
[----:B------:R-:W3:Y:S04]  /*34dd0*/  LDL.LU.64 R50, [R1+0x460] ;  /* 0x0004600001327983 */ /* 0x000ee80000300a00 */
[----:B------:R2:W-:Y:S01]  /*34de0*/  LDGSTS.E [R21+-0x7ec00], desc[UR60][R26.64], P4 ;  /* 0x814000001a157fae */ /* 0x0005e2000a12187c */
[----:B-1----:R-:W-:-:S03]  /*34df0*/  IMAD.WIDE R28, R5, 0x4, R222 ;  /* 0x00000004051c7825 */ /* 0x002fc600078e02de */
[----:B------:R-:W3:Y:S04]  /*34e00*/  LDL.LU.64 R42, [R1+0x470] ;  /* 0x00047000012a7983 */ /* 0x000ee80000300a00 */
[----:B------:R-:W3:Y:S01]  /*34e10*/  LDL.LU.64 R30, [R1+0x480] ;  /* 0x00048000011e7983 */ /* 0x000ee20000300a00 */
[----:B--2---:R-:W-:-:S03]  /*34e20*/  IMAD.WIDE R26, R5, 0x4, R224 ;  /* 0x00000004051a7825 */ /* 0x004fc600078e02e0 */
[----:B------:R1:W-:Y:S04]  /*34e30*/  STL.64 [R1+0x458], R32 ;  /* 0x0004582001007387 */ /* 0x0003e80000100a00 */
[----:B------:R2:W-:Y:S04]  /*34e40*/  LDGSTS.E [R20+-0x7e800], desc[UR60][R24.64], P4 ;  /* 0x8180000018147fae */ /* 0x0005e8000a12187c */
[----:B------:R4:W-:Y:S04]  /*34e50*/  STL.64 [R1+0x448], R28 ;  /* 0x0004481c01007387 */ /* 0x0009e80000100a00 */
[----:B------:R-:W-:Y:S04]  /*34e60*/  LDGSTS.E [R23+-0x7e400], desc[UR60][R32.64], P4 ;  /* 0x81c0000020177fae */ /* 0x000fe8000a12187c */
[----:B------:R4:W-:Y:S01]  /*34e70*/  STL.64 [R1+0x438], R26 ;  /* 0x0004381a01007387 */ /* 0x0009e20000100a00 */
[----:B--2---:R-:W-:-:S03]  /*34e80*/  IMAD.WIDE R24, R5, 0x4, R226 ;  /* 0x0000000405187825 */ /* 0x004fc600078e02e2 */
[----:B------:R4:W-:Y:S04]  /*34e90*/  LDGSTS.E [R22+-0x7e000], desc[UR60][R28.64], P4 ;  /* 0x820000001c167fae */ /* 0x0009e8000a12187c */
[----:B-1----:R-:W2:Y:S04]  /*34ea0*/  LDL.LU.64 R32, [R1+0x490] ;  /* 0x0004900001207983 */ /* 0x002ea80000300a00 */
[----:B------:R3:W-:Y:S04]  /*34eb0*/  STL.64 [R1+0x428], R24 ;  /* 0x0004281801007387 */ /* 0x0007e80000100a00 */
[----:B------:R-:W2:Y:S01]  /*34ec0*/  LDL.LU.64 R40, [R1+0x4a0] ;  /* 0x0004a00001287983 */ /* 0x000ea20000300a00 */
[----:B------:R-:W-:-:S03]  /*34ed0*/  IMAD.WIDE R44, R5, 0x4, R228 ;  /* 0x00000004052c7825 */ /* 0x000fc600078e02e4 */
[----:B------:R1:W-:Y:S04]  /*34ee0*/  LDGSTS.E [R21+-0x7dc00], desc[UR60][R26.64], P4 ;  /* 0x824000001a157fae */ /* 0x0003e8000a12187c */
[----:B------:R3:W-:Y:S04]  /*34ef0*/  LDGSTS.E [R20+-0x7d800], desc[UR60][R24.64], P4 ;  /* 0x8280000018147fae */ /* 0x0007e8000a12187c */
[----:B------:R-:W-:Y:S01]  /*34f00*/  LDGSTS.E [R23+-0x7d400], desc[UR60][R44.64], P4 ;  /* 0x82c000002c177fae */ /* 0x000fe2000a12187c */
[----:B----4-:R-:W-:-:S03]  /*34f10*/  IMAD.WIDE R28, R5, 0x4, R38 ;  /* 0x00000004051c7825 */ /* 0x010fc600078e0226 */
[----:B------:R-:W4:Y:S04]  /*34f20*/  LDL.LU.64 R38, [R1+0x4b0] ;  /* 0x0004b00001267983 */ /* 0x000f280000300a00 */
[----:B------:R-:W-:Y:S04]  /*34f30*/  STL.64 [R1+0x1b8], R44 ;  /* 0x0001b82c01007387 */ /* 0x000fe80000100a00 */
[----:B------:R3:W-:Y:S01]  /*34f40*/  LDGSTS.E [R22+-0x7d000], desc[UR60][R28.64], P4 ;  /* 0x830000001c167fae */ /* 0x0007e2000a12187c */
[----:B-1----:R-:W-:-:S03]  /*34f50*/  IMAD.WIDE R26, R5, 0x4, R36 ;  /* 0x00000004051a7825 */ /* 0x002fc600078e0224 */
[----:B------:R-:W4:Y:S04]  /*34f60*/  LDL.LU.64 R36, [R1+0x4c0] ;  /* 0x0004c00001247983 */ /* 0x000f280000300a00 */
[----:B------:R1:W-:Y:S04]  /*34f70*/  STL.64 [R1+0x178], R28 ;  /* 0x0001781c01007387 */ /* 0x0003e80000100a00 */
[----:B------:R1:W-:Y:S04]  /*34f80*/  STL.64 [R1+0x138], R26 ;  /* 0x0001381a01007387 */ /* 0x0003e80000100a00 */
[----:B------:R1:W-:Y:S01]  /*34f90*/  LDGSTS.E [R21+-0x7cc00], desc[UR60][R26.64], P4 ;  /* 0x834000001a157fae */ /* 0x0003e2000a12187c */
[----:B---3--:R-:W-:-:S03]  /*34fa0*/  IMAD.WIDE R24, R5, 0x4, R34 ;  /* 0x0000000405187825 */ /* 0x008fc600078e0222 */
[----:B------:R-:W3:Y:S04]  /*34fb0*/  LDL.LU.64 R34, [R1+0x4d0] ;  /* 0x0004d00001227983 */ /* 0x000ee80000300a00 */
[----:B------:R1:W-:Y:S04]  /*34fc0*/  STL.64 [R1+0xf8], R24 ;  /* 0x0000f81801007387 */ /* 0x0003e80000100a00 */
[----:B------:R1:W-:Y:S02]  /*34fd0*/  LDGSTS.E [R20+-0x7c800], desc[UR60][R24.64], P4 ;  /* 0x8380000018147fae */ /* 0x0003e4000a12187c */
[----:B-1----:R-:W-:-:S02]  /*34fe0*/  IMAD.WIDE R28, R5, 0x4, R50 ;  /* 0x00000004051c7825 */ /* 0x002fc400078e0232 */
[----:B------:R-:W3:Y:S04]  /*34ff0*/  LDL.LU.64 R50, [R1+0x4e0] ;  /* 0x0004e00001327983 */ /* 0x000ee80000300a00 */
[----:B------:R-:W-:Y:S01]  /*35000*/  LDGSTS.E [R23+-0x7c400], desc[UR60][R28.64], P4 ;  /* 0x83c000001c177fae */ /* 0x000fe2000a12187c */
[----:B------:R-:W-:-:S03]  /*35010*/  IMAD.WIDE R26, R5, 0x4, R42 ;  /* 0x00000004051a7825 */ /* 0x000fc600078e022a */
[----:B------:R-:W3:Y:S01]  /*35020*/  LDL.LU.64 R42, [R1+0x4f0] ;  /* 0x0004f000012a7983 */ /* 0x000ee20000300a00 */
[----:B------:R-:W-:-:S03]  /*35030*/  IMAD.WIDE R24, R5, 0x4, R30 ;  /* 0x0000000405187825 */ /* 0x000fc600078e021e */
[----:B------:R1:W-:Y:S04]  /*35040*/  STL.64 [R1+0xb8], R28 ;  /* 0x0000b81c01007387 */ /* 0x0003e80000100a00 */
[----:B------:R-:W3:Y:S04]  /*35050*/  LDL.LU.64 R30, [R1+0x500] ;  /* 0x00050000011e7983 */ /* 0x000ee80000300a00 */
[----:B------:R1:W-:Y:S04]  /*35060*/  STL.64 [R1+0x78], R26 ;  /* 0x0000781a01007387 */ /* 0x0003e80000100a00 */
[----:B------:R3:W-:Y:S04]  /*35070*/  STL.64 [R1+0x38], R24 ;  /* 0x0000381801007387 */ /* 0x0007e80000100a00 */
[----:B------:R-:W-:Y:S04]  /*35080*/  LDGSTS.E [R22+-0x7c000], desc[UR60][R26.64], P4 ;  /* 0x840000001a167fae */ /* 0x000fe8000a12187c */
[----:B------:R-:W-:Y:S01]  /*35090*/  LDGSTS.E [R21+-0x7bc00], desc[UR60][R24.64], P4 ;  /* 0x8440000018157fae */ /* 0x000fe2000a12187c */
[----:B--2---:R-:W-:-:S03]  /*350a0*/  IMAD.WIDE R250, R5, 0x4, R32 ;  /* 0x0000000405fa7825 */ /* 0x004fc600078e0220 */
[----:B------:R-:W2:Y:S04]  /*350b0*/  LDL.LU.64 R32, [R1+0x518] ;  /* 0x0005180001207983 */ /* 0x000ea80000300a00 */
[----:B------:R-:W2:Y:S01]  /*350c0*/  LDL.LU.64 R48, [R1+0x528] ;  /* 0x0005280001307983 */ /* 0x000ea20000300a00 */
[----:B------:R-:W-:-:S03]  /*350d0*/  IMAD.WIDE R234, R5, 0x4, R40 ;  /* 0x0000000405ea7825 */ /* 0x000fc600078e0228 */
[----:B------:R4:W-:Y:S04]  /*350e0*/  LDGSTS.E [R20+-0x7b800], desc[UR60][R250.64], P4 ;  /* 0x84800000fa147fae */ /* 0x0009e8000a12187c */
[----:B------:R-:W2:Y:S01]  /*350f0*/  LDL.LU.64 R46, [R1+0x538] ;  /* 0x00053800012e7983 */ /* 0x000ea20000300a00 */
[----:B----4-:R-:W-:-:S03]  /*35100*/  IMAD.WIDE R20, R5, 0x4, R38 ;  /* 0x0000000405147825 */ /* 0x010fc600078e0226 */
[----:B------:R-:W4:Y:S04]  /*35110*/  LDL.LU.64 R38, [R1+0x550] ;  /* 0x0005500001267983 */ /* 0x000f280000300a00 */
[----:B------:R-:W4:Y:S04]  /*35120*/  LDL.LU.64 R40, [R1+0x560] ;  /* 0x0005600001287983 */ /* 0x000f280000300a00 */
[----:B------:R-:W4:Y:S01]  /*35130*/  LDL.LU.64 R244, [R1+0x570] ;  /* 0x0005700001f47983 */ /* 0x000f220000300a00 */
[C---:B-1----:R-:W-:Y:S01]  /*35140*/  VIADD R29, R12.reuse, 0x200000 ;  /* 0x002000000c1d7836 */ /* 0x042fe20000000000 */
[C---:B------:R-:W-:Y:S01]  /*35150*/  IADD3 R27, R12.reuse, 0x200000, RZ ;  /* 0x002000000c1b7810 */ /* 0x040fe20007ffe0ff */
[----:B------:R-:W-:Y:S01]  /*35160*/  VIADD R28, R12, 0x200000 ;  /* 0x002000000c1c7836 */ /* 0x000fe20000000000 */
[----:B------:R-:W4:Y:S01]  /*35170*/  LDL.LU.64 R246, [R1+0x588] ;  /* 0x0005880001f67983 */ /* 0x000f220000300a00 */
[----:B------:R-:W-:-:S03]  /*35180*/  IMAD.WIDE R22, R5, 0x4, R36 ;  /* 0x0000000405167825 */ /* 0x000fc600078e0224 */
[----:B------:R-:W-:Y:S01]  /*35190*/  LDGSTS.E [R29+-0x7b400], desc[UR60][R234.64], P4 ;  /* 0x84c00000ea1d7fae */ /* 0x000fe2000a12187c */
[----:B------:R-:W-:-:S03]  /*351a0*/  VIADD R26, R12, 0x200000 ;  /* 0x002000000c1a7836 */ /* 0x000fc60000000000 */
[----:B------:R-:W-:Y:S04]  /*351b0*/  LDGSTS.E [R28+-0x7b000], desc[UR60][R20.64], P4 ;  /* 0x85000000141c7fae */ /* 0x000fe8000a12187c */
[----:B------:R-:W-:Y:S01]  /*351c0*/  LDGSTS.E [R27+-0x7ac00], desc[UR60][R22.64], P4 ;  /* 0x85400000161b7fae */ /* 0x000fe2000a12187c */
[----:B---3--:R-:W-:-:S05]  /*351d0*/  IMAD.WIDE R24, R5, 0x4, R34 ;  /* 0x0000000405187825 */ /* 0x008fca00078e0222 */
[----:B------:R1:W-:Y:S01]  /*351e0*/  LDGSTS.E [R26+-0x7a800], desc[UR60][R24.64], P4 ;  /* 0x85800000181a7fae */ /* 0x0003e2000a12187c */
[C---:B------:R-:W-:Y:S01]  /*351f0*/  VIADD R37, R12.reuse, 0x200000 ;  /* 0x002000000c257836 */ /* 0x040fe20000000000 */
[C---:B------:R-:W-:Y:S01]  /*35200*/  IADD3 R36, R12.reuse, 0x200000, RZ ;  /* 0x002000000c247810 */ /* 0x040fe20007ffe0ff */
[C---:B------:R-:W-:Y:S02]  /*35210*/  VIADD R35, R12.reuse, 0x200000 ;  /* 0x002000000c237836 */ /* 0x040fe40000000000 */
[----:B------:R-:W-:Y:S02]  /*35220*/  VIADD R34, R12, 0x200000 ;  /* 0x002000000c227836 */ /* 0x000fe40000000000 */
[C---:B-1----:R-:W-:Y:S02]  /*35230*/  IMAD.WIDE R26, R5.reuse, 0x4, R50 ;  /* 0x00000004051a7825 */ /* 0x042fe400078e0232 */
[----:B------:R-:W3:Y:S04]  /*35240*/  LDL.LU.64 R50, [R1+0x598] ;  /* 0x0005980001327983 */ /* 0x000ee80000300a00 */
[----:B------:R-:W3:Y:S01]  /*35250*/  LDL.LU.64 R248, [R1+0x5a8] ;  /* 0x0005a80001f87983 */ /* 0x000ee20000300a00 */
[----:B------:R-:W-:-:S03]  /*35260*/  IMAD.WIDE R28, R5, 0x4, R42 ;  /* 0x00000004051c7825 */ /* 0x000fc600078e022a */
[----:B------:R-:W-:Y:S04]  /*35270*/  LDGSTS.E [R37+-0x7a400], desc[UR60][R26.64], P4 ;  /* 0x85c000001a257fae */ /* 0x000fe8000a12187c */
[----:B------:R1:W-:Y:S01]  /*35280*/  LDGSTS.E [R36+-0x7a000], desc[UR60][R28.64], P4 ;  /* 0x860000001c247fae */ /* 0x0003e2000a12187c */
[----:B------:R-:W-:-:S03]  /*35290*/  IMAD.WIDE R30, R5, 0x4, R30 ;  /* 0x00000004051e7825 */ /* 0x000fc600078e021e */
[----:B------:R-:W3:Y:S04]  /*352a0*/  LDL.LU.64 R240, [R1+0x5c0] ;  /* 0x0005c00001f07983 */ /* 0x000ee80000300a00 */
[----:B------:R-:W-:Y:S01]  /*352b0*/  LDGSTS.E [R35+-0x79c00], desc[UR60][R30.64], P4 ;  /* 0x864000001e237fae */ /* 0x000fe2000a12187c */
[C---:B------:R-:W-:Y:S01]  /*352c0*/  IADD3 R45, R12.reuse, 0x200000, RZ ;  /* 0x002000000c2d7810 */ /* 0x040fe20007ffe0ff */
[C---:B------:R-:W-:Y:S01]  /*352d0*/  VIADD R44, R12.reuse, 0x200000 ;  /* 0x002000000c2c7836 */ /* 0x040fe20000000000 */
[C---:B------:R-:W-:Y:S01]  /*352e0*/  IADD3 R42, R12.reuse, 0x200000, RZ ;  /* 0x002000000c2a7810 */ /* 0x040fe20007ffe0ff */
[----:B------:R-:W-:Y:S02]  /*352f0*/  VIADD R43, R12, 0x200000 ;  /* 0x002000000c2b7836 */ /* 0x000fe40000000000 */
[----:B--2---:R-:W-:-:S05]  /*35300*/  IMAD.WIDE R32, R5, 0x4, R32 ;  /* 0x0000000405207825 */ /* 0x004fca00078e0220 */
[----:B------:R2:W-:Y:S01]  /*35310*/  LDGSTS.E [R34+-0x79800], desc[UR60][R32.64], P4 ;  /* 0x8680000020227fae */ /* 0x0005e2000a12187c */
[----:B-1----:R-:W-:-:S04]  /*35320*/  IMAD.WIDE R36, R5, 0x4, R46 ;  /* 0x0000000405247825 */ /* 0x002fc800078e022e */
[C---:B--2---:R-:W-:Y:S02]  /*35330*/  IMAD.WIDE R34, R5.reuse, 0x4, R48 ;  /* 0x0000000405227825 */ /* 0x044fe400078e0230 */
[----:B------:R-:W2:Y:S04]  /*35340*/  LDL.LU.64 R48, [R1+0x5d0] ;  /* 0x0005d00001307983 */ /* 0x000ea80000300a00 */
[----:B------:R-:W2:Y:S04]  /*35350*/  LDL.LU.64 R242, [R1+0x5e0] ;  /* 0x0005e00001f27983 */ /* 0x000ea80000300a00 */
[----:B------:R-:W2:Y:S04]  /*35360*/  LDL.LU.64 R236, [R1+0x5f0] ;  /* 0x0005f00001ec7983 */ /* 0x000ea80000300a00 */
[----:B------:R-:W-:Y:S04]  /*35370*/  LDGSTS.E [R45+-0x79400], desc[UR60][R34.64], P4 ;  /* 0x86c00000222d7fae */ /* 0x000fe8000a12187c */
[----:B------:R-:W-:Y:S01]  /*35380*/  LDGSTS.E [R44+-0x79000], desc[UR60][R36.64], P4 ;  /* 0x87000000242c7fae */ /* 0x000fe2000a12187c */
[----:B----4-:R-:W-:-:S04]  /*35390*/  IMAD.WIDE R38, R5, 0x4, R38 ;  /* 0x0000000405267825 */ /* 0x010fc800078e0226 */
[C---:B------:R-:W-:Y:S01]  /*353a0*/  IMAD.WIDE R40, R5.reuse, 0x4, R40 ;  /* 0x0000000405287825 */ /* 0x040fe200078e0228 */
[----:B------:R-:W-:Y:S04]  /*353b0*/  LDGSTS.E [R43+-0x78c00], desc[UR60][R38.64], P4 ;  /* 0x87400000262b7fae */ /* 0x000fe8000a12187c */
[----:B------:R1:W-:Y:S02]  /*353c0*/  LDGSTS.E [R42+-0x78800], desc[UR60][R40.64], P4 ;  /* 0x87800000282a7fae */ /* 0x0003e4000a12187c */
[C---:B-1----:R-:W-:Y:S02]  /*353d0*/  IMAD.WIDE R42, R5.reuse, 0x4, R244 ;  /* 0x00000004052a7825 */ /* 0x042fe400078e02f4 */
[----:B------:R-:W4:Y:S02]  /*353e0*/  LDL.LU.64 R244, [R1+0x600] ;  /* 0x0006000001f47983 */ /* 0x000f240000300a00 */
[----:B------:R-:W-:-:S02]  /*353f0*/  IMAD.WIDE R56, R5, 0x4, R246 ;  /* 0x0000000405387825 */ /* 0x000fc400078e02f6 */
[----:B------:R-:W4:Y:S02]  /*35400*/  LDL.LU.64 R246, [R1+0x610] ;  /* 0x0006100001f67983 */ /* 0x000f240000300a00 */
[----:B------:R-:W-:Y:S02]  /*35410*/  VIADD R47, R12, 0x200000 ;  /* 0x002000000c2f7836 */ /* 0x000fe40000000000 */
[C---:B------:R-:W-:Y:S01]  /*35420*/  VIADD R46, R13.reuse, 0x200000 ;  /* 0x002000000d2e7836 */ /* 0x040fe20000000000 */
[C---:B------:R-:W-:Y:S02]  /*35430*/  IADD3 R45, R13.reuse, 0x200000, RZ ;  /* 0x002000000d2d7810 */ /* 0x040fe40007ffe0ff */
[----:B------:R-:W-:Y:S04]  /*35440*/  LDGSTS.E [R47+-0x78400], desc[UR60][R42.64], P4 ;  /* 0x87c000002a2f7fae */ /* 0x000fe8000a12187c */
[----:B------:R1:W-:Y:S01]  /*35450*/  LDGSTS.E [R46+-0x7ff80], desc[UR60][R56.64], P4 ;  /* 0x80080000382e7fae */ /* 0x0003e2000a12187c */
[----:B------:R-:W-:-:S02]  /*35460*/  VIADD R44, R13, 0x200000 ;  /* 0x002000000d2c7836 */ /* 0x000fc40000000000 */
[C---:B---3--:R-:W-:Y:S02]  /*35470*/  IMAD.WIDE R54, R5.reuse, 0x4, R50 ;  /* 0x0000000405367825 */ /* 0x048fe400078e0232 */
[----:B------:R-:W3:Y:S02]  /*35480*/  LDL.LU.64 R50, [R1+0x620] ;  /* 0x0006200001327983 */ /* 0x000ee40000300a00 */
[C---:B------:R-:W-:Y:S02]  /*35490*/  IMAD.WIDE R52, R5.reuse, 0x4, R248 ;  /* 0x0000000405347825 */ /* 0x040fe400078e02f8 */
[----:B------:R1:W-:Y:S04]  /*354a0*/  STL.64 [R1+0x420], R56 ;  /* 0x0004203801007387 */ /* 0x0003e80000100a00 */
[----:B------:R2:W-:Y:S04]  /*354b0*/  STL.64 [R1+0x3e8], R54 ;  /* 0x0003e83601007387 */ /* 0x0005e80000100a00 */
[----:B------:R-:W3:Y:S01]  /*354c0*/  LDL.LU.64 R248, [R1+0x630] ;  /* 0x0006300001f87983 */ /* 0x000ee20000300a00 */
[----:B-1----:R-:W-:-:S03]  /*354d0*/  IMAD.WIDE R56, R5, 0x4, R240 ;  /* 0x0000000405387825 */ /* 0x002fc600078e02f0 */
[----:B------:R1:W-:Y:S01]  /*354e0*/  STL.64 [R1+0x3b0], R52 ;  /* 0x0003b03401007387 */ /* 0x0003e20000100a00 */
[----:B------:R-:W-:-:S03]  /*354f0*/  VIADD R47, R13, 0x200000 ;  /* 0x002000000d2f7836 */ /* 0x000fc60000000000 */
[----:B------:R-:W3:Y:S04]  /*35500*/  LDL.LU.64 R238, [R1+0x640] ;  /* 0x0006400001ee7983 */ /* 0x000ee80000300a00 */
[----:B------:R1:W-:Y:S04]  /*35510*/  LDGSTS.E [R45+-0x7fb80], desc[UR60][R54.64], P4 ;  /* 0x80480000362d7fae */ /* 0x0003e8000a12187c */
[----:B------:R-:W3:Y:S04]  /*35520*/  LDL.LU.64 R240, [R1+0x650] ;  /* 0x0006500001f07983 */ /* 0x000ee80000300a00 */
[----:B------:R-:W-:Y:S04]  /*35530*/  STL.64 [R1+0x378], R56 ;  /* 0x0003783801007387 */ /* 0x000fe80000100a00 */
[----:B------:R1:W-:Y:S04]  /*35540*/  LDGSTS.E [R44+-0x7f780], desc[UR60][R52.64], P4 ;  /* 0x80880000342c7fae */ /* 0x0003e8000a12187c */
[----:B------:R4:W-:Y:S01]  /*35550*/  LDGSTS.E [R47+-0x7f380], desc[UR60][R56.64], P4 ;  /* 0x80c80000382f7fae */ /* 0x0009e2000a12187c */
[----:B--2---:R-:W-:-:S04]  /*35560*/  IMAD.WIDE R48, R5, 0x4, R48 ;  /* 0x0000000405307825 */ /* 0x004fc800078e0230 */
[C---:B-1----:R-:W-:Y:S01]  /*35570*/  IMAD.WIDE R54, R5.reuse, 0x4, R242 ;  /* 0x0000000405367825 */ /* 0x042fe200078e02f2 */
[----:B------:R-:W-:Y:S04]  /*35580*/  LDGSTS.E [R46+-0x7ef80], desc[UR60][R48.64], P4 ;  /* 0x81080000302e7fae */ /* 0x000fe8000a12187c */
[----:B------:R-:W2:Y:S01]  /*35590*/  LDL.LU.64 R242, [R1+0x660] ;  /* 0x0006600001f27983 */ /* 0x000ea20000300a00 */
[----:B------:R-:W-:-:S03]  /*355a0*/  IMAD.WIDE R52, R5, 0x4, R236 ;  /* 0x0000000405347825 */ /* 0x000fc600078e02ec */
[----:B------:R1:W-:Y:S04]  /*355b0*/  STL.64 [R1+0x340], R48 ;  /* 0x0003403001007387 */ /* 0x0003e80000100a00 */
[----:B------:R3:W-:Y:S04]  /*355c0*/  STL.64 [R1+0x308], R54 ;  /* 0x0003083601007387 */ /* 0x0007e80000100a00 */
[----:B------:R3:W-:Y:S04]  /*355d0*/  LDGSTS.E [R45+-0x7eb80], desc[UR60][R54.64], P4 ;  /* 0x81480000362d7fae */ /* 0x0007e8000a12187c */
[----:B-1----:R-:W2:Y:S04]  /*355e0*/  LDL.LU.64 R48, [R1+0x670] ;  /* 0x0006700001307983 */ /* 0x002ea80000300a00 */
[----:B------:R1:W-:Y:S04]  /*355f0*/  STL.64 [R1+0x2d0], R52 ;  /* 0x0002d03401007387 */ /* 0x0003e80000100a00 */
[----:B------:R1:W-:Y:S01]  /*35600*/  LDGSTS.E [R44+-0x7e780], desc[UR60][R52.64], P4 ;  /* 0x81880000342c7fae */ /* 0x0003e2000a12187c */
[----:B----4-:R-:W-:-:S03]  /*35610*/  IMAD.WIDE R58, R5, 0x4, R244 ;  /* 0x00000004053a7825 */ /* 0x010fc600078e02f4 */
[----:B------:R-:W4:Y:S01]  /*35620*/  LDL.LU.64 R244, [R1+0x680] ;  /* 0x0006800001f47983 */ /* 0x000f220000300a00 */
[----:B------:R-:W-:-:S03]  /*35630*/  IMAD.WIDE R56, R5, 0x4, R246 ;  /* 0x0000000405387825 */ /* 0x000fc600078e02f6 */
[----:B------:R-:W4:Y:S04]  /*35640*/  LDL.LU.64 R246, [R1+0x690] ;  /* 0x0006900001f67983 */ /* 0x000f280000300a00 */
[----:B------:R1:W-:Y:S04]  /*35650*/  STL.64 [R1+0x298], R58 ;  /* 0x0002983a01007387 */ /* 0x0003e80000100a00 */
[----:B------:R-:W-:Y:S04]  /*35660*/  LDGSTS.E [R47+-0x7e380], desc[UR60][R58.64], P4 ;  /* 0x81c800003a2f7fae */ /* 0x000fe8000a12187c */
[----:B------:R1:W-:Y:S01]  /*35670*/  LDGSTS.E [R46+-0x7df80], desc[UR60][R56.64], P4 ;  /* 0x82080000382e7fae */ /* 0x0003e2000a12187c */
[----:B---3--:R-:W-:-:S03]  /*35680*/  IMAD.WIDE R54, R5, 0x4, R50 ;  /* 0x0000000405367825 */ /* 0x008fc600078e0232 */
[----:B------:R-:W3:Y:S04]  /*35690*/  LDL.LU.64 R50, [R1+0x6a0] ;  /* 0x0006a00001327983 */ /* 0x000ee80000300a00 */
[----:B------:R1:W-:Y:S04]  /*356a0*/  STL.64 [R1+0x260], R56 ;  /* 0x0002603801007387 */ /* 0x0003e80000100a00 */
[----:B------:R2:W-:Y:S01]  /*356b0*/  STL.64 [R1+0x228], R54 ;  /* 0x0002283601007387 */ /* 0x0005e20000100a00 */
[----:B-1----:R-:W-:-:S03]  /*356c0*/  IMAD.WIDE R52, R5, 0x4, R248 ;  /* 0x0000000405347825 */ /* 0x002fc600078e02f8 */
[----:B------:R-:W3:Y:S04]  /*356d0*/  LDL.LU.64 R248, [R1+0x6b0] ;  /* 0x0006b00001f87983 */ /* 0x000ee80000300a00 */
[----:B------:R1:W-:Y:S01]  /*356e0*/  STL.64 [R1+0x1f0], R52 ;  /* 0x0001f03401007387 */ /* 0x0003e20000100a00 */
[----:B------:R-:W-:-:S03]  /*356f0*/  IMAD.WIDE R60, R5, 0x4, R238 ;  /* 0x00000004053c7825 */ /* 0x000fc600078e02ee */
[----:B------:R2:W-:Y:S04]  /*35700*/  LDGSTS.E [R45+-0x7db80], desc[UR60][R54.64], P4 ;  /* 0x82480000362d7fae */ /* 0x0005e8000a12187c */
[----:B------:R-:W3:Y:S01]  /*35710*/  LDL.LU.64 R58, [R1+0x6c0] ;  /* 0x0006c000013a7983 */ /* 0x000ee20000300a00 */
[----:B------:R-:W-:-:S03]  /*35720*/  IMAD.WIDE R56, R5, 0x4, R240 ;  /* 0x0000000405387825 */ /* 0x000fc600078e02f0 */
[----:B------:R-:W3:Y:S04]  /*35730*/  LDL.LU.64 R236, [R1+0x6d0] ;  /* 0x0006d00001ec7983 */ /* 0x000ee80000300a00 */
[----:B------:R-:W-:Y:S04]  /*35740*/  STL.64 [R1+0x1b0], R60 ;  /* 0x0001b03c01007387 */ /* 0x000fe80000100a00 */
[----:B------:R-:W3:Y:S04]  /*35750*/  LDL.LU.64 R238, [R1+0x6e0] ;  /* 0x0006e00001ee7983 */ /* 0x000ee80000300a00 */
[----:B------:R1:W-:Y:S04]  /*35760*/  LDGSTS.E [R44+-0x7d780], desc[UR60][R52.64], P4 ;  /* 0x82880000342c7fae */ /* 0x0003e8000a12187c */
[----:B------:R-:W-:Y:S04]  /*35770*/  STL.64 [R1+0x170], R56 ;  /* 0x0001703801007387 */ /* 0x000fe80000100a00 */
[----:B------:R-:W-:Y:S04]  /*35780*/  LDGSTS.E [R47+-0x7d380], desc[UR60][R60.64], P4 ;  /* 0x82c800003c2f7fae */ /* 0x000fe8000a12187c */
[----:B------:R-:W-:Y:S01]  /*35790*/  LDGSTS.E [R46+-0x7cf80], desc[UR60][R56.64], P4 ;  /* 0x83080000382e7fae */ /* 0x000fe2000a12187c */
[----:B--2---:R-:W-:-:S05]  /*357a0*/  IMAD.WIDE R54, R5, 0x4, R242 ;  /* 0x0000000405367825 */ /* 0x004fca00078e02f2 */
[----:B------:R4:W-:Y:S04]  /*357b0*/  STL.64 [R1+0x130], R54 ;  /* 0x0001303601007387 */ /* 0x0009e80000100a00 */
[----:B------:R4:W-:Y:S01]  /*357c0*/  LDGSTS.E [R45+-0x7cb80], desc[UR60][R54.64], P4 ;  /* 0x83480000362d7fae */ /* 0x0009e2000a12187c */
[----:B-1----:R-:W-:-:S03]  /*357d0*/  IMAD.WIDE R52, R5, 0x4, R48 ;  /* 0x0000000405347825 */ /* 0x002fc600078e0230 */
[----:B------:R-:W2:Y:S04]  /*357e0*/  LDL.LU.64 R48, [R1+0x6f0] ;  /* 0x0006f00001307983 */ /* 0x000ea80000300a00 */
[----:B------:R1:W-:Y:S04]  /*357f0*/  STL.64 [R1+0xf0], R52 ;  /* 0x0000f03401007387 */ /* 0x0003e80000100a00 */
[----:B------:R-:W2:Y:S04]  /*35800*/  LDL.LU.64 R240, [R1+0x700] ;  /* 0x0007000001f07983 */ /* 0x000ea80000300a00 */
[----:B------:R-:W2:Y:S04]  /*35810*/  LDL.LU.64 R242, [R1+0x710] ;  /* 0x0007100001f27983 */ /* 0x000ea80000300a00 */
[----:B------:R1:W-:Y:S01]  /*35820*/  LDGSTS.E [R44+-0x7c780], desc[UR60][R52.64], P4 ;  /* 0x83880000342c7fae */ /* 0x0003e2000a12187c */
[----:B----4-:R-:W-:-:S05]  /*35830*/  IMAD.WIDE R54, R5, 0x4, R244 ;  /* 0x0000000405367825 */ /* 0x010fca00078e02f4 */
[----:B------:R-:W-:Y:S04]  /*35840*/  STL.64 [R1+0xb0], R54 ;  /* 0x0000b03601007387 */ /* 0x000fe80000100a00 */
[----:B------:R-:W4:Y:S01]  /*35850*/  LDL.LU.64 R244, [R1+0x720] ;  /* 0x0007200001f47983 */ /* 0x000f220000300a00 */
[----:B-1----:R-:W-:-:S03]  /*35860*/  IMAD.WIDE R52, R5, 0x4, R246 ;  /* 0x0000000405347825 */ /* 0x002fc600078e02f6 */
[----:B------:R-:W-:Y:S04]  /*35870*/  LDGSTS.E [R47+-0x7c380], desc[UR60][R54.64], P4 ;  /* 0x83c80000362f7fae */ /* 0x000fe8000a12187c */
[----:B------:R1:W-:Y:S04]  /*35880*/  STL.64 [R1+0x70], R52 ;  /* 0x0000703401007387 */ /* 0x0003e80000100a00 */
[----:B------:R1:W-:Y:S01]  /*35890*/  LDGSTS.E [R46+-0x7bf80], desc[UR60][R52.64], P4 ;  /* 0x84080000342e7fae */ /* 0x0003e2000a12187c */
[----:B---3--:R-:W-:-:S05]  /*358a0*/  IMAD.WIDE R50, R5, 0x4, R50 ;  /* 0x0000000405327825 */ /* 0x008fca00078e0232 */
[----:B------:R3:W-:Y:S04]  /*358b0*/  STL.64 [R1+0x30], R50 ;  /* 0x0000303201007387 */ /* 0x0007e80000100a00 */
[----:B------:R-:W4:Y:S01]  /*358c0*/  LDL.LU.64 R246, [R1+0x730] ;  /* 0x0007300001f67983 */ /* 0x000f220000300a00 */
[----:B------:R-:W-:-:S03]  /*358d0*/  IMAD.WIDE R248, R5, 0x4, R248 ;  /* 0x0000000405f87825 */ /* 0x000fc600078e02f8 */
[----:B------:R-:W-:Y:S01]  /*358e0*/  LDGSTS.E [R45+-0x7bb80], desc[UR60][R50.64], P4 ;  /* 0x84480000322d7fae */ /* 0x000fe2000a12187c */
[----:B-1----:R-:W-:-:S03]  /*358f0*/  IADD3 R53, R13, 0x200000, RZ ;  /* 0x002000000d357810 */ /* 0x002fc60007ffe0ff */
[----:B------:R1:W-:Y:S04]  /*35900*/  LDGSTS.E [R44+-0x7b780], desc[UR60][R248.64], P4 ;  /* 0x84880000f82c7fae */ /* 0x0003e8000a12187c */
[----:B------:R-:W4:Y:S01]  /*35910*/  LDL.LU.64 R64, [R1+0x740] ;  /* 0x0007400001407983 */ /* 0x000f220000300a00 */
[----:B------:R-:W-:-:S03]  /*35920*/  VIADD R52, R13, 0x200000 ;  /* 0x002000000d347836 */ /* 0x000fc60000000000 */
[----:B------:R-:W4:Y:S01]  /*35930*/  LDL.LU.64 R62, [R1+0x750] ;  /* 0x00075000013e7983 */ /* 0x000f220000300a00 */
[----:B------:R-:W-:-:S04]  /*35940*/  IMAD.WIDE R232, R5, 0x4, R58 ;  /* 0x0000000405e87825 */ /* 0x000fc800078e023a */
[----:B-1----:R-:W-:Y:S01]  /*35950*/  IMAD.WIDE R44, R5, 0x4, R236 ;  /* 0x00000004052c7825 */ /* 0x002fe200078e02ec */
[C---:B---3--:R-:W-:Y:S01]  /*35960*/  IADD3 R50, R13.reuse, 0x200000, RZ ;  /* 0x002000000d327810 */ /* 0x048fe20007ffe0ff */
[----:B------:R-:W3:Y:S02]  /*35970*/  LDL.LU.64 R236, [R1+0x760] ;  /* 0x0007600001ec7983 */ /* 0x000ee40000300a00 */
[----:B------:R-:W-:Y:S02]  /*35980*/  VIADD R51, R13, 0x200000 ;  /* 0x002000000d337836 */ /* 0x000fe40000000000 */
[C---:B------:R-:W-:Y:S01]  /*35990*/  IMAD.WIDE R46, R5.reuse, 0x4, R238 ;  /* 0x00000004052e7825 */ /* 0x040fe200078e02ee */
[----:B------:R-:W-:Y:S04]  /*359a0*/  LDGSTS.E [R53+-0x7b380], desc[UR60][R232.64], P4 ;  /* 0x84c80000e8357fae */ /* 0x000fe8000a12187c */
[----:B------:R-:W3:Y:S04]  /*359b0*/  LDL.LU.64 R238, [R1+0x770] ;  /* 0x0007700001ee7983 */ /* 0x000ee80000300a00 */
[----:B------:R1:W-:Y:S04]  /*359c0*/  LDGSTS.E [R52+-0x7af80], desc[UR60][R44.64], P4 ;  /* 0x850800002c347fae */ /* 0x0003e8000a12187c */
[----:B------:R-:W-:Y:S01]  /*359d0*/  LDGSTS.E [R51+-0x7ab80], desc[UR60][R46.64], P4 ;  /* 0x854800002e337fae */ /* 0x000fe2000a12187c */
[----:B--2---:R-:W-:-:S05]  /*359e0*/  IMAD.WIDE R48, R5, 0x4, R48 ;  /* 0x0000000405307825 */ /* 0x004fca00078e0230 */
[----:B------:R2:W-:Y:S01]  /*359f0*/  LDGSTS.E [R50+-0x7a780], desc[UR60][R48.64], P4 ;  /* 0x8588000030327fae */ /* 0x0005e2000a12187c */
[----:B-1----:R-:W-:-:S04]  /*35a00*/  IMAD.WIDE R52, R5, 0x4, R242 ;  /* 0x0000000405347825 */ /* 0x002fc800078e02f2 */
[C---:B--2---:R-:W-:Y:S02]  /*35a10*/  IMAD.WIDE R50, R5.reuse, 0x4, R240 ;  /* 0x0000000405327825 */ /* 0x044fe400078e02f0 */
[----:B------:R-:W2:Y:S04]  /*35a20*/  LDL.LU.64 R240, [R1+0x780] ;  /* 0x0007800001f07983 */ /* 0x000ea80000300a00 */
[----:B------:R-:W2:Y:S01]  /*35a30*/  LDL.LU.64 R242, [R1+0x790] ;  /* 0x0007900001f27983 */ /* 0x000ea20000300a00 */
[----:B----4-:R-:W-:-:S03]  /*35a40*/  IMAD.WIDE R54, R5, 0x4, R244 ;  /* 0x0000000405367825 */ /* 0x010fc600078e02f4 */
[----:B------:R-:W4:Y:S01]  /*35a50*/  LDL.LU.64 R244, [R1+0x7a0] ;  /* 0x0007a00001f47983 */ /* 0x000f220000300a00 */
[C---:B------:R-:W-:Y:S02]  /*35a60*/  VIADD R61, R13.reuse, 0x200000 ;  /* 0x002000000d3d7836 */ /* 0x040fe40000000000 */
[C---:B------:R-:W-:Y:S01]  /*35a70*/  VIADD R60, R13.reuse, 0x200000 ;  /* 0x002000000d3c7836 */ /* 0x040fe20000000000 */
[C---:B------:R-:W-:Y:S01]  /*35a80*/  IADD3 R59, R13.reuse, 0x200000, RZ ;  /* 0x002000000d3b7810 */ /* 0x040fe20007ffe0ff */
[C---:B------:R-:W-:Y:S01]  /*35a90*/  VIADD R58, R13.reuse, 0x200000 ;  /* 0x002000000d3a7836 */ /* 0x040fe20000000000 */
[----:B------:R-:W-:Y:S04]  /*35aa0*/  LDGSTS.E [R61+-0x7a380], desc[UR60][R50.64], P4 ;  /* 0x85c80000323d7fae */ /* 0x000fe8000a12187c */
[----:B------:R1:W-:Y:S01]  /*35ab0*/  LDGSTS.E [R60+-0x79f80], desc[UR60][R52.64], P4 ;  /* 0x86080000343c7fae */ /* 0x0003e2000a12187c */
[----:B------:R-:W-:-:S03]  /*35ac0*/  VIADD R69, R13, 0x200000 ;  /* 0x002000000d457836 */ /* 0x000fc60000000000 */
[----:B------:R-:W-:Y:S01]  /*35ad0*/  LDGSTS.E [R59+-0x79b80], desc[UR60][R54.64], P4 ;  /* 0x86480000363b7fae */ /* 0x000fe2000a12187c */
[----:B------:R-:W-:Y:S01]  /*35ae0*/  IADD3 R68, R13, 0x200000, RZ ;  /* 0x002000000d447810 */ /* 0x000fe20007ffe0ff */
[----:B------:R-:W-:Y:S02]  /*35af0*/  IMAD.WIDE R56, R5, 0x4, R246 ;  /* 0x0000000405387825 */ /* 0x000fe400078e02f6 */
[----:B------:R-:W4:Y:S04]  /*35b00*/  LDL.LU.64 R246, [R1+0x7b0] ;  /* 0x0007b00001f67983 */ /* 0x000f280000300a00 */
[----:B------:R-:W4:Y:S04]  /*35b10*/  LDL.LU.64 R72, [R1+0x7c0] ;  /* 0x0007c00001487983 */ /* 0x000f280000300a00 */
[----:B------:R-:W4:Y:S01]  /*35b20*/  LDL.LU.64 R74, [R1+0x7d0] ;  /* 0x0007d000014a7983 */ /* 0x000f220000300a00 */
[----:B------:R-:W-:-:S03]  /*35b30*/  VIADD R67, R13, 0x200000 ;  /* 0x002000000d437836 */ /* 0x000fc60000000000 */
[----:B------:R3:W-:Y:S01]  /*35b40*/  LDGSTS.E [R58+-0x79780], desc[UR60][R56.64], P4 ;  /* 0x86880000383a7fae */ /* 0x0007e2000a12187c */
[----:B-1----:R-:W-:-:S04]  /*35b50*/  IMAD.WIDE R60, R5, 0x4, R62 ;  /* 0x00000004053c7825 */ /* 0x002fc800078e023e */
[C---:B---3--:R-:W-:Y:S02]  /*35b60*/  IMAD.WIDE R62, R5.reuse, 0x4, R236 ;  /* 0x00000004053e7825 */ /* 0x048fe400078e02ec */
[----:B------:R-:W3:Y:S02]  /*35b70*/  LDL.LU.64 R236, [R1+0x7e0] ;  /* 0x0007e00001ec7983 */ /* 0x000ee40000300a00 */
[----:B------:R-:W-:-:S04]  /*35b80*/  IMAD.WIDE R58, R5, 0x4, R64 ;  /* 0x00000004053a7825 */ /* 0x000fc800078e0240 */
[----:B------:R-:W-:Y:S01]  /*35b90*/  VIADD R66, R13, 0x200000 ;  /* 0x002000000d427836 */ /* 0x000fe20000000000 */
[----:B------:R-:W-:Y:S01]  /*35ba0*/  LDGSTS.E [R69+-0x79380], desc[UR60][R58.64], P4 ;  /* 0x86c800003a457fae */ /* 0x000fe2000a12187c */
[----:B------:R-:W-:-:S03]  /*35bb0*/  IMAD.WIDE R64, R5, 0x4, R238 ;  /* 0x0000000405407825 */ /* 0x000fc600078e02ee */
[----:B------:R-:W3:Y:S04]  /*35bc0*/  LDL.LU.64 R238, [R1+0x7f0] ;  /* 0x0007f00001ee7983 */ /* 0x000ee80000300a00 */
[----:B------:R-:W-:Y:S04]  /*35bd0*/  LDGSTS.E [R68+-0x78f80], desc[UR60][R60.64], P4 ;  /* 0x870800003c447fae */ /* 0x000fe8000a12187c */
[----:B------:R-:W-:Y:S04]  /*35be0*/  LDGSTS.E [R67+-0x78b80], desc[UR60][R62.64], P4 ;  /* 0x874800003e437fae */ /* 0x000fe8000a12187c */
[----:B------:R2:W-:Y:S02]  /*35bf0*/  LDGSTS.E [R66+-0x78780], desc[UR60][R64.64], P4 ;  /* 0x8788000040427fae */ /* 0x0005e4000a12187c */
[----:B--2---:R-:W-:-:S02]  /*35c00*/  IMAD.WIDE R66, R5, 0x4, R240 ;  /* 0x0000000405427825 */ /* 0x004fc400078e02f0 */
[----:B------:R-:W2:Y:S02]  /*35c10*/  LDL.LU.64 R240, [R1+0x800] ;  /* 0x0008000001f07983 */ /* 0x000ea40000300a00 */
[C---:B------:R-:W-:Y:S02]  /*35c20*/  IMAD.WIDE R80, R5.reuse, 0x4, R242 ;  /* 0x0000000405507825 */ /* 0x040fe400078e02f2 */
[----:B------:R-:W2:Y:S02]  /*35c30*/  LDL.LU.64 R242, [R1+0x810] ;  /* 0x0008100001f27983 */ /* 0x000ea40000300a00 */
[----:B----4-:R-:W-:Y:S02]  /*35c40*/  IMAD.WIDE R78, R5, 0x4, R244 ;  /* 0x00000004054e7825 */ /* 0x010fe400078e02f4 */
[----:B------:R-:W4:Y:S01]  /*35c50*/  LDL.LU.64 R244, [R1+0x820] ;  /* 0x0008200001f47983 */ /* 0x000f220000300a00 */
[----:B------:R-:W-:Y:S01]  /*35c60*/  IADD3 R71, R13, 0x200000, RZ ;  /* 0x002000000d477810 */ /* 0x000fe20007ffe0ff */
[----:B------:R-:W-:-:S02]  /*35c70*/  VIADD R70, R14, 0x200000 ;  /* 0x002000000e467836 */ /* 0x000fc40000000000 */
[----:B------:R1:W-:Y:S01]  /*35c80*/  STL.64 [R1+0x418], R80 ;  /* 0x0004185001007387 */ /* 0x0003e20000100a00 */
[----:B------:R-:W-:-:S03]  /*35c90*/  VIADD R69, R14, 0x200000 ;  /* 0x002000000e457836 */ /* 0x000fc60000000000 */
[----:B------:R3:W-:Y:S04]  /*35ca0*/  STL.64 [R1+0x3e0], R78 ;  /* 0x0003e04e01007387 */ /* 0x0007e80000100a00 */
[----:B------:R-:W-:Y:S01]  /*35cb0*/  LDGSTS.E [R71+-0x78380], desc[UR60][R66.64], P4 ;  /* 0x87c8000042477fae */ /* 0x000fe2000a12187c */
[----:B------:R-:W-:-:S03]  /*35cc0*/  IADD3 R68, R14, 0x200000, RZ ;  /* 0x002000000e447810 */ /* 0x000fc60007ffe0ff */
[----:B------:R1:W-:Y:S04]  /*35cd0*/  LDGSTS.E [R70+-0x7ff00], desc[UR60][R80.64], P4 ;  /* 0x8010000050467fae */ /* 0x0003e8000a12187c */
[----:B------:R3:W-:Y:S01]  /*35ce0*/  LDGSTS.E [R69+-0x7fb00], desc[UR60][R78.64], P4 ;  /* 0x805000004e457fae */ /* 0x0007e2000a12187c */
[----:B------:R-:W-:-:S03]  /*35cf0*/  IMAD.WIDE R76, R5, 0x4, R246 ;  /* 0x00000004054c7825 */ /* 0x000fc600078e02f6 */
[----:B------:R-:W4:Y:S01]  /*35d00*/  LDL.LU.64 R246, [R1+0x830] ;  /* 0x0008300001f67983 */ /* 0x000f220000300a00 */
[----:B------:R-:W-:-:S03]  /*35d10*/  IMAD.WIDE R82, R5, 0x4, R72 ;  /* 0x0000000405527825 */ /* 0x000fc600078e0248 */
[----:B------:R3:W-:Y:S01]  /*35d20*/  STL.64 [R1+0x3a8], R76 ;  /* 0x0003a84c01007387 */ /* 0x0007e20000100a00 */
[----:B-1----:R-:W-:-:S03]  /*35d30*/  IMAD.WIDE R80, R5, 0x4, R74 ;  /* 0x0000000405507825 */ /* 0x002fc600078e024a */
[----:B------:R-:W4:Y:S04]  /*35d40*/  LDL.LU.64 R72, [R1+0x840] ;  /* 0x0008400001487983 */ /* 0x000f280000300a00 */
[----:B------:R-:W4:Y:S04]  /*35d50*/  LDL.LU.64 R74, [R1+0x850] ;  /* 0x00085000014a7983 */ /* 0x000f280000300a00 */
[----:B------:R2:W-:Y:S01]  /*35d60*/  STL.64 [R1+0x370], R82 ;  /* 0x0003705201007387 */ /* 0x0005e20000100a00 */
[----:B------:R-:W-:-:S03]  /*35d70*/  VIADD R71, R14, 0x200000 ;  /* 0x002000000e477836 */ /* 0x000fc60000000000 */
[----:B------:R1:W-:Y:S01]  /*35d80*/  LDGSTS.E [R68+-0x7f700], desc[UR60][R76.64], P4 ;  /* 0x809000004c447fae */ /* 0x0003e2000a12187c */
[----:B---3--:R-:W-:-:S03]  /*35d90*/  IMAD.WIDE R78, R5, 0x4, R236 ;  /* 0x00000004054e7825 */ /* 0x008fc600078e02ec */
[----:B------:R-:W3:Y:S04]  /*35da0*/  LDL.LU.64 R236, [R1+0x860] ;  /* 0x0008600001ec7983 */ /* 0x000ee80000300a00 */
[----:B------:R2:W-:Y:S01]  /*35db0*/  STL.64 [R1+0x338], R80 ;  /* 0x0003385001007387 */ /* 0x0005e20000100a00 */
[----:B-1----:R-:W-:-:S03]  /*35dc0*/  IMAD.WIDE R76, R5, 0x4, R238 ;  /* 0x00000004054c7825 */ /* 0x002fc600078e02ee */
[----:B------:R4:W-:Y:S04]  /*35dd0*/  STL.64 [R1+0x300], R78 ;  /* 0x0003004e01007387 */ /* 0x0009e80000100a00 */
[----:B------:R-:W3:Y:S04]  /*35de0*/  LDL.LU.64 R238, [R1+0x870] ;  /* 0x0008700001ee7983 */ /* 0x000ee80000300a00 */
[----:B------:R2:W-:Y:S04]  /*35df0*/  LDGSTS.E [R71+-0x7f300], desc[UR60][R82.64], P4 ;  /* 0x80d0000052477fae */ /* 0x0005e8000a12187c */
[----:B------:R1:W-:Y:S04]  /*35e00*/  STL.64 [R1+0x2c8], R76 ;  /* 0x0002c84c01007387 */ /* 0x0003e80000100a00 */
[----:B------:R1:W-:Y:S04]  /*35e10*/  LDGSTS.E [R70+-0x7ef00], desc[UR60][R80.64], P4 ;  /* 0x8110000050467fae */ /* 0x0003e8000a12187c */
[----:B------:R4:W-:Y:S04]  /*35e20*/  LDGSTS.E [R69+-0x7eb00], desc[UR60][R78.64], P4 ;  /* 0x815000004e457fae */ /* 0x0009e8000a12187c */
[----:B------:R4:W-:Y:S01]  /*35e30*/  LDGSTS.E [R68+-0x7e700], desc[UR60][R76.64], P4 ;  /* 0x819000004c447fae */ /* 0x0009e2000a12187c */
[----:B--2---:R-:W-:-:S03]  /*35e40*/  IMAD.WIDE R82, R5, 0x4, R240 ;  /* 0x0000000405527825 */ /* 0x004fc600078e02f0 */
[----:B------:R-:W2:Y:S01]  /*35e50*/  LDL.LU.64 R240, [R1+0x880] ;  /* 0x0008800001f07983 */ /* 0x000ea20000300a00 */
[----:B-1----:R-:W-:-:S03]  /*35e60*/  IMAD.WIDE R80, R5, 0x4, R242 ;  /* 0x0000000405507825 */ /* 0x002fc600078e02f2 */
[----:B------:R-:W2:Y:S04]  /*35e70*/  LDL.LU.64 R242, [R1+0x890] ;  /* 0x0008900001f27983 */ /* 0x000ea80000300a00 */
[----:B------:R1:W-:Y:S04]  /*35e80*/  STL.64 [R1+0x290], R82 ;  /* 0x0002905201007387 */ /* 0x0003e80000100a00 */
[----:B------:R-:W-:Y:S04]  /*35e90*/  LDGSTS.E [R71+-0x7e300], desc[UR60][R82.64], P4 ;  /* 0x81d0000052477fae */ /* 0x000fe8000a12187c */
[----:B------:R1:W-:Y:S01]  /*35ea0*/  LDGSTS.E [R70+-0x7df00], desc[UR60][R80.64], P4 ;  /* 0x8210000050467fae */ /* 0x0003e2000a12187c */
[----:B----4-:R-:W-:-:S03]  /*35eb0*/  IMAD.WIDE R78, R5, 0x4, R244 ;  /* 0x00000004054e7825 */ /* 0x010fc600078e02f4 */
[----:B------:R-:W4:Y:S04]  /*35ec0*/  LDL.LU.64 R244, [R1+0x8a0] ;  /* 0x0008a00001f47983 */ /* 0x000f280000300a00 */
[----:B------:R1:W-:Y:S04]  /*35ed0*/  STL.64 [R1+0x258], R80 ;  /* 0x0002585001007387 */ /* 0x0003e80000100a00 */
[----:B------:R3:W-:Y:S04]  /*35ee0*/  STL.64 [R1+0x220], R78 ;  /* 0x0002204e01007387 */ /* 0x0007e80000100a00 */
[----:B------:R3:W-:Y:S01]  /*35ef0*/  LDGSTS.E [R69+-0x7db00], desc[UR60][R78.64], P4 ;  /* 0x825000004e457fae */ /* 0x0007e2000a12187c */
[----:B------:R-:W-:-:S03]  /*35f00*/  IMAD.WIDE R76, R5, 0x4, R246 ;  /* 0x00000004054c7825 */ /* 0x000fc600078e02f6 */
[----:B------:R-:W4:Y:S04]  /*35f10*/  LDL.LU.64 R246, [R1+0x8b0] ;  /* 0x0008b00001f67983 */ /* 0x000f280000300a00 */
[----:B------:R3:W-:Y:S01]  /*35f20*/  STL.64 [R1+0x1e8], R76 ;  /* 0x0001e84c01007387 */ /* 0x0007e20000100a00 */
[----:B------:R-:W-:-:S03]  /*35f30*/  IMAD.WIDE R84, R5, 0x4, R72 ;  /* 0x0000000405547825 */ /* 0x000fc600078e0248 */
[----:B-1----:R-:W4:Y:S01]  /*35f40*/  LDL.LU.64 R82, [R1+0x8c0] ;  /* 0x0008c00001527983 */ /* 0x002f220000300a00 */
[----:B------:R-:W-:-:S03]  /*35f50*/  IMAD.WIDE R80, R5, 0x4, R74 ;  /* 0x0000000405507825 */ /* 0x000fc600078e024a */
[----:B------:R-:W4:Y:S04]  /*35f60*/  LDL.LU.64 R72, [R1+0x8d0] ;  /* 0x0008d00001487983 */ /* 0x000f280000300a00 */
[----:B------:R-:W-:Y:S04]  /*35f70*/  STL.64 [R1+0x1a8], R84 ;  /* 0x0001a85401007387 */ /* 0x000fe80000100a00 */
[----:B------:R-:W4:Y:S01]  /*35f80*/  LDL.LU.64 R74, [R1+0x8e0] ;  /* 0x0008e000014a7983 */ /* 0x000f220000300a00 */
[----:B---3--:R-:W-:-:S03]  /*35f90*/  IMAD.WIDE R78, R5, 0x4, R236 ;  /* 0x00000004054e7825 */ /* 0x008fc600078e02ec */
[----:B------:R2:W-:Y:S04]  /*35fa0*/  STL.64 [R1+0x168], R80 ;  /* 0x0001685001007387 */ /* 0x0005e80000100a00 */
[----:B------:R1:W-:Y:S04]  /*35fb0*/  LDGSTS.E [R68+-0x7d700], desc[UR60][R76.64], P4 ;  /* 0x829000004c447fae */ /* 0x0003e8000a12187c */
[----:B------:R3:W-:Y:S04]  /*35fc0*/  STL.64 [R1+0x128], R78 ;  /* 0x0001284e01007387 */ /* 0x0007e80000100a00 */
[----:B------:R-:W4:Y:S01]  /*35fd0*/  LDL.LU.64 R236, [R1+0x8f0] ;  /* 0x0008f00001ec7983 */ /* 0x000f220000300a00 */
[----:B-1----:R-:W-:-:S03]  /*35fe0*/  IMAD.WIDE R76, R5, 0x4, R238 ;  /* 0x00000004054c7825 */ /* 0x002fc600078e02ee */
[----:B------:R-:W-:Y:S04]  /*35ff0*/  LDGSTS.E [R71+-0x7d300], desc[UR60][R84.64], P4 ;  /* 0x82d0000054477fae */ /* 0x000fe8000a12187c */
[----:B------:R2:W-:Y:S04]  /*36000*/  LDGSTS.E [R70+-0x7cf00], desc[UR60][R80.64], P4 ;  /* 0x8310000050467fae */ /* 0x0005e8000a12187c */
[----:B------:R4:W-:Y:S04]  /*36010*/  STL.64 [R1+0xe8], R76 ;  /* 0x0000e84c01007387 */ /* 0x0009e80000100a00 */
[----:B------:R-:W4:Y:S04]  /*36020*/  LDL.LU.64 R238, [R1+0x900] ;  /* 0x0009000001ee7983 */ /* 0x000f280000300a00 */
[----:B------:R3:W-:Y:S04]  /*36030*/  LDGSTS.E [R69+-0x7cb00], desc[UR60][R78.64], P4 ;  /* 0x835000004e457fae */ /* 0x0007e8000a12187c */
[----:B------:R4:W-:Y:S01]  /*36040*/  LDGSTS.E [R68+-0x7c700], desc[UR60][R76.64], P4 ;  /* 0x839000004c447fae */ /* 0x0009e2000a12187c */
[----:B--2---:R-:W-:-:S03]  /*36050*/  IMAD.WIDE R80, R5, 0x4, R240 ;  /* 0x0000000405507825 */ /* 0x004fc600078e02f0 */
[----:B------:R-:W2:Y:S01]  /*36060*/  LDL.LU.64 R240, [R1+0x910] ;  /* 0x0009100001f07983 */ /* 0x000ea20000300a00 */
[----:B---3--:R-:W-:-:S03]  /*36070*/  IMAD.WIDE R78, R5, 0x4, R242 ;  /* 0x00000004054e7825 */ /* 0x008fc600078e02f2 */
[----:B------:R-:W-:Y:S04]  /*36080*/  STL.64 [R1+0xa8], R80 ;  /* 0x0000a85001007387 */ /* 0x000fe80000100a00 */
[----:B------:R-:W3:Y:S04]  /*36090*/  LDL.LU.64 R242, [R1+0x920] ;  /* 0x0009200001f27983 */ /* 0x000ee80000300a00 */
[----:B------:R1:W-:Y:S04]  /*360a0*/  STL.64 [R1+0x68], R78 ;  /* 0x0000684e01007387 */ /* 0x0003e80000100a00 */
[----:B------:R-:W-:Y:S04]  /*360b0*/  LDGSTS.E [R71+-0x7c300], desc[UR60][R80.64], P4 ;  /* 0x83d0000050477fae */ /* 0x000fe8000a12187c */
[----:B------:R1:W-:Y:S01]  /*360c0*/  LDGSTS.E [R70+-0x7bf00], desc[UR60][R78.64], P4 ;  /* 0x841000004e467fae */ /* 0x0003e2000a12187c */
[----:B----4-:R-:W-:-:S05]  /*360d0*/  IMAD.WIDE R76, R5, 0x4, R244 ;  /* 0x00000004054c7825 */ /* 0x010fca00078e02f4 */
[----:B------:R4:W-:Y:S04]  /*360e0*/  STL.64 [R1+0x28], R76 ;  /* 0x0000284c01007387 */ /* 0x0009e80000100a00 */
[----:B------:R-:W3:Y:S04]  /*360f0*/  LDL.LU.64 R244, [R1+0x930] ;  /* 0x0009300001f47983 */ /* 0x000ee80000300a00 */
[----:B------:R-:W3:Y:S01]  /*36100*/  LDL.LU.64 R230, [R1+0x940] ;  /* 0x0009400001e67983 */ /* 0x000ee20000300a00 */
[----:B-1----:R-:W-:-:S03]  /*36110*/  VIADD R79, R14, 0x200000 ;  /* 0x002000000e4f7836 */ /* 0x002fc60000000000 */
[----:B------:R4:W-:Y:S01]  /*36120*/  LDGSTS.E [R69+-0x7bb00], desc[UR60][R76.64], P4 ;  /* 0x845000004c457fae */ /* 0x0009e2000a12187c */
[----:B------:R-:W-:-:S03]  /*36130*/  IADD3 R78, R14, 0x200000, RZ ;  /* 0x002000000e4e7810 */ /* 0x000fc60007ffe0ff */
[----:B------:R-:W3:Y:S04]  /*36140*/  LDL.LU.64 R90, [R1+0x950] ;  /* 0x00095000015a7983 */ /* 0x000ee80000300a00 */
[----:B------:R-:W3:Y:S01]  /*36150*/  LDL.LU.64 R88, [R1+0x960] ;  /* 0x0009600001587983 */ /* 0x000ee20000300a00 */
[----:B------:R-:W-:-:S05]  /*36160*/  IMAD.WIDE R246, R5, 0x4, R246 ;  /* 0x0000000405f67825 */ /* 0x000fca00078e02f6 */
[----:B------:R1:W-:Y:S01]  /*36170*/  LDGSTS.E [R68+-0x7b700], desc[UR60][R246.64], P4 ;  /* 0x84900000f6447fae */ /* 0x0003e2000a12187c */
[C---:B----4-:R-:W-:Y:S02]  /*36180*/  VIADD R77, R14.reuse, 0x200000 ;  /* 0x002000000e4d7836 */ /* 0x050fe40000000000 */
[----:B------:R-:W-:Y:S02]  /*36190*/  VIADD R76, R14, 0x200000 ;  /* 0x002000000e4c7836 */ /* 0x000fe40000000000 */
[----:B------:R-:W-:-:S04]  /*361a0*/  IMAD.WIDE R70, R5, 0x4, R72 ;  /* 0x0000000405467825 */ /* 0x000fc800078e0248 */
[----:B-1----:R-:W-:-:S04]  /*361b0*/  IMAD.WIDE R68, R5, 0x4, R82 ;  /* 0x0000000405447825 */ /* 0x002fc800078e0252 */
[C---:B------:R-:W-:Y:S01]  /*361c0*/  IMAD.WIDE R72, R5.reuse, 0x4, R74 ;  /* 0x0000000405487825 */ /* 0x040fe200078e024a */
[----:B------:R-:W-:Y:S04]  /*361d0*/  LDGSTS.E [R79+-0x7b300], desc[UR60][R68.64], P4 ;  /* 0x84d00000444f7fae */ /* 0x000fe8000a12187c */
[----:B------:R-:W-:Y:S04]  /*361e0*/  LDGSTS.E [R78+-0x7af00], desc[UR60][R70.64], P4 ;  /* 0x85100000464e7fae */ /* 0x000fe8000a12187c */
[----:B------:R-:W-:Y:S01]  /*361f0*/  LDGSTS.E [R77+-0x7ab00], desc[UR60][R72.64], P4 ;  /* 0x85500000484d7fae */ /* 0x000fe2000a12187c */
[----:B------:R-:W-:-:S03]  /*36200*/  IMAD.WIDE R74, R5, 0x4, R236 ;  /* 0x00000004054a7825 */ /* 0x000fc600078e02ec */
[----:B------:R-:W4:Y:S04]  /*36210*/  LDL.LU.64 R236, [R1+0x970] ;  /* 0x0009700001ec7983 */ /* 0x000f280000300a00 */
[----:B------:R1:W-:Y:S01]  /*36220*/  LDGSTS.E [R76+-0x7a700], desc[UR60][R74.64], P4 ;  /* 0x859000004a4c7fae */ /* 0x0003e2000a12187c */
[C---:B------:R-:W-:Y:S01]  /*36230*/  IADD3 R87, R14.reuse, 0x200000, RZ ;  /* 0x002000000e577810 */ /* 0x040fe20007ffe0ff */
[C---:B------:R-:W-:Y:S02]  /*36240*/  VIADD R86, R14.reuse, 0x200000 ;  /* 0x002000000e567836 */ /* 0x040fe40000000000 */
[----:B-1----:R-:W-:Y:S02]  /*36250*/  IMAD.WIDE R76, R5, 0x4, R238 ;  /* 0x00000004054c7825 */ /* 0x002fe400078e02ee */
[----:B------:R-:W4:Y:S01]  /*36260*/  LDL.LU.64 R238, [R1+0x980] ;  /* 0x0009800001ee7983 */ /* 0x000f220000300a00 */
[C---:B------:R-:W-:Y:S01]  /*36270*/  IADD3 R84, R14.reuse, 0x200000, RZ ;  /* 0x002000000e547810 */ /* 0x040fe20007ffe0ff */
[----:B------:R-:W-:-:S02]  /*36280*/  VIADD R85, R14, 0x200000 ;  /* 0x002000000e557836 */ /* 0x000fc40000000000 */
[----:B------:R-:W-:Y:S01]  /*36290*/  LDGSTS.E [R87+-0x7a300], desc[UR60][R76.64], P4 ;  /* 0x85d000004c577fae */ /* 0x000fe2000a12187c */
[----:B--2---:R-:W-:-:S03]  /*362a0*/  IMAD.WIDE R78, R5, 0x4, R240 ;  /* 0x00000004054e7825 */ /* 0x004fc600078e02f0 */
[----:B------:R-:W2:Y:S04]  /*362b0*/  LDL.LU.64 R240, [R1+0x990] ;  /* 0x0009900001f07983 */ /* 0x000ea80000300a00 */
[----:B------:R-:W-:Y:S01]  /*362c0*/  LDGSTS.E [R86+-0x79f00], desc[UR60][R78.64], P4 ;  /* 0x861000004e567fae */ /* 0x000fe2000a12187c */
[----:B---3--:R-:W-:-:S03]  /*362d0*/  IMAD.WIDE R80, R5, 0x4, R242 ;  /* 0x0000000405507825 */ /* 0x008fc600078e02f2 */
[----:B------:R-:W3:Y:S04]  /*362e0*/  LDL.LU.64 R242, [R1+0x9a0] ;  /* 0x0009a00001f27983 */ /* 0x000ee80000300a00 */
[----:B------:R-:W-:Y:S01]  /*362f0*/  LDGSTS.E [R85+-0x79b00], desc[UR60][R80.64], P4 ;  /* 0x8650000050557fae */ /* 0x000fe2000a12187c */
[----:B------:R-:W-:-:S03]  /*36300*/  IMAD.WIDE R82, R5, 0x4, R244 ;  /* 0x0000000405527825 */ /* 0x000fc600078e02f4 */
[----:B------:R-:W3:Y:S04]  /*36310*/  LDL.LU.64 R244, [R1+0x9b0] ;  /* 0x0009b00001f47983 */ /* 0x000ee80000300a00 */
[----:B------:R1:W-:Y:S02]  /*36320*/  LDGSTS.E [R84+-0x79700], desc[UR60][R82.64], P4 ;  /* 0x8690000052547fae */ /* 0x0003e4000a12187c */
[----:B-1----:R-:W-:Y:S02]  /*36330*/  IMAD.WIDE R84, R5, 0x4, R230 ;  /* 0x0000000405547825 */ /* 0x002fe400078e02e6 */
[----:B------:R-:W3:Y:S04]  /*36340*/  LDL.LU.64 R230, [R1+0x9c0] ;  /* 0x0009c00001e67983 */ /* 0x000ee80000300a00 */
[----:B------:R-:W3:Y:S01]  /*36350*/  LDL.LU.64 R100, [R1+0x9d0] ;  /* 0x0009d00001647983 */ /* 0x000ee20000300a00 */
[----:B------:R-:W-:-:S03]  /*36360*/  VIADD R95, R14, 0x200000 ;  /* 0x002000000e5f7836 */ /* 0x000fc60000000000 */
[----:B------:R-:W3:Y:S01]  /*36370*/  LDL.LU.64 R98, [R1+0x9e0] ;  /* 0x0009e00001627983 */ /* 0x000ee20000300a00 */
[C---:B------:R-:W-:Y:S01]  /*36380*/  VIADD R94, R14.reuse, 0x200000 ;  /* 0x002000000e5e7836 */ /* 0x040fe20000000000 */
[C---:B------:R-:W-:Y:S01]  /*36390*/  IADD3 R93, R14.reuse, 0x200000, RZ ;  /* 0x002000000e5d7810 */ /* 0x040fe20007ffe0ff */
[C---:B------:R-:W-:Y:S01]  /*363a0*/  IMAD.WIDE R86, R5.reuse, 0x4, R90 ;  /* 0x0000000405567825 */ /* 0x040fe200078e025a */
[----:B------:R-:W-:Y:S03]  /*363b0*/  LDGSTS.E [R95+-0x79300], desc[UR60][R84.64], P4 ;  /* 0x86d00000545f7fae */ /* 0x000fe6000a12187c */
[C---:B------:R-:W-:Y:S01]  /*363c0*/  IMAD.WIDE R88, R5.reuse, 0x4, R88 ;  /* 0x0000000405587825 */ /* 0x040fe200078e0258 */
[----:B------:R-:W-:Y:S03]  /*363d0*/  LDGSTS.E [R94+-0x78f00], desc[UR60][R86.64], P4 ;  /* 0x87100000565e7fae */ /* 0x000fe6000a12187c */
[----:B------:R-:W-:Y:S01]  /*363e0*/  VIADD R92, R14, 0x200000 ;  /* 0x002000000e5c7836 */ /* 0x000fe20000000000 */
[----:B------:R-:W-:Y:S01]  /*363f0*/  LDGSTS.E [R93+-0x78b00], desc[UR60][R88.64], P4 ;  /* 0x87500000585d7fae */ /* 0x000fe2000a12187c */
[----:B----4-:R-:W-:-:S03]  /*36400*/  IMAD.WIDE R90, R5, 0x4, R236 ;  /* 0x00000004055a7825 */ /* 0x010fc600078e02ec */
[----:B------:R-:W4:Y:S04]  /*36410*/  LDL.LU.64 R236, [R1+0x9f0] ;  /* 0x0009f00001ec7983 */ /* 0x000f280000300a00 */
[----:B------:R1:W-:Y:S02]  /*36420*/  LDGSTS.E [R92+-0x78700], desc[UR60][R90.64], P4 ;  /* 0x879000005a5c7fae */ /* 0x0003e4000a12187c */
[C---:B-1----:R-:W-:Y:S02]  /*36430*/  IMAD.WIDE R92, R5.reuse, 0x4, R238 ;  /* 0x00000004055c7825 */ /* 0x042fe400078e02ee */
[----:B------:R-:W4:Y:S02]  /*36440*/  LDL.LU.64 R238, [R1+0xa00] ;  /* 0x000a000001ee7983 */ /* 0x000f240000300a00 */
[----:B--2---:R-:W-:-:S02]  /*36450*/  IMAD.WIDE R106, R5, 0x4, R240 ;  /* 0x00000004056a7825 */ /* 0x004fc400078e02f0 */
[----:B------:R-:W2:Y:S02]  /*36460*/  LDL.LU.64 R240, [R1+0xa10] ;  /* 0x000a100001f07983 */ /* 0x000ea40000300a00 */
[C---:B---3--:R-:W-:Y:S02]  /*36470*/  IMAD.WIDE R104, R5.reuse, 0x4, R242 ;  /* 0x0000000405687825 */ /* 0x048fe400078e02f2 */
[----:B------:R-:W3:Y:S04]  /*36480*/  LDL.LU.64 R242, [R1+0xa20] ;  /* 0x000a200001f27983 */ /* 0x000ee80000300a00 */
[----:B------:R1:W-:Y:S04]  /*36490*/  STL.64 [R1+0x410], R106 ;  /* 0x0004106a01007387 */ /* 0x0003e80000100a00 */
[----:B------:R1:W-:Y:S01]  /*364a0*/  STL.64 [R1+0x3d8], R104 ;  /* 0x0003d86801007387 */ /* 0x0003e20000100a00 */
[----:B------:R-:W-:-:S03]  /*364b0*/  IMAD.WIDE R102, R5, 0x4, R244 ;  /* 0x0000000405667825 */ /* 0x000fc600078e02f4 */
[----:B------:R-:W3:Y:S04]  /*364c0*/  LDL.LU.64 R244, [R1+0xa30] ;  /* 0x000a300001f47983 */ /* 0x000ee80000300a00 */
[----:B------:R4:W-:Y:S01]  /*364d0*/  STL.64 [R1+0x3a0], R102 ;  /* 0x0003a06601007387 */ /* 0x0009e20000100a00 */
[----:B------:R-:W-:-:S03]  /*364e0*/  IMAD.WIDE R108, R5, 0x4, R230 ;  /* 0x00000004056c7825 */ /* 0x000fc600078e02e6 */
[----:B------:R-:W3:Y:S01]  /*364f0*/  LDL.LU.64 R230, [R1+0xa40] ;  /* 0x000a400001e67983 */ /* 0x000ee20000300a00 */
[C---:B------:R-:W-:Y:S01]  /*36500*/  IADD3 R96, R15.reuse, 0x200000, RZ ;  /* 0x002000000f607810 */ /* 0x040fe20007ffe0ff */
[----:B------:R-:W-:Y:S02]  /*36510*/  VIADD R97, R14, 0x200000 ;  /* 0x002000000e617836 */ /* 0x000fe40000000000 */
[----:B------:R-:W-:-:S03]  /*36520*/  VIADD R95, R15, 0x200000 ;  /* 0x002000000f5f7836 */ /* 0x000fc60000000000 */
[----:B------:R1:W-:Y:S01]  /*36530*/  LDGSTS.E [R97+-0x78300], desc[UR60][R92.64], P4 ;  /* 0x87d000005c617fae */ /* 0x0003e2000a12187c */
[----:B------:R-:W-:-:S03]  /*36540*/  VIADD R94, R15, 0x200000 ;  /* 0x002000000f5e7836 */ /* 0x000fc60000000000 */
[----:B------:R1:W-:Y:S04]  /*36550*/  LDGSTS.E [R96+-0x7fe80], desc[UR60][R106.64], P4 ;  /* 0x801800006a607fae */ /* 0x0003e8000a12187c */
[----:B------:R1:W-:Y:S02]  /*36560*/  LDGSTS.E [R95+-0x7fa80], desc[UR60][R104.64], P4 ;  /* 0x80580000685f7fae */ /* 0x0003e4000a12187c */
[----:B-1----:R-:W-:Y:S02]  /*36570*/  IADD3 R97, R15, 0x200000, RZ ;  /* 0x002000000f617810 */ /* 0x002fe40007ffe0ff */
[----:B------:R4:W-:Y:S01]  /*36580*/  LDGSTS.E [R94+-0x7f680], desc[UR60][R102.64], P4 ;  /* 0x80980000665e7fae */ /* 0x0009e2000a12187c */
[----:B------:R-:W-:-:S03]  /*36590*/  IMAD.WIDE R106, R5, 0x4, R100 ;  /* 0x00000004056a7825 */ /* 0x000fc600078e0264 */
[----:B------:R1:W-:Y:S01]  /*365a0*/  LDGSTS.E [R97+-0x7f280], desc[UR60][R108.64], P4 ;  /* 0x80d800006c617fae */ /* 0x0003e2000a12187c */
[----:B------:R-:W-:-:S03]  /*365b0*/  IMAD.WIDE R104, R5, 0x4, R98 ;  /* 0x0000000405687825 */ /* 0x000fc600078e0262 */
[----:B------:R-:W3:Y:S04]  /*365c0*/  LDL.LU.64 R100, [R1+0xa50] ;  /* 0x000a500001647983 */ /* 0x000ee80000300a00 */
[----:B------:R1:W-:Y:S04]  /*365d0*/  STL.64 [R1+0x368], R108 ;  /* 0x0003686c01007387 */ /* 0x0003e80000100a00 */
[----:B------:R-:W3:Y:S01]  /*365e0*/  LDL.LU.64 R98, [R1+0xa60] ;  /* 0x000a600001627983 */ /* 0x000ee20000300a00 */
[----:B----4-:R-:W-:-:S03]  /*365f0*/  IMAD.WIDE R102, R5, 0x4, R236 ;  /* 0x0000000405667825 */ /* 0x010fc600078e02ec */
[----:B------:R2:W-:Y:S04]  /*36600*/  STL.64 [R1+0x330], R106 ;  /* 0x0003306a01007387 */ /* 0x0005e80000100a00 */
[----:B------:R3:W-:Y:S04]  /*36610*/  STL.64 [R1+0x2f8], R104 ;  /* 0x0002f86801007387 */ /* 0x0007e80000100a00 */
[----:B------:R-:W4:Y:S04]  /*36620*/  LDL.LU.64 R236, [R1+0xa70] ;  /* 0x000a700001ec7983 */ /* 0x000f280000300a00 */
[----:B------:R3:W-:Y:S04]  /*36630*/  STL.64 [R1+0x2c0], R102 ;  /* 0x0002c06601007387 */ /* 0x0007e80000100a00 */
[----:B------:R2:W-:Y:S01]  /*36640*/  LDGSTS.E [R96+-0x7ee80], desc[UR60][R106.64], P4 ;  /* 0x811800006a607fae */ /* 0x0005e2000a12187c */
[----:B-1----:R-:W-:-:S03]  /*36650*/  IMAD.WIDE R108, R5, 0x4, R238 ;  /* 0x00000004056c7825 */ /* 0x002fc600078e02ee */
[----:B------:R-:W4:Y:S04]  /*36660*/  LDL.LU.64 R238, [R1+0xa80] ;  /* 0x000a800001ee7983 */ /* 0x000f280000300a00 */
[----:B------:R3:W-:Y:S04]  /*36670*/  LDGSTS.E [R95+-0x7ea80], desc[UR60][R104.64], P4 ;  /* 0x81580000685f7fae */ /* 0x0007e8000a12187c */
[----:B------:R1:W-:Y:S04]  /*36680*/  LDGSTS.E [R94+-0x7e680], desc[UR60][R102.64], P4 ;  /* 0x81980000665e7fae */ /* 0x0003e8000a12187c */
[----:B------:R1:W-:Y:S01]  /*36690*/  LDGSTS.E [R97+-0x7e280], desc[UR60][R108.64], P4 ;  /* 0x81d800006c617fae */ /* 0x0003e2000a12187c */
[----:B--2---:R-:W-:-:S03]  /*366a0*/  IMAD.WIDE R106, R5, 0x4, R240 ;  /* 0x00000004056a7825 */ /* 0x004fc600078e02f0 */
[----:B------:R-:W2:Y:S04]  /*366b0*/  LDL.LU.64 R240, [R1+0xa90] ;  /* 0x000a900001f07983 */ /* 0x000ea80000300a00 */
[----:B------:R-:W-:Y:S01]  /*366c0*/  STL.64 [R1+0x288], R108 ;  /* 0x0002886c01007387 */ /* 0x000fe20000100a00 */
[----:B---3--:R-:W-:-:S03]  /*366d0*/  IMAD.WIDE R104, R5, 0x4, R242 ;  /* 0x0000000405687825 */ /* 0x008fc600078e02f2 */
[----:B------:R-:W3:Y:S04]  /*366e0*/  LDL.LU.64 R242, [R1+0xaa0] ;  /* 0x000aa00001f27983 */ /* 0x000ee80000300a00 */
[----:B------:R1:W-:Y:S04]  /*366f0*/  STL.64 [R1+0x250], R106 ;  /* 0x0002506a01007387 */ /* 0x0003e80000100a00 */
[----:B------:R1:W-:Y:S04]  /*36700*/  STL.64 [R1+0x218], R104 ;  /* 0x0002186801007387 */ /* 0x0003e80000100a00 */
[----:B------:R-:W-:Y:S04]  /*36710*/  LDGSTS.E [R96+-0x7de80], desc[UR60][R106.64], P4 ;  /* 0x821800006a607fae */ /* 0x000fe8000a12187c */
[----:B------:R1:W-:Y:S02]  /*36720*/  LDGSTS.E [R95+-0x7da80], desc[UR60][R104.64], P4 ;  /* 0x82580000685f7fae */ /* 0x0003e4000a12187c */
[----:B-1----:R-:W-:-:S02]  /*36730*/  IMAD.WIDE R102, R5, 0x4, R244 ;  /* 0x0000000405667825 */ /* 0x002fc400078e02f4 */
[----:B------:R-:W3:Y:S04]  /*36740*/  LDL.LU.64 R244, [R1+0xab0] ;  /* 0x000ab00001f47983 */ /* 0x000ee80000300a00 */
[----:B------:R4:W-:Y:S04]  /*36750*/  STL.64 [R1+0x1e0], R102 ;  /* 0x0001e06601007387 */ /* 0x0009e80000100a00 */
[----:B------:R4:W-:Y:S01]  /*36760*/  LDGSTS.E [R94+-0x7d680], desc[UR60][R102.64], P4 ;  /* 0x82980000665e7fae */ /* 0x0009e2000a12187c */
[----:B------:R-:W-:-:S03]  /*36770*/  IMAD.WIDE R110, R5, 0x4, R230 ;  /* 0x00000004056e7825 */ /* 0x000fc600078e02e6 */
[----:B------:R-:W3:Y:S04]  /*36780*/  LDL.LU.64 R230, [R1+0xac0] ;  /* 0x000ac00001e67983 */ /* 0x000ee80000300a00 */
[----:B------:R-:W3:Y:S04]  /*36790*/  LDL.LU.64 R106, [R1+0xad0] ;  /* 0x000ad000016a7983 */ /* 0x000ee80000300a00 */
[----:B------:R-:W-:Y:S04]  /*367a0*/  STL.64 [R1+0x1a0], R110 ;  /* 0x0001a06e01007387 */ /* 0x000fe80000100a00 */
[----:B------:R-:W-:Y:S01]  /*367b0*/  LDGSTS.E [R97+-0x7d280], desc[UR60][R110.64], P4 ;  /* 0x82d800006e617fae */ /* 0x000fe2000a12187c */
[----:B------:R-:W-:-:S05]  /*367c0*/  IMAD.WIDE R108, R5, 0x4, R100 ;  /* 0x00000004056c7825 */ /* 0x000fca00078e0264 */
[----:B------:R1:W-:Y:S01]  /*367d0*/  LDGSTS.E [R96+-0x7ce80], desc[UR60][R108.64], P4 ;  /* 0x831800006c607fae */ /* 0x0003e2000a12187c */
[----:B------:R-:W-:-:S03]  /*367e0*/  IMAD.WIDE R104, R5, 0x4, R98 ;  /* 0x0000000405687825 */ /* 0x000fc600078e0262 */
[----:B------:R-:W3:Y:S04]  /*367f0*/  LDL.LU.64 R98, [R1+0xae0] ;  /* 0x000ae00001627983 */ /* 0x000ee80000300a00 */
[----:B------:R1:W-:Y:S04]  /*36800*/  STL.64 [R1+0x160], R108 ;  /* 0x0001606c01007387 */ /* 0x0003e80000100a00 */
[----:B------:R2:W-:Y:S01]  /*36810*/  STL.64 [R1+0x120], R104 ;  /* 0x0001206801007387 */ /* 0x0005e20000100a00 */
[----:B----4-:R-:W-:-:S03]  /*36820*/  IMAD.WIDE R102, R5, 0x4, R236 ;  /* 0x0000000405667825 */ /* 0x010fc600078e02ec */
[----:B------:R-:W4:Y:S04]  /*36830*/  LDL.LU.64 R100, [R1+0xaf0] ;  /* 0x000af00001647983 */ /* 0x000f280000300a00 */
[----:B------:R3:W-:Y:S04]  /*36840*/  STL.64 [R1+0xe0], R102 ;  /* 0x0000e06601007387 */ /* 0x0007e80000100a00 */
[----:B------:R-:W4:Y:S01]  /*36850*/  LDL.LU.64 R236, [R1+0xb00] ;  /* 0x000b000001ec7983 */ /* 0x000f220000300a00 */
[----:B-1----:R-:W-:-:S03]  /*36860*/  IMAD.WIDE R108, R5, 0x4, R238 ;  /* 0x00000004056c7825 */ /* 0x002fc600078e02ee */
[----:B------:R2:W-:Y:S04]  /*36870*/  LDGSTS.E [R95+-0x7ca80], desc[UR60][R104.64], P4 ;  /* 0x83580000685f7fae */ /* 0x0005e8000a12187c */
[----:B------:R3:W-:Y:S04]  /*36880*/  LDGSTS.E [R94+-0x7c680], desc[UR60][R102.64], P4 ;  /* 0x83980000665e7fae */ /* 0x0007e8000a12187c */
[----:B------:R-:W4:Y:S04]  /*36890*/  LDL.LU.64 R238, [R1+0xb10] ;  /* 0x000b100001ee7983 */ /* 0x000f280000300a00 */
[----:B------:R-:W-:Y:S04]  /*368a0*/  STL.64 [R1+0xa0], R108 ;  /* 0x0000a06c01007387 */ /* 0x000fe80000100a00 */
[----:B------:R-:W-:Y:S01]  /*368b0*/  LDGSTS.E [R97+-0x7c280], desc[UR60][R108.64], P4 ;  /* 0x83d800006c617fae */ /* 0x000fe2000a12187c */
[----:B--2---:R-:W-:-:S03]  /*368c0*/  IMAD.WIDE R104, R5, 0x4, R240 ;  /* 0x0000000405687825 */ /* 0x004fc600078e02f0 */
[----:B------:R-:W2:Y:S01]  /*368d0*/  LDL.LU.64 R240, [R1+0xbd8] ;  /* 0x000bd80001f07983 */ /* 0x000ea20000300a00 */
[----:B---3--:R-:W-:-:S03]  /*368e0*/  IMAD.WIDE R102, R5, 0x4, R242 ;  /* 0x0000000405667825 */ /* 0x008fc600078e02f2 */
[----:B------:R1:W-:Y:S04]  /*368f0*/  STL.64 [R1+0x60], R104 ;  /* 0x0000606801007387 */ /* 0x0003e80000100a00 */
[----:B------:R3:W-:Y:S04]  /*36900*/  STL.64 [R1+0x20], R102 ;  /* 0x0000206601007387 */ /* 0x0007e80000100a00 */
[----:B------:R-:W2:Y:S04]  /*36910*/  LDL.LU.64 R242, [R1+0xc18] ;  /* 0x000c180001f27983 */ /* 0x000ea80000300a00 */
[----:B------:R-:W-:Y:S04]  /*36920*/  LDGSTS.E [R96+-0x7be80], desc[UR60][R104.64], P4 ;  /* 0x8418000068607fae */ /* 0x000fe8000a12187c */
[----:B------:R-:W-:Y:S01]  /*36930*/  LDGSTS.E [R95+-0x7ba80], desc[UR60][R102.64], P4 ;  /* 0x84580000665f7fae */ /* 0x000fe2000a12187c */
[----:B------:R-:W-:-:S05]  /*36940*/  IMAD.WIDE R244, R5, 0x4, R244 ;  /* 0x0000000405f47825 */ /* 0x000fca00078e02f4 */
[----:B------:R1:W-:Y:S02]  /*36950*/  LDGSTS.E [R94+-0x7b680], desc[UR60][R244.64], P4 ;  /* 0x84980000f45e7fae */ /* 0x0003e4000a12187c */
[----:B-1----:R-:W-:Y:S02]  /*36960*/  IMAD.WIDE R94, R5, 0x4, R230 ;  /* 0x00000004055e7825 */ /* 0x002fe400078e02e6 */
[----:B------:R-:W2:Y:S02]  /*36970*/  LDL.LU.64 R230, [R1+0xc10] ;  /* 0x000c100001e67983 */ /* 0x000ea40000300a00 */
[C---:B------:R-:W-:Y:S01]  /*36980*/  VIADD R105, R15.reuse, 0x200000 ;  /* 0x002000000f697836 */ /* 0x040fe20000000000 */
[C---:B---3--:R-:W-:Y:S01]  /*36990*/  IADD3 R103, R15.reuse, 0x200000, RZ ;  /* 0x002000000f677810 */ /* 0x048fe20007ffe0ff */
[----:B------:R-:W-:Y:S01]  /*369a0*/  VIADD R104, R15, 0x200000 ;  /* 0x002000000f687836 */ /* 0x000fe20000000000 */
[----:B------:R-:W3:Y:S01]  /*369b0*/  LDL.LU.64 R122, [R1+0xc08] ;  /* 0x000c0800017a7983 */ /* 0x000ee20000300a00 */
[----:B------:R-:W-:-:S03]  /*369c0*/  IMAD.WIDE R96, R5, 0x4, R106 ;  /* 0x0000000405607825 */ /* 0x000fc600078e026a */
[----:B------:R-:W3:Y:S01]  /*369d0*/  LDL.LU.64 R114, [R1+0xc00] ;  /* 0x000c000001727983 */ /* 0x000ee20000300a00 */
[----:B------:R-:W-:-:S03]  /*369e0*/  VIADD R102, R15, 0x200000 ;  /* 0x002000000f667836 */ /* 0x000fc60000000000 */
[----:B------:R-:W3:Y:S04]  /*369f0*/  LDL.LU.64 R116, [R1+0xbf8] ;  /* 0x000bf80001747983 */ /* 0x000ee80000300a00 */
[----:B------:R-:W-:Y:S04]  /*36a00*/  LDGSTS.E [R105+-0x7b280], desc[UR60][R94.64], P4 ;  /* 0x84d800005e697fae */ /* 0x000fe8000a12187c */
[----:B------:R-:W-:Y:S01]  /*36a10*/  LDGSTS.E [R104+-0x7ae80], desc[UR60][R96.64], P4 ;  /* 0x8518000060687fae */ /* 0x000fe2000a12187c */
[----:B------:R-:W-:-:S05]  /*36a20*/  IMAD.WIDE R98, R5, 0x4, R98 ;  /* 0x0000000405627825 */ /* 0x000fca00078e0262 */
[----:B------:R-:W-:Y:S01]  /*36a30*/  LDGSTS.E [R103+-0x7aa80], desc[UR60][R98.64], P4 ;  /* 0x8558000062677fae */ /* 0x000fe2000a12187c */
[----:B----4-:R-:W-:-:S05]  /*36a40*/  IMAD.WIDE R100, R5, 0x4, R100 ;  /* 0x0000000405647825 */ /* 0x010fca00078e0264 */
[----:B------:R1:W-:Y:S01]  /*36a50*/  LDGSTS.E [R102+-0x7a680], desc[UR60][R100.64], P4 ;  /* 0x8598000064667fae */ /* 0x0003e2000a12187c */
[C---:B------:R-:W-:Y:S01]  /*36a60*/  VIADD R113, R15.reuse, 0x200000 ;  /* 0x002000000f717836 */ /* 0x040fe20000000000 */
[C---:B------:R-:W-:Y:S01]  /*36a70*/  IADD3 R112, R15.reuse, 0x200000, RZ ;  /* 0x002000000f707810 */ /* 0x040fe20007ffe0ff */
[----:B------:R-:W-:Y:S02]  /*36a80*/  VIADD R111, R15, 0x200000 ;  /* 0x002000000f6f7836 */ /* 0x000fe40000000000 */
[C---:B-1----:R-:W-:Y:S02]  /*36a90*/  IMAD.WIDE R102, R5.reuse, 0x4, R236 ;  /* 0x0000000405667825 */ /* 0x042fe400078e02ec */
[----:B------:R-:W4:Y:S02]  /*36aa0*/  LDL.LU.64 R236, [R1+0xbf0] ;  /* 0x000bf00001ec7983 */ /* 0x000f240000300a00 */
[----:B------:R-:W-:Y:S02]  /*36ab0*/  IMAD.WIDE R104, R5, 0x4, R238 ;  /* 0x0000000405687825 */ /* 0x000fe400078e02ee */
[----:B------:R-:W4:Y:S02]  /*36ac0*/  LDL.LU.64 R238, [R1+0xc28] ;  /* 0x000c280001ee7983 */ /* 0x000f240000300a00 */
[----:B------:R-:W-:-:S02]  /*36ad0*/  VIADD R110, R15, 0x200000 ;  /* 0x002000000f6e7836 */ /* 0x000fc40000000000 */
[----:B------:R-:W-:Y:S04]  /*36ae0*/  LDGSTS.E [R113+-0x7a280], desc[UR60][R102.64], P4 ;  /* 0x85d8000066717fae */ /* 0x000fe8000a12187c */
[----:B------:R-:W-:Y:S01]  /*36af0*/  LDGSTS.E [R112+-0x79e80], desc[UR60][R104.64], P4 ;  /* 0x8618000068707fae */ /* 0x000fe2000a12187c */
[----:B--2---:R-:W-:-:S03]  /*36b00*/  IMAD.WIDE R106, R5, 0x4, R240 ;  /* 0x00000004056a7825 */ /* 0x004fc600078e02f0 */
[----:B------:R-:W2:Y:S04]  /*36b10*/  LDL.LU.64 R240, [R1+0xc38] ;  /* 0x000c380001f07983 */ /* 0x000ea80000300a00 */
[----:B------:R-:W-:Y:S01]  /*36b20*/  LDGSTS.E [R111+-0x79a80], desc[UR60][R106.64], P4 ;  /* 0x865800006a6f7fae */ /* 0x000fe2000a12187c */
[----:B------:R-:W-:-:S03]  /*36b30*/  IMAD.WIDE R108, R5, 0x4, R242 ;  /* 0x00000004056c7825 */ /* 0x000fc600078e02f2 */
[----:B------:R-:W2:Y:S04]  /*36b40*/  LDL.LU.64 R242, [R1+0xc48] ;  /* 0x000c480001f27983 */ /* 0x000ea80000300a00 */
[----:B------:R1:W-:Y:S02]  /*36b50*/  LDGSTS.E [R110+-0x79680], desc[UR60][R108.64], P4 ;  /* 0x869800006c6e7fae */ /* 0x0003e4000a12187c */
[----:B-1----:R-:W-:Y:S02]  /*36b60*/  IMAD.WIDE R110, R5, 0x4, R230 ;  /* 0x00000004056e7825 */ /* 0x002fe400078e02e6 */
[----:B------:R-:W2:Y:S01]  /*36b70*/  LDL.LU.64 R230, [R1+0xc70] ;  /* 0x000c700001e67983 */ /* 0x000ea20000300a00 */
[C---:B------:R-:W-:Y:S01]  /*36b80*/  IADD3 R121, R15.reuse, 0x200000, RZ ;  /* 0x002000000f797810 */ /* 0x040fe20007ffe0ff */
[----:B------:R-:W-:-:S02]  /*36b90*/  VIADD R120, R15, 0x200000 ;  /* 0x002000000f787836 */ /* 0x000fc40000000000 */
[----:B---3--:R-:W-:Y:S01]  /*36ba0*/  IMAD.WIDE R112, R5, 0x4, R122 ;  /* 0x0000000405707825 */ /* 0x008fe200078e027a */
[----:B------:R-:W3:Y:S01]  /*36bb0*/  LDL.LU.64 R126, [R1+0xc88] ;  /* 0x000c8800017e7983 */ /* 0x000ee20000300a00 */
[C---:B------:R-:W-:Y:S02]  /*36bc0*/  IADD3 R118, R15.reuse, 0x200000, RZ ;  /* 0x002000000f767810 */ /* 0x040fe40007ffe0ff */
[----:B------:R-:W-:Y:S01]  /*36bd0*/  VIADD R119, R15, 0x200000 ;  /* 0x002000000f777836 */ /* 0x000fe20000000000 */
[----:B------:R-:W3:Y:S01]  /*36be0*/  LDL.LU.64 R124, [R1+0xc98] ;  /* 0x000c9800017c7983 */ /* 0x000ee20000300a00 */
[----:B------:R-:W-:-:S03]  /*36bf0*/  IMAD.WIDE R114, R5, 0x4, R114 ;  /* 0x0000000405727825 */ /* 0x000fc600078e0272 */
[----:B------:R-:W3:Y:S01]  /*36c00*/  LDL.LU.64 R130, [R1+0xca8] ;  /* 0x000ca80001827983 */ /* 0x000ee20000300a00 */
[----:B------:R-:W-:-:S03]  /*36c10*/  IMAD.WIDE R116, R5, 0x4, R116 ;  /* 0x0000000405747825 */ /* 0x000fc600078e0274 */
[----:B------:R-:W-:Y:S04]  /*36c20*/  LDGSTS.E [R121+-0x79280], desc[UR60][R110.64], P4 ;  /* 0x86d800006e797fae */ /* 0x000fe8000a12187c */
[----:B------:R-:W-:Y:S04]  /*36c30*/  LDGSTS.E [R120+-0x78e80], desc[UR60][R112.64], P4 ;  /* 0x8718000070787fae */ /* 0x000fe8000a12187c */
[----:B------:R-:W-:Y:S04]  /*36c40*/  LDGSTS.E [R119+-0x78a80], desc[UR60][R114.64], P4 ;  /* 0x8758000072777fae */ /* 0x000fe8000a12187c */
[----:B------:R4:W-:Y:S01]  /*36c50*/  LDGSTS.E [R118+-0x78680], desc[UR60][R116.64], P4 ;  /* 0x8798000074767fae */ /* 0x0009e2000a12187c */
[----:B------:R-:W-:-:S02]  /*36c60*/  VIADD R123, R15, 0x200000 ;  /* 0x002000000f7b7836 */ /* 0x000fc40000000000 */
[----:B------:R-:W-:Y:S02]  /*36c70*/  VIADD R122, R16, 0x200000 ;  /* 0x00200000107a7836 */ /* 0x000fe40000000000 */
[C---:B----4-:R-:W-:Y:S02]  /*36c80*/  IMAD.WIDE R118, R5.reuse, 0x4, R236 ;  /* 0x0000000405767825 */ /* 0x050fe400078e02ec */
[----:B------:R-:W4:Y:S02]  /*36c90*/  LDL.LU.64 R236, [R1+0xcb8] ;  /* 0x000cb80001ec7983 */ /* 0x000f240000300a00 */
[C---:B------:R-:W-:Y:S02]  /*36ca0*/  IMAD.WIDE R134, R5.reuse, 0x4, R238 ;  /* 0x0000000405867825 */ /* 0x040fe400078e02ee */
[----:B------:R-:W4:Y:S04]  /*36cb0*/  LDL.LU.64 R238, [R1+0xcd0] ;  /* 0x000cd00001ee7983 */ /* 0x000f280000300a00 */
[----:B------:R-:W-:Y:S04]  /*36cc0*/  LDGSTS.E [R123+-0x78280], desc[UR60][R118.64], P4 ;  /* 0x87d80000767b7fae */ /* 0x000fe8000a12187c */
[----:B------:R1:W-:Y:S01]  /*36cd0*/  LDGSTS.E [R122+-0x7fe00], desc[UR60][R134.64], P4 ;  /* 0x80200000867a7fae */ /* 0x0003e2000a12187c */
[----:B--2---:R-:W-:-:S03]  /*36ce0*/  IMAD.WIDE R132, R5, 0x4, R240 ;  /* 0x0000000405847825 */ /* 0x004fc600078e02f0 */
[----:B------:R-:W2:Y:S04]  /*36cf0*/  LDL.LU.64 R240, [R1+0xcd8] ;  /* 0x000cd80001f07983 */ /* 0x000ea80000300a00 */
[----:B------:R1:W-:Y:S04]  /*36d00*/  STL.64 [R1+0x408], R134 ;  /* 0x0004088601007387 */ /* 0x0003e80000100a00 */
[----:B------:R3:W-:Y:S01]  /*36d10*/  STL.64 [R1+0x3d0], R132 ;  /* 0x0003d08401007387 */ /* 0x0007e20000100a00 */
[----:B------:R-:W-:-:S03]  /*36d20*/  IMAD.WIDE R128, R5, 0x4, R242 ;  /* 0x0000000405807825 */ /* 0x000fc600078e02f2 */
[----:B------:R-:W2:Y:S04]  /*36d30*/  LDL.LU.64 R242, [R1+0xce0] ;  /* 0x000ce00001f27983 */ /* 0x000ea80000300a00 */
[----:B------:R3:W-:Y:S01]  /*36d40*/  STL.64 [R1+0x398], R128 ;  /* 0x0003988001007387 */ /* 0x0007e20000100a00 */
[----:B-1----:R-:W-:-:S03]  /*36d50*/  IMAD.WIDE R134, R5, 0x4, R230 ;  /* 0x0000000405867825 */ /* 0x002fc600078e02e6 */
[----:B------:R-:W2:Y:S01]  /*36d60*/  LDL.LU.64 R230, [R1+0xce8] ;  /* 0x000ce80001e67983 */ /* 0x000ea20000300a00 */
[C---:B------:R-:W-:Y:S01]  /*36d70*/  IADD3 R121, R16.reuse, 0x200000, RZ ;  /* 0x0020000010797810 */ /* 0x040fe20007ffe0ff */
[C---:B------:R-:W-:Y:S02]  /*36d80*/  VIADD R120, R16.reuse, 0x200000 ;  /* 0x0020000010787836 */ /* 0x040fe40000000000 */
[----:B------:R-:W-:Y:S02]  /*36d90*/  VIADD R123, R16, 0x200000 ;  /* 0x00200000107b7836 */ /* 0x000fe40000000000 */
[----:B------:R1:W-:Y:S01]  /*36da0*/  LDGSTS.E [R121+-0x7fa00], desc[UR60][R132.64], P4 ;  /* 0x8060000084797fae */ /* 0x0003e2000a12187c */
[----:B---3--:R-:W-:-:S03]  /*36db0*/  IMAD.WIDE R126, R5, 0x4, R126 ;  /* 0x00000004057e7825 */ /* 0x008fc600078e027e */
[----:B------:R-:W-:Y:S01]  /*36dc0*/  LDGSTS.E [R120+-0x7f600], desc[UR60][R128.64], P4 ;  /* 0x80a0000080787fae */ /* 0x000fe2000a12187c */
[----:B------:R-:W-:-:S03]  /*36dd0*/  IMAD.WIDE R130, R5, 0x4, R130 ;  /* 0x0000000405827825 */ /* 0x000fc600078e0282 */
[----:B------:R3:W-:Y:S01]  /*36de0*/  LDGSTS.E [R123+-0x7f200], desc[UR60][R134.64], P4 ;  /* 0x80e00000867b7fae */ /* 0x0007e2000a12187c */
[----:B-1----:R-:W-:-:S03]  /*36df0*/  IMAD.WIDE R132, R5, 0x4, R124 ;  /* 0x0000000405847825 */ /* 0x002fc600078e027c */
[----:B------:R-:W-:Y:S04]  /*36e00*/  LDGSTS.E [R122+-0x7ee00], desc[UR60][R126.64], P4 ;  /* 0x812000007e7a7fae */ /* 0x000fe8000a12187c */
[----:B------:R-:W2:Y:S04]  /*36e10*/  LDL.LU.64 R128, [R1+0xcf0] ;  /* 0x000cf00001807983 */ /* 0x000ea80000300a00 */
[----:B------:R-:W-:Y:S04]  /*36e20*/  STL.64 [R1+0x360], R134 ;  /* 0x0003608601007387 */ /* 0x000fe80000100a00 */
[----:B------:R-:W2:Y:S04]  /*36e30*/  LDL.LU.64 R124, [R1+0xcf8] ;  /* 0x000cf800017c7983 */ /* 0x000ea80000300a00 */
        /* <DEDUP_REMOVED lines=8> */
[----:B---3--:R-:W-:-:S03]  /*36ec0*/  IMAD.WIDE R134, R5, 0x4, R238 ;  /* 0x0000000405867825 */ /* 0x008fc600078e02ee */
[----:B------:R-:W3:Y:S04]  /*36ed0*/  LDL.LU.64 R238, [R1+0xd18] ;  /* 0x000d180001ee7983 */ /* 0x000ee80000300a00 */
[----:B------:R1:W-:Y:S04]  /*36ee0*/  STL.64 [R1+0x280], R136 ;  /* 0x0002808801007387 */ /* 0x0003e80000100a00 */
[----:B------:R1:W-:Y:S04]  /*36ef0*/  LDGSTS.E [R123+-0x7e200], desc[UR60][R136.64], P4 ;  /* 0x81e00000887b7fae */ /* 0x0003e8000a12187c */
[----:B------:R-:W-:Y:S01]  /*36f00*/  LDGSTS.E [R122+-0x7de00], desc[UR60][R134.64], P4 ;  /* 0x82200000867a7fae */ /* 0x000fe2000a12187c */
[----:B--2---:R-:W-:-:S03]  /*36f10*/  IMAD.WIDE R132, R5, 0x4, R240 ;  /* 0x0000000405847825 */ /* 0x004fc600078e02f0 */
[----:B------:R-:W2:Y:S04]  /*36f20*/  LDL.LU.64 R240, [R1+0xd20] ;  /* 0x000d200001f07983 */ /* 0x000ea80000300a00 */
[----:B------:R1:W-:Y:S04]  /*36f30*/  STL.64 [R1+0x248], R134 ;  /* 0x0002488601007387 */ /* 0x0003e80000100a00 */
[----:B------:R1:W-:Y:S04]  /*36f40*/  STL.64 [R1+0x210], R132 ;  /* 0x0002108401007387 */ /* 0x0003e80000100a00 */
[----:B------:R1:W-:Y:S02]  /*36f50*/  LDGSTS.E [R121+-0x7da00], desc[UR60][R132.64], P4 ;  /* 0x8260000084797fae */ /* 0x0003e4000a12187c */
[----:B-1----:R-:W-:-:S02]  /*36f60*/  IMAD.WIDE R130, R5, 0x4, R242 ;  /* 0x0000000405827825 */ /* 0x002fc400078e02f2 */
[----:B------:R-:W2:Y:S04]  /*36f70*/  LDL.LU.64 R242, [R1+0xd28] ;  /* 0x000d280001f27983 */ /* 0x000ea80000300a00 */
[----:B------:R1:W-:Y:S04]  /*36f80*/  STL.64 [R1+0x1d8], R130 ;  /* 0x0001d88201007387 */ /* 0x0003e80000100a00 */
[----:B------:R1:W-:Y:S01]  /*36f90*/  LDGSTS.E [R120+-0x7d600], desc[UR60][R130.64], P4 ;  /* 0x82a0000082787fae */ /* 0x0003e2000a12187c */
[----:B------:R-:W-:-:S03]  /*36fa0*/  IMAD.WIDE R136, R5, 0x4, R230 ;  /* 0x0000000405887825 */ /* 0x000fc600078e02e6 */
[----:B------:R-:W2:Y:S04]  /*36fb0*/  LDL.LU.64 R230, [R1+0xd30] ;  /* 0x000d300001e67983 */ /* 0x000ea80000300a00 */
[----:B------:R-:W2:Y:S04]  /*36fc0*/  LDL.LU.64 R134, [R1+0xd38] ;  /* 0x000d380001867983 */ /* 0x000ea80000300a00 */
[----:B------:R-:W-:Y:S04]  /*36fd0*/  STL.64 [R1+0x198], R136 ;  /* 0x0001988801007387 */ /* 0x000fe80000100a00 */
[----:B------:R4:W-:Y:S01]  /*36fe0*/  LDGSTS.E [R123+-0x7d200], desc[UR60][R136.64], P4 ;  /* 0x82e00000887b7fae */ /* 0x0009e2000a12187c */
[----:B------:R-:W-:-:S05]  /*36ff0*/  IMAD.WIDE R132, R5, 0x4, R128 ;  /* 0x0000000405847825 */ /* 0x000fca00078e0280 */
[----:B------:R-:W-:Y:S01]  /*37000*/  LDGSTS.E [R122+-0x7ce00], desc[UR60][R132.64], P4 ;  /* 0x83200000847a7fae */ /* 0x000fe2000a12187c */
[----:B-1----:R-:W-:-:S03]  /*37010*/  IMAD.WIDE R130, R5, 0x4, R124 ;  /* 0x0000000405827825 */ /* 0x002fc600078e027c */
[----:B------:R-:W2:Y:S04]  /*37020*/  LDL.LU.64 R124, [R1+0xd40] ;  /* 0x000d4000017c7983 */ /* 0x000ea80000300a00 */
[----:B------:R1:W-:Y:S04]  /*37030*/  STL.64 [R1+0x158], R132 ;  /* 0x0001588401007387 */ /* 0x0003e80000100a00 */
[----:B------:R3:W-:Y:S04]  /*37040*/  STL.64 [R1+0x118], R130 ;  /* 0x0001188201007387 */ /* 0x0007e80000100a00 */
[----:B------:R3:W-:Y:S01]  /*37050*/  LDGSTS.E [R121+-0x7ca00], desc[UR60][R130.64], P4 ;  /* 0x8360000082797fae */ /* 0x0007e2000a12187c */
[----:B------:R-:W-:-:S03]  /*37060*/  IMAD.WIDE R128, R5, 0x4, R126 ;  /* 0x0000000405807825 */ /* 0x000fc600078e027e */
[----:B------:R-:W2:Y:S04]  /*37070*/  LDL.LU.64 R126, [R1+0xd48] ;  /* 0x000d4800017e7983 */ /* 0x000ea80000300a00 */
[----:B------:R2:W-:Y:S04]  /*37080*/  STL.64 [R1+0xd8], R128 ;  /* 0x0000d88001007387 */ /* 0x0005e80000100a00 */
[----:B-1----:R-:W2:Y:S04]  /*37090*/  LDL.LU.64 R132, [R1+0xd88] ;  /* 0x000d880001847983 */ /* 0x002ea80000300a00 */
[----:B------:R2:W-:Y:S01]  /*370a0*/  LDGSTS.E [R120+-0x7c600], desc[UR60][R128.64], P4 ;  /* 0x83a0000080787fae */ /* 0x0005e2000a12187c */
[----:B----4-:R-:W-:-:S03]  /*370b0*/  IMAD.WIDE R136, R5, 0x4, R236 ;  /* 0x0000000405887825 */ /* 0x010fc600078e02ec */
[----:B------:R-:W4:Y:S01]  /*370c0*/  LDL.LU.64 R236, [R1+0xd80] ;  /* 0x000d800001ec7983 */ /* 0x000f220000300a00 */
[----:B---3--:R-:W-:-:S03]  /*370d0*/  IMAD.WIDE R130, R5, 0x4, R238 ;  /* 0x0000000405827825 */ /* 0x008fc600078e02ee */
[----:B------:R-:W-:Y:S04]  /*370e0*/  STL.64 [R1+0x98], R136 ;  /* 0x0000988801007387 */ /* 0x000fe80000100a00 */
[----:B------:R-:W3:Y:S04]  /*370f0*/  LDL.LU.64 R238, [R1+0xd78] ;  /* 0x000d780001ee7983 */ /* 0x000ee80000300a00 */
[----:B------:R1:W-:Y:S04]  /*37100*/  STL.64 [R1+0x58], R130 ;  /* 0x0000588201007387 */ /* 0x0003e80000100a00 */
[----:B------:R-:W-:Y:S04]  /*37110*/  LDGSTS.E [R123+-0x7c200], desc[UR60][R136.64], P4 ;  /* 0x83e00000887b7fae */ /* 0x000fe8000a12187c */
[----:B------:R-:W-:Y:S01]  /*37120*/  LDGSTS.E [R122+-0x7be00], desc[UR60][R130.64], P4 ;  /* 0x84200000827a7fae */ /* 0x000fe2000a12187c */
[----:B--2---:R-:W-:-:S05]  /*37130*/  IMAD.WIDE R128, R5, 0x4, R240 ;  /* 0x0000000405807825 */ /* 0x004fca00078e02f0 */
[----:B------:R2:W-:Y:S04]  /*37140*/  STL.64 [R1+0x18], R128 ;  /* 0x0000188001007387 */ /* 0x0005e80000100a00 */
[----:B------:R-:W3:Y:S04]  /*37150*/  LDL.LU.64 R240, [R1+0xd70] ;  /* 0x000d700001f07983 */ /* 0x000ee80000300a00 */
[----:B------:R-:W-:Y:S01]  /*37160*/  LDGSTS.E [R121+-0x7ba00], desc[UR60][R128.64], P4 ;  /* 0x8460000080797fae */ /* 0x000fe2000a12187c */
[----:B------:R-:W-:-:S05]  /*37170*/  IMAD.WIDE R242, R5, 0x4, R242 ;  /* 0x0000000405f27825 */ /* 0x000fca00078e02f2 */
[----:B------:R1:W-:Y:S02]  /*37180*/  LDGSTS.E [R120+-0x7b600], desc[UR60][R242.64], P4 ;  /* 0x84a00000f2787fae */ /* 0x0003e4000a12187c */
[----:B-1----:R-:W-:Y:S02]  /*37190*/  IMAD.WIDE R120, R5, 0x4, R230 ;  /* 0x0000000405787825 */ /* 0x002fe400078e02e6 */
[----:B------:R-:W3:Y:S01]  /*371a0*/  LDL.LU.64 R230, [R1+0xd68] ;  /* 0x000d680001e67983 */ /* 0x000ee20000300a00 */
[----:B------:R-:W-:-:S03]  /*371b0*/  IADD3 R131, R16, 0x200000, RZ ;  /* 0x0020000010837810 */ /* 0x000fc60007ffe0ff */
[----:B------:R-:W3:Y:S01]  /*371c0*/  LDL.LU.64 R148, [R1+0xd60] ;  /* 0x000d600001947983 */ /* 0x000ee20000300a00 */
[----:B------:R-:W-:-:S03]  /*371d0*/  VIADD R130, R16, 0x200000 ;  /* 0x0020000010827836 */ /* 0x000fc60000000000 */
[----:B------:R-:W3:Y:S01]  /*371e0*/  LDL.LU.64 R140, [R1+0xd58] ;  /* 0x000d5800018c7983 */ /* 0x000ee20000300a00 */
[----:B------:R-:W-:-:S03]  /*371f0*/  IMAD.WIDE R122, R5, 0x4, R134 ;  /* 0x00000004057a7825 */ /* 0x000fc600078e0286 */
[----:B------:R-:W3:Y:S01]  /*37200*/  LDL.LU.64 R142, [R1+0xd50] ;  /* 0x000d5000018e7983 */ /* 0x000ee20000300a00 */
[C---:B--2---:R-:W-:Y:S01]  /*37210*/  VIADD R129, R16.reuse, 0x200000 ;  /* 0x0020000010817836 */ /* 0x044fe20000000000 */
[----:B------:R-:W-:Y:S02]  /*37220*/  IADD3 R128, R16, 0x200000, RZ ;  /* 0x0020000010807810 */ /* 0x000fe40007ffe0ff */
[----:B------:R-:W-:Y:S04]  /*37230*/  LDGSTS.E [R131+-0x7b200], desc[UR60][R120.64], P4 ;  /* 0x84e0000078837fae */ /* 0x000fe8000a12187c */
[----:B------:R-:W-:Y:S04]  /*37240*/  LDGSTS.E [R130+-0x7ae00], desc[UR60][R122.64], P4 ;  /* 0x852000007a827fae */ /* 0x000fe8000a12187c */
[----:B------:R-:W2:Y:S01]  /*37250*/  LDL.LU.64 R162, [R1+0xd00] ;  /* 0x000d000001a27983 */ /* 0x000ea20000300a00 */
[----:B------:R-:W-:-:S05]  /*37260*/  IMAD.WIDE R124, R5, 0x4, R124 ;  /* 0x00000004057c7825 */ /* 0x000fca00078e027c */
[----:B------:R-:W-:Y:S01]  /*37270*/  LDGSTS.E [R129+-0x7aa00], desc[UR60][R124.64], P4 ;  /* 0x856000007c817fae */ /* 0x000fe2000a12187c */
[----:B------:R-:W-:Y:S02]  /*37280*/  VIADD R139, R16, 0x200000 ;  /* 0x00200000108b7836 */ /* 0x000fe40000000000 */
[----:B------:R-:W-:-:S05]  /*37290*/  IMAD.WIDE R126, R5, 0x4, R126 ;  /* 0x00000004057e7825 */ /* 0x000fca00078e027e */
[----:B------:R1:W-:Y:S01]  /*372a0*/  LDGSTS.E [R128+-0x7a600], desc[UR60][R126.64], P4 ;  /* 0x85a000007e807fae */ /* 0x0003e2000a12187c */
[C---:B------:R-:W-:Y:S01]  /*372b0*/  VIADD R138, R16.reuse, 0x200000 ;  /* 0x00200000108a7836 */ /* 0x040fe20000000000 */
[C---:B------:R-:W-:Y:S01]  /*372c0*/  IADD3 R137, R16.reuse, 0x200000, RZ ;  /* 0x0020000010897810 */ /* 0x040fe20007ffe0ff */
[----:B------:R-:W-:Y:S02]  /*372d0*/  VIADD R136, R16, 0x200000 ;  /* 0x0020000010887836 */ /* 0x000fe40000000000 */
[----:B-1----:R-:W-:-:S04]  /*372e0*/  IMAD.WIDE R128, R5, 0x4, R132 ;  /* 0x0000000405807825 */ /* 0x002fc800078e0284 */
[C---:B----4-:R-:W-:Y:S01]  /*372f0*/  IMAD.WIDE R130, R5.reuse, 0x4, R236 ;  /* 0x0000000405827825 */ /* 0x050fe200078e02ec */
[----:B------:R-:W-:Y:S04]  /*37300*/  LDGSTS.E [R139+-0x7a200], desc[UR60][R128.64], P4 ;  /* 0x85e00000808b7fae */ /* 0x000fe8000a12187c */
[----:B------:R-:W4:Y:S01]  /*37310*/  LDL.LU.64 R236, [R1+0xd90] ;  /* 0x000d900001ec7983 */ /* 0x000f220000300a00 */
[----:B---3--:R-:W-:-:S03]  /*37320*/  IMAD.WIDE R132, R5, 0x4, R238 ;  /* 0x0000000405847825 */ /* 0x008fc600078e02ee */
[----:B------:R-:W3:Y:S04]  /*37330*/  LDL.LU.64 R238, [R1+0xd98] ;  /* 0x000d980001ee7983 */ /* 0x000ee80000300a00 */
[----:B------:R-:W-:Y:S04]  /*37340*/  LDGSTS.E [R138+-0x79e00], desc[UR60][R130.64], P4 ;  /* 0x86200000828a7fae */ /* 0x000fe8000a12187c */
[----:B------:R-:W-:Y:S01]  /*37350*/  LDGSTS.E [R137+-0x79a00], desc[UR60][R132.64], P4 ;  /* 0x8660000084897fae */ /* 0x000fe2000a12187c */
[----:B------:R-:W-:-:S03]  /*37360*/  IMAD.WIDE R134, R5, 0x4, R240 ;  /* 0x0000000405867825 */ /* 0x000fc600078e02f0 */
[----:B------:R-:W3:Y:S04]  /*37370*/  LDL.LU.64 R240, [R1+0xda0] ;  /* 0x000da00001f07983 */ /* 0x000ee80000300a00 */
[----:B------:R1:W-:Y:S02]  /*37380*/  LDGSTS.E [R136+-0x79600], desc[UR60][R134.64], P4 ;  /* 0x86a0000086887fae */ /* 0x0003e4000a12187c */
[----:B-1----:R-:W-:Y:S02]  /*37390*/  IMAD.WIDE R136, R5, 0x4, R230 ;  /* 0x0000000405887825 */ /* 0x002fe400078e02e6 */
[----:B------:R-:W3:Y:S01]  /*373a0*/  LDL.LU.64 R230, [R1+0xda8] ;  /* 0x000da80001e67983 */ /* 0x000ee20000300a00 */
[C---:B------:R-:W-:Y:S01]  /*373b0*/  IADD3 R146, R16.reuse, 0x200000, RZ ;  /* 0x0020000010927810 */ /* 0x040fe20007ffe0ff */
[----:B------:R-:W-:-:S02]  /*373c0*/  VIADD R147, R16, 0x200000 ;  /* 0x0020000010937836 */ /* 0x000fc40000000000 */
[C---:B------:R-:W-:Y:S01]  /*373d0*/  IMAD.WIDE R138, R5.reuse, 0x4, R148 ;  /* 0x00000004058a7825 */ /* 0x040fe200078e0294 */
[----:B------:R-:W3:Y:S03]  /*373e0*/  LDL.LU.64 R160, [R1+0xdb0] ;  /* 0x000db00001a07983 */ /* 0x000ee60000300a00 */
[----:B------:R-:W-:Y:S01]  /*373f0*/  VIADD R145, R16, 0x200000 ;  /* 0x0020000010917836 */ /* 0x000fe20000000000 */
[----:B------:R-:W3:Y:S01]  /*37400*/  LDL.LU.64 R150, [R1+0xdb8] ;  /* 0x000db80001967983 */ /* 0x000ee20000300a00 */
[----:B------:R-:W-:-:S03]  /*37410*/  IMAD.WIDE R140, R5, 0x4, R140 ;  /* 0x00000004058c7825 */ /* 0x000fc600078e028c */
[----:B------:R-:W3:Y:S01]  /*37420*/  LDL.LU.64 R166, [R1+0xdc0] ;  /* 0x000dc00001a67983 */ /* 0x000ee20000300a00 */
[C---:B------:R-:W-:Y:S02]  /*37430*/  VIADD R144, R16.reuse, 0x200000 ;  /* 0x0020000010907836 */ /* 0x040fe40000000000 */
[----:B------:R-:W-:Y:S01]  /*37440*/  IMAD.WIDE R142, R5, 0x4, R142 ;  /* 0x00000004058e7825 */ /* 0x000fe200078e028e */
[----:B------:R-:W-:Y:S04]  /*37450*/  LDGSTS.E [R147+-0x79200], desc[UR60][R136.64], P4 ;  /* 0x86e0000088937fae */ /* 0x000fe8000a12187c */
[----:B------:R-:W-:Y:S04]  /*37460*/  LDGSTS.E [R146+-0x78e00], desc[UR60][R138.64], P4 ;  /* 0x872000008a927fae */ /* 0x000fe8000a12187c */
[----:B------:R-:W-:Y:S04]  /*37470*/  LDGSTS.E [R145+-0x78a00], desc[UR60][R140.64], P4 ;  /* 0x876000008c917fae */ /* 0x000fe8000a12187c */
[----:B------:R2:W-:Y:S01]  /*37480*/  LDGSTS.E [R144+-0x78600], desc[UR60][R142.64], P4 ;  /* 0x87a000008e907fae */ /* 0x0005e2000a12187c */
[----:B------:R-:W-:Y:S01]  /*37490*/  IADD3 R149, R16, 0x200000, RZ ;  /* 0x0020000010957810 */ /* 0x000fe20007ffe0ff */
[----:B------:R-:W-:-:S02]  /*374a0*/  VIADD R148, R17, 0x200000 ;  /* 0x0020000011947836 */ /* 0x000fc40000000000 */
[C---:B--2---:R-:W-:Y:S02]  /*374b0*/  IMAD.WIDE R144, R5.reuse, 0x4, R162 ;  /* 0x0000000405907825 */ /* 0x044fe400078e02a2 */
[----:B------:R-:W2:Y:S04]  /*374c0*/  LDL.LU.64 R162, [R1+0xdc8] ;  /* 0x000dc80001a27983 */ /* 0x000ea80000300a00 */
[----:B------:R-:W-:Y:S01]  /*374d0*/  LDGSTS.E [R149+-0x78200], desc[UR60][R144.64], P4 ;  /* 0x87e0000090957fae */ /* 0x000fe2000a12187c */
[----:B----4-:R-:W-:-:S03]  /*374e0*/  IMAD.WIDE R170, R5, 0x4, R236 ;  /* 0x0000000405aa7825 */ /* 0x010fc600078e02ec */
[----:B------:R-:W4:Y:S01]  /*374f0*/  LDL.LU.64 R236, [R1+0xdd0] ;  /* 0x000dd00001ec7983 */ /* 0x000f220000300a00 */
[----:B---3--:R-:W-:-:S03]  /*37500*/  IMAD.WIDE R168, R5, 0x4, R238 ;  /* 0x0000000405a87825 */ /* 0x008fc600078e02ee */
[----:B------:R-:W3:Y:S04]  /*37510*/  LDL.LU.64 R238, [R1+0xdd8] ;  /* 0x000dd80001ee7983 */ /* 0x000ee80000300a00 */
[----:B------:R1:W-:Y:S04]  /*37520*/  STL.64 [R1+0x400], R170 ;  /* 0x000400aa01007387 */ /* 0x0003e80000100a00 */
[----:B------:R1:W-:Y:S04]  /*37530*/  STL.64 [R1+0x3c8], R168 ;  /* 0x0003c8a801007387 */ /* 0x0003e80000100a00 */
[----:B------:R1:W-:Y:S01]  /*37540*/  LDGSTS.E [R148+-0x7fd80], desc[UR60][R170.64], P4 ;  /* 0x80280000aa947fae */ /* 0x0003e2000a12187c */
[----:B------:R-:W-:-:S03]  /*37550*/  IMAD.WIDE R164, R5, 0x4, R240 ;  /* 0x0000000405a47825 */ /* 0x000fc600078e02f0 */
[----:B------:R-:W3:Y:S04]  /*37560*/  LDL.LU.64 R240, [R1+0xde0] ;  /* 0x000de00001f07983 */ /* 0x000ee80000300a00 */
[----:B------:R1:W-:Y:S02]  /*37570*/  STL.64 [R1+0x390], R164 ;  /* 0x000390a401007387 */ /* 0x0003e40000100a00 */
[----:B-1----:R-:W-:Y:S02]  /*37580*/  IMAD.WIDE R170, R5, 0x4, R230 ;  /* 0x0000000405aa7825 */ /* 0x002fe400078e02e6 */
[----:B------:R-:W3:Y:S01]  /*37590*/  LDL.LU.64 R230, [R1+0xde8] ;  /* 0x000de80001e67983 */ /* 0x000ee20000300a00 */
[C---:B------:R-:W-:Y:S01]  /*375a0*/  IADD3 R146, R17.reuse, 0x200000, RZ ;  /* 0x0020000011927810 */ /* 0x040fe20007ffe0ff */
[----:B------:R-:W-:-:S02]  /*375b0*/  VIADD R147, R17, 0x200000 ;  /* 0x0020000011937836 */ /* 0x000fc40000000000 */
[----:B------:R-:W-:Y:S02]  /*375c0*/  VIADD R149, R17, 0x200000 ;  /* 0x0020000011957836 */ /* 0x000fe40000000000 */
[C---:B------:R-:W-:Y:S01]  /*375d0*/  IMAD.WIDE R160, R5.reuse, 0x4, R160 ;  /* 0x0000000405a07825 */ /* 0x040fe200078e02a0 */
[----:B------:R1:W-:Y:S04]  /*375e0*/  LDGSTS.E [R147+-0x7f980], desc[UR60][R168.64], P4 ;  /* 0x80680000a8937fae */ /* 0x0003e8000a12187c */
[----:B------:R-:W-:Y:S01]  /*375f0*/  LDGSTS.E [R146+-0x7f580], desc[UR60][R164.64], P4 ;  /* 0x80a80000a4927fae */ /* 0x000fe2000a12187c */
[----:B------:R-:W-:-:S03]  /*37600*/  IMAD.WIDE R166, R5, 0x4, R166 ;  /* 0x0000000405a67825 */ /* 0x000fc600078e02a6 */
[----:B------:R4:W-:Y:S01]  /*37610*/  LDGSTS.E [R149+-0x7f180], desc[UR60][R170.64], P4 ;  /* 0x80e80000aa957fae */ /* 0x0009e2000a12187c */
[----:B-1----:R-:W-:-:S03]  /*37620*/  IMAD.WIDE R168, R5, 0x4, R150 ;  /* 0x0000000405a87825 */ /* 0x002fc600078e0296 */
[----:B------:R-:W-:Y:S04]  /*37630*/  LDGSTS.E [R148+-0x7ed80], desc[UR60][R160.64], P4 ;  /* 0x81280000a0947fae */ /* 0x000fe8000a12187c */
[----:B------:R-:W3:Y:S04]  /*37640*/  LDL.LU.64 R164, [R1+0xdf0] ;  /* 0x000df00001a47983 */ /* 0x000ee80000300a00 */
[----:B------:R-:W-:Y:S04]  /*37650*/  STL.64 [R1+0x358], R170 ;  /* 0x000358aa01007387 */ /* 0x000fe80000100a00 */
[----:B------:R-:W3:Y:S04]  /*37660*/  LDL.LU.64 R150, [R1+0xdf8] ;  /* 0x000df80001967983 */ /* 0x000ee80000300a00 */
[----:B------:R1:W-:Y:S04]  /*37670*/  STL.64 [R1+0x320], R160 ;  /* 0x000320a001007387 */ /* 0x0003e80000100a00 */
[----:B------:R3:W-:Y:S01]  /*37680*/  STL.64 [R1+0x2e8], R168 ;  /* 0x0002e8a801007387 */ /* 0x0007e20000100a00 */
[----:B--2---:R-:W-:-:S03]  /*37690*/  IMAD.WIDE R172, R5, 0x4, R162 ;  /* 0x0000000405ac7825 */ /* 0x004fc600078e02a2 */
[----:B------:R3:W-:Y:S04]  /*376a0*/  LDGSTS.E [R147+-0x7e980], desc[UR60][R168.64], P4 ;  /* 0x81680000a8937fae */ /* 0x0007e8000a12187c */
[----:B-1----:R-:W2:Y:S04]  /*376b0*/  LDL.LU.64 R160, [R1+0xe00] ;  /* 0x000e000001a07983 */ /* 0x002ea80000300a00 */
[----:B------:R1:W-:Y:S04]  /*376c0*/  STL.64 [R1+0x2b0], R166 ;  /* 0x0002b0a601007387 */ /* 0x0003e80000100a00 */
[----:B------:R-:W2:Y:S04]  /*376d0*/  LDL.LU.64 R162, [R1+0xe08] ;  /* 0x000e080001a27983 */ /* 0x000ea80000300a00 */
[----:B------:R1:W-:Y:S04]  /*376e0*/  LDGSTS.E [R146+-0x7e580], desc[UR60][R166.64], P4 ;  /* 0x81a80000a6927fae */ /* 0x0003e8000a12187c */
[----:B------:R1:W-:Y:S01]  /*376f0*/  LDGSTS.E [R149+-0x7e180], desc[UR60][R172.64], P4 ;  /* 0x81e80000ac957fae */ /* 0x0003e2000a12187c */
[----:B----4-:R-:W-:-:S03]  /*37700*/  IMAD.WIDE R170, R5, 0x4, R236 ;  /* 0x0000000405aa7825 */ /* 0x010fc600078e02ec */
[----:B------:R-:W4:Y:S01]  /*37710*/  LDL.LU.64 R236, [R1+0xe10] ;  /* 0x000e100001ec7983 */ /* 0x000f220000300a00 */
[----:B---3--:R-:W-:-:S03]  /*37720*/  IMAD.WIDE R168, R5, 0x4, R238 ;  /* 0x0000000405a87825 */ /* 0x008fc600078e02ee */
[----:B------:R3:W-:Y:S04]  /*37730*/  STL.64 [R1+0x278], R172 ;  /* 0x000278ac01007387 */ /* 0x0007e80000100a00 */
[----:B------:R-:W4:Y:S04]  /*37740*/  LDL.LU.64 R238, [R1+0xe18] ;  /* 0x000e180001ee7983 */ /* 0x000f280000300a00 */
[----:B------:R-:W-:Y:S04]  /*37750*/  STL.64 [R1+0x240], R170 ;  /* 0x000240aa01007387 */ /* 0x000fe80000100a00 */
[----:B------:R3:W-:Y:S04]  /*37760*/  STL.64 [R1+0x208], R168 ;  /* 0x000208a801007387 */ /* 0x0007e80000100a00 */
[----:B------:R3:W-:Y:S04]  /*37770*/  LDGSTS.E [R148+-0x7dd80], desc[UR60][R170.64], P4 ;  /* 0x82280000aa947fae */ /* 0x0007e8000a12187c */
[----:B------:R-:W-:Y:S01]  /*37780*/  LDGSTS.E [R147+-0x7d980], desc[UR60][R168.64], P4 ;  /* 0x82680000a8937fae */ /* 0x000fe2000a12187c */
[----:B-1----:R-:W-:-:S03]  /*37790*/  IMAD.WIDE R166, R5, 0x4, R240 ;  /* 0x0000000405a67825 */ /* 0x002fc600078e02f0 */
[----:B------:R-:W4:Y:S04]  /*377a0*/  LDL.LU.64 R240, [R1+0xe20] ;  /* 0x000e200001f07983 */ /* 0x000f280000300a00 */
[----:B------:R1:W-:Y:S04]  /*377b0*/  STL.64 [R1+0x1d0], R166 ;  /* 0x0001d0a601007387 */ /* 0x0003e80000100a00 */
[----:B------:R1:W-:Y:S01]  /*377c0*/  LDGSTS.E [R146+-0x7d580], desc[UR60][R166.64], P4 ;  /* 0x82a80000a6927fae */ /* 0x0003e2000a12187c */
[----:B---3--:R-:W-:-:S03]  /*377d0*/  IMAD.WIDE R172, R5, 0x4, R230 ;  /* 0x0000000405ac7825 */ /* 0x008fc600078e02e6 */
[----:B------:R-:W3:Y:S04]  /*377e0*/  LDL.LU.64 R230, [R1+0xe28] ;  /* 0x000e280001e67983 */ /* 0x000ee80000300a00 */
[----:B------:R-:W3:Y:S04]  /*377f0*/  LDL.LU.64 R168, [R1+0xe30] ;  /* 0x000e300001a87983 */ /* 0x000ee80000300a00 */
[----:B------:R2:W-:Y:S04]  /*37800*/  STL.64 [R1+0x190], R172 ;  /* 0x000190ac01007387 */ /* 0x0005e80000100a00 */
[----:B------:R2:W-:Y:S01]  /*37810*/  LDGSTS.E [R149+-0x7d180], desc[UR60][R172.64], P4 ;  /* 0x82e80000ac957fae */ /* 0x0005e2000a12187c */
[----:B------:R-:W-:-:S05]  /*37820*/  IMAD.WIDE R170, R5, 0x4, R164 ;  /* 0x0000000405aa7825 */ /* 0x000fca00078e02a4 */
[----:B------:R4:W-:Y:S01]  /*37830*/  LDGSTS.E [R148+-0x7cd80], desc[UR60][R170.64], P4 ;  /* 0x83280000aa947fae */ /* 0x0009e2000a12187c */
[----:B-1----:R-:W-:-:S03]  /*37840*/  IMAD.WIDE R166, R5, 0x4, R150 ;  /* 0x0000000405a67825 */ /* 0x002fc600078e0296 */
[----:B------:R-:W3:Y:S04]  /*37850*/  LDL.LU.64 R150, [R1+0xe38] ;  /* 0x000e380001967983 */ /* 0x000ee80000300a00 */
[----:B------:R-:W-:Y:S04]  /*37860*/  STL.64 [R1+0x150], R170 ;  /* 0x000150aa01007387 */ /* 0x000fe80000100a00 */
[----:B------:R1:W-:Y:S04]  /*37870*/  STL.64 [R1+0x110], R166 ;  /* 0x000110a601007387 */ /* 0x0003e80000100a00 */
[----:B------:R-:W-:Y:S01]  /*37880*/  LDGSTS.E [R147+-0x7c980], desc[UR60][R166.64], P4 ;  /* 0x83680000a6937fae */ /* 0x000fe2000a12187c */
[----:B--2---:R-:W-:-:S03]  /*37890*/  IMAD.WIDE R164, R5, 0x4, R160 ;  /* 0x0000000405a47825 */ /* 0x004fc600078e02a0 */
[----:B------:R-:W2:Y:S04]  /*378a0*/  LDL.LU.64 R160, [R1+0xe40] ;  /* 0x000e400001a07983 */ /* 0x000ea80000300a00 */
[----:B------:R4:W-:Y:S01]  /*378b0*/  STL.64 [R1+0xd0], R164 ;  /* 0x0000d0a401007387 */ /* 0x0009e20000100a00 */
[----:B------:R-:W-:-:S03]  /*378c0*/  IMAD.WIDE R172, R5, 0x4, R162 ;  /* 0x0000000405ac7825 */ /* 0x000fc600078e02a2 */
[----:B------:R-:W-:Y:S04]  /*378d0*/  LDGSTS.E [R146+-0x7c580], desc[UR60][R164.64], P4 ;  /* 0x83a80000a4927fae */ /* 0x000fe8000a12187c */
[----:B-1----:R-:W2:Y:S04]  /*378e0*/  LDL.LU.64 R166, [R1+0xe88] ;  /* 0x000e880001a67983 */ /* 0x002ea80000300a00 */
[----:B------:R-:W-:Y:S04]  /*378f0*/  LDGSTS.E [R149+-0x7c180], desc[UR60][R172.64], P4 ;  /* 0x83e80000ac957fae */ /* 0x000fe8000a12187c */
[----:B----4-:R-:W4:Y:S01]  /*37900*/  LDL.LU.64 R164, [R1+0xe80] ;  /* 0x000e800001a47983 */ /* 0x010f220000300a00 */
[----:B------:R-:W-:-:S03]  /*37910*/  IMAD.WIDE R170, R5, 0x4, R236 ;  /* 0x0000000405aa7825 */ /* 0x000fc600078e02ec */
[----:B------:R-:W-:Y:S04]  /*37920*/  STL.64 [R1+0x90], R172 ;  /* 0x000090ac01007387 */ /* 0x000fe80000100a00 */
[----:B------:R-:W4:Y:S01]  /*37930*/  LDL.LU.64 R236, [R1+0xe78] ;  /* 0x000e780001ec7983 */ /* 0x000f220000300a00 */
[----:B------:R-:W-:-:S03]  /*37940*/  IMAD.WIDE R162, R5, 0x4, R238 ;  /* 0x0000000405a27825 */ /* 0x000fc600078e02ee */
[----:B------:R-:W-:Y:S04]  /*37950*/  STL.64 [R1+0x50], R170 ;  /* 0x000050aa01007387 */ /* 0x000fe80000100a00 */
[----:B------:R1:W-:Y:S04]  /*37960*/  STL.64 [R1+0x10], R162 ;  /* 0x000010a201007387 */ /* 0x0003e80000100a00 */
[----:B------:R-:W4:Y:S04]  /*37970*/  LDL.LU.64 R238, [R1+0xe70] ;  /* 0x000e700001ee7983 */ /* 0x000f280000300a00 */
[----:B------:R-:W-:Y:S04]  /*37980*/  LDGSTS.E [R148+-0x7bd80], desc[UR60][R170.64], P4 ;  /* 0x84280000aa947fae */ /* 0x000fe8000a12187c */
[----:B------:R-:W-:Y:S01]  /*37990*/  LDGSTS.E [R147+-0x7b980], desc[UR60][R162.64], P4 ;  /* 0x84680000a2937fae */ /* 0x000fe2000a12187c */
[----:B------:R-:W-:-:S05]  /*379a0*/  IMAD.WIDE R240, R5, 0x4, R240 ;  /* 0x0000000405f07825 */ /* 0x000fca00078e02f0 */
[----:B------:R3:W-:Y:S02]  /*379b0*/  LDGSTS.E [R146+-0x7b580], desc[UR60][R240.64], P4 ;  /* 0x84a80000f0927fae */ /* 0x0007e4000a12187c */
[----:B---3--:R-:W-:Y:S02]  /*379c0*/  IMAD.WIDE R146, R5, 0x4, R230 ;  /* 0x0000000405927825 */ /* 0x008fe400078e02e6 */
[----:B------:R-:W3:Y:S02]  /*379d0*/  LDL.LU.64 R230, [R1+0xe68] ;  /* 0x000e680001e67983 */ /* 0x000ee40000300a00 */
[C---:B-1----:R-:W-:Y:S02]  /*379e0*/  VIADD R162, R17.reuse, 0x200000 ;  /* 0x0020000011a27836 */ /* 0x042fe40000000000 */
[----:B------:R-:W3:Y:S04]  /*379f0*/  LDL.LU.64 R172, [R1+0xe60] ;  /* 0x000e600001ac7983 */ /* 0x000ee80000300a00 */
[----:B------:R-:W3:Y:S04]  /*37a00*/  LDL.LU.64 R174, [R1+0xe58] ;  /* 0x000e580001ae7983 */ /* 0x000ee80000300a00 */
[----:B------:R-:W3:Y:S04]  /*37a10*/  LDL.LU.64 R176, [R1+0xe50] ;  /* 0x000e500001b07983 */ /* 0x000ee80000300a00 */
[----:B------:R1:W-:Y:S01]  /*37a20*/  LDGSTS.E [R162+-0x7b180], desc[UR60][R146.64], P4 ;  /* 0x84e8000092a27fae */ /* 0x0003e2000a12187c */
[----:B------:R-:W-:-:S03]  /*37a30*/  IADD3 R159, R17, 0x200000, RZ ;  /* 0x00200000119f7810 */ /* 0x000fc60007ffe0ff */
[----:B------:R-:W3:Y:S01]  /*37a40*/  LDL.LU.64 R188, [R1+0xe48] ;  /* 0x000e480001bc7983 */ /* 0x000ee20000300a00 */
[----:B------:R-:W-:-:S03]  /*37a50*/  IMAD.WIDE R148, R5, 0x4, R168 ;  /* 0x0000000405947825 */ /* 0x000fc600078e02a8 */
[----:B------:R-:W3:Y:S01]  /*37a60*/  LDL.LU.64 R186, [R1+0xe90] ;  /* 0x000e900001ba7983 */ /* 0x000ee20000300a00 */
[C---:B------:R-:W-:Y:S01]  /*37a70*/  VIADD R156, R17.reuse, 0x200000 ;  /* 0x00200000119c7836 */ /* 0x040fe20000000000 */
[C---:B------:R-:W-:Y:S01]  /*37a80*/  IADD3 R170, R17.reuse, 0x200000, RZ ;  /* 0x0020000011aa7810 */ /* 0x040fe20007ffe0ff */
[----:B------:R-:W-:Y:S01]  /*37a90*/  VIADD R154, R17, 0x200000 ;  /* 0x00200000119a7836 */ /* 0x000fe20000000000 */
[----:B------:R-:W-:Y:S01]  /*37aa0*/  LDGSTS.E [R159+-0x7ad80], desc[UR60][R148.64], P4 ;  /* 0x85280000949f7fae */ /* 0x000fe2000a12187c */
[----:B------:R-:W-:-:S05]  /*37ab0*/  IMAD.WIDE R150, R5, 0x4, R150 ;  /* 0x0000000405967825 */ /* 0x000fca00078e0296 */
[----:B------:R-:W-:Y:S01]  /*37ac0*/  LDGSTS.E [R156+-0x7a980], desc[UR60][R150.64], P4 ;  /* 0x85680000969c7fae */ /* 0x000fe2000a12187c */
[----:B--2---:R-:W-:-:S05]  /*37ad0*/  IMAD.WIDE R160, R5, 0x4, R160 ;  /* 0x0000000405a07825 */ /* 0x004fca00078e02a0 */
[----:B------:R-:W-:Y:S01]  /*37ae0*/  LDGSTS.E [R154+-0x7a580], desc[UR60][R160.64], P4 ;  /* 0x85a80000a09a7fae */ /* 0x000fe2000a12187c */
[----:B-1----:R-:W-:-:S05]  /*37af0*/  IMAD.WIDE R162, R5, 0x4, R166 ;  /* 0x0000000405a27825 */ /* 0x002fca00078e02a6 */
[----:B------:R3:W-:Y:S01]  /*37b00*/  LDGSTS.E [R170+-0x7a180], desc[UR60][R162.64], P4 ;  /* 0x85e80000a2aa7fae */ /* 0x0007e2000a12187c */
[----:B----4-:R-:W-:-:S03]  /*37b10*/  IMAD.WIDE R166, R5, 0x4, R236 ;  /* 0x0000000405a67825 */ /* 0x010fc600078e02ec */
[----:B------:R-:W2:Y:S01]  /*37b20*/  LDL.LU.64 R236, [R1+0xe98] ;  /* 0x000e980001ec7983 */ /* 0x000ea20000300a00 */
[----:B------:R-:W-:-:S03]  /*37b30*/  IMAD.WIDE R168, R5, 0x4, R238 ;  /* 0x0000000405a87825 */ /* 0x000fc600078e02ee */
[----:B------:R-:W4:Y:S01]  /*37b40*/  LDL.LU.64 R238, [R1+0xea0] ;  /* 0x000ea00001ee7983 */ /* 0x000f220000300a00 */
[----:B---3--:R-:W-:-:S03]  /*37b50*/  IMAD.WIDE R170, R5, 0x4, R230 ;  /* 0x0000000405aa7825 */ /* 0x008fc600078e02e6 */
[----:B------:R-:W3:Y:S01]  /*37b60*/  LDL.LU.64 R230, [R1+0xea8] ;  /* 0x000ea80001e67983 */ /* 0x000ee20000300a00 */
[----:B------:R-:W-:-:S03]  /*37b70*/  IMAD.WIDE R164, R5, 0x4, R164 ;  /* 0x0000000405a47825 */ /* 0x000fc600078e02a4 */
[----:B------:R-:W3:Y:S01]  /*37b80*/  LDL.LU.64 R182, [R1+0xeb0] ;  /* 0x000eb00001b67983 */ /* 0x000ee20000300a00 */
[----:B------:R-:W-:-:S03]  /*37b90*/  VIADD R178, R17, 0x200000 ;  /* 0x0020000011b27836 */ /* 0x000fc60000000000 */
[----:B------:R-:W3:Y:S04]  /*37ba0*/  LDL.LU.64 R184, [R1+0xeb8] ;  /* 0x000eb80001b87983 */ /* 0x000ee80000300a00 */
[----:B------:R-:W-:Y:S04]  /*37bb0*/  LDGSTS.E [R159+-0x79d80], desc[UR60][R164.64], P4 ;  /* 0x86280000a49f7fae */ /* 0x000fe8000a12187c */
[----:B------:R-:W3:Y:S01]  /*37bc0*/  LDL.LU.64 R190, [R1+0xec0] ;  /* 0x000ec00001be7983 */ /* 0x000ee20000300a00 */
[----:B------:R-:W-:-:S03]  /*37bd0*/  IMAD.WIDE R172, R5, 0x4, R172 ;  /* 0x0000000405ac7825 */ /* 0x000fc600078e02ac */
[----:B------:R-:W-:Y:S01]  /*37be0*/  LDGSTS.E [R156+-0x79980], desc[UR60][R166.64], P4 ;  /* 0x86680000a69c7fae */ /* 0x000fe2000a12187c */
[----:B------:R-:W-:-:S03]  /*37bf0*/  IMAD.WIDE R196, R5, 0x4, R186 ;  /* 0x0000000405c47825 */ /* 0x000fc600078e02ba */
[----:B------:R-:W-:Y:S04]  /*37c00*/  LDGSTS.E [R154+-0x79580], desc[UR60][R168.64], P4 ;  /* 0x86a80000a89a7fae */ /* 0x000fe8000a12187c */
[----:B------:R1:W-:Y:S01]  /*37c10*/  LDGSTS.E [R178+-0x79180], desc[UR60][R170.64], P4 ;  /* 0x86e80000aab27fae */ /* 0x0003e2000a12187c */
[----:B------:R-:W-:-:S03]  /*37c20*/  IMAD.WIDE R174, R5, 0x4, R174 ;  /* 0x0000000405ae7825 */ /* 0x000fc600078e02ae */
[----:B------:R1:W-:Y:S01]  /*37c30*/  LDGSTS.E [R159+-0x78d80], desc[UR60][R172.64], P4 ;  /* 0x87280000ac9f7fae */ /* 0x0003e2000a12187c */
[----:B------:R-:W-:-:S03]  /*37c40*/  IMAD.WIDE R176, R5, 0x4, R176 ;  /* 0x0000000405b07825 */ /* 0x000fc600078e02b0 */
[----:B------:R-:W-:Y:S01]  /*37c50*/  LDGSTS.E [R156+-0x78980], desc[UR60][R174.64], P4 ;  /* 0x87680000ae9c7fae */ /* 0x000fe2000a12187c */
[----:B-1----:R-:W-:-:S03]  /*37c60*/  IMAD.WIDE R178, R5, 0x4, R188 ;  /* 0x0000000405b27825 */ /* 0x002fc600078e02bc */
[----:B------:R-:W-:Y:S04]  /*37c70*/  LDGSTS.E [R154+-0x78580], desc[UR60][R176.64], P4 ;  /* 0x87a80000b09a7fae */ /* 0x000fe8000a12187c */
[----:B------:R-:W3:Y:S01]  /*37c80*/  LDL.LU.64 R188, [R1+0xec8] ;  /* 0x000ec80001bc7983 */ /* 0x000ee20000300a00 */
[----:B------:R-:W-:-:S03]  /*37c90*/  VIADD R180, R17, 0x200000 ;  /* 0x0020000011b47836 */ /* 0x000fc60000000000 */
[----:B------:R-:W3:Y:S01]  /*37ca0*/  LDL.LU.64 R186, [R1+0xed0] ;  /* 0x000ed00001ba7983 */ /* 0x000ee20000300a00 */
[----:B------:R-:W-:-:S03]  /*37cb0*/  IADD3 R159, R18, 0x200000, RZ ;  /* 0x00200000129f7810 */ /* 0x000fc60007ffe0ff */
[----:B------:R-:W-:Y:S04]  /*37cc0*/  LDGSTS.E [R180+-0x78180], desc[UR60][R178.64], P4 ;  /* 0x87e80000b2b47fae */ /* 0x000fe8000a12187c */
[----:B------:R3:W-:Y:S01]  /*37cd0*/  LDGSTS.E [R159+-0x7fd00], desc[UR60][R196.64], P4 ;  /* 0x80300000c49f7fae */ /* 0x0007e2000a12187c */
[----:B--2---:R-:W-:-:S03]  /*37ce0*/  IMAD.WIDE R194, R5, 0x4, R236 ;  /* 0x0000000405c27825 */ /* 0x004fc600078e02ec */
[----:B------:R-:W2:Y:S04]  /*37cf0*/  LDL.LU.64 R236, [R1+0xed8] ;  /* 0x000ed80001ec7983 */ /* 0x000ea80000300a00 */
[----:B------:R3:W-:Y:S04]  /*37d00*/  STL.64 [R1+0x3f8], R196 ;  /* 0x0003f8c401007387 */ /* 0x0007e80000100a00 */
[----:B------:R1:W-:Y:S01]  /*37d10*/  STL.64 [R1+0x3c0], R194 ;  /* 0x0003c0c201007387 */ /* 0x0003e20000100a00 */
[----:B----4-:R-:W-:-:S03]  /*37d20*/  IMAD.WIDE R192, R5, 0x4, R238 ;  /* 0x0000000405c07825 */ /* 0x010fc600078e02ee */
[----:B------:R-:W4:Y:S04]  /*37d30*/  LDL.LU.64 R238, [R1+0xee0] ;  /* 0x000ee00001ee7983 */ /* 0x000f280000300a00 */
[----:B------:R1:W-:Y:S01]  /*37d40*/  STL.64 [R1+0x388], R192 ;  /* 0x000388c001007387 */ /* 0x0003e20000100a00 */
[----:B---3--:R-:W-:-:S03]  /*37d50*/  IMAD.WIDE R196, R5, 0x4, R230 ;  /* 0x0000000405c47825 */ /* 0x008fc600078e02e6 */
[----:B------:R-:W3:Y:S01]  /*37d60*/  LDL.LU.64 R230, [R1+0xee8] ;  /* 0x000ee80001e67983 */ /* 0x000ee20000300a00 */
[C---:B------:R-:W-:Y:S02]  /*37d70*/  VIADD R156, R18.reuse, 0x200000 ;  /* 0x00200000129c7836 */ /* 0x040fe40000000000 */
[C---:B------:R-:W-:Y:S01]  /*37d80*/  VIADD R154, R18.reuse, 0x200000 ;  /* 0x00200000129a7836 */ /* 0x040fe20000000000 */
[----:B------:R-:W-:Y:S02]  /*37d90*/  IADD3 R180, R18, 0x200000, RZ ;  /* 0x0020000012b47810 */ /* 0x000fe40007ffe0ff */
[----:B------:R1:W-:Y:S04]  /*37da0*/  LDGSTS.E [R156+-0x7f900], desc[UR60][R194.64], P4 ;  /* 0x80700000c29c7fae */ /* 0x0003e8000a12187c */
[----:B------:R1:W-:Y:S01]  /*37db0*/  LDGSTS.E [R154+-0x7f500], desc[UR60][R192.64], P4 ;  /* 0x80b00000c09a7fae */ /* 0x0003e2000a12187c */
[----:B------:R-:W-:-:S03]  /*37dc0*/  IMAD.WIDE R190, R5, 0x4, R190 ;  /* 0x0000000405be7825 */ /* 0x000fc600078e02be */
[----:B------:R1:W-:Y:S02]  /*37dd0*/  LDGSTS.E [R180+-0x7f100], desc[UR60][R196.64], P4 ;  /* 0x80f00000c4b47fae */ /* 0x0003e4000a12187c */
[----:B-1----:R-:W-:-:S04]  /*37de0*/  IMAD.WIDE R194, R5, 0x4, R184 ;  /* 0x0000000405c27825 */ /* 0x002fc800078e02b8 */
[C---:B------:R-:W-:Y:S02]  /*37df0*/  IMAD.WIDE R192, R5.reuse, 0x4, R182 ;  /* 0x0000000405c07825 */ /* 0x040fe400078e02b6 */
[----:B------:R-:W3:Y:S04]  /*37e00*/  LDL.LU.64 R182, [R1+0xef0] ;  /* 0x000ef00001b67983 */ /* 0x000ee80000300a00 */
[----:B------:R1:W-:Y:S04]  /*37e10*/  STL.64 [R1+0x350], R196 ;  /* 0x000350c401007387 */ /* 0x0003e80000100a00 */
[----:B------:R-:W3:Y:S04]  /*37e20*/  LDL.LU.64 R184, [R1+0xef8] ;  /* 0x000ef80001b87983 */ /* 0x000ee80000300a00 */
[----:B------:R1:W-:Y:S04]  /*37e30*/  STL.64 [R1+0x318], R192 ;  /* 0x000318c001007387 */ /* 0x0003e80000100a00 */
[----:B------:R-:W-:Y:S04]  /*37e40*/  STL.64 [R1+0x2e0], R194 ;  /* 0x0002e0c201007387 */ /* 0x000fe80000100a00 */
[----:B------:R-:W-:Y:S01]  /*37e50*/  LDGSTS.E [R159+-0x7ed00], desc[UR60][R192.64], P4 ;  /* 0x81300000c09f7fae */ /* 0x000fe2000a12187c */
[----:B------:R-:W-:-:S03]  /*37e60*/  IMAD.WIDE R198, R5, 0x4, R188 ;  /* 0x0000000405c67825 */ /* 0x000fc600078e02bc */
[----:B------:R2:W-:Y:S01]  /*37e70*/  LDGSTS.E [R156+-0x7e900], desc[UR60][R194.64], P4 ;  /* 0x81700000c29c7fae */ /* 0x0005e2000a12187c */
[----:B-1----:R-:W-:-:S03]  /*37e80*/  IMAD.WIDE R196, R5, 0x4, R186 ;  /* 0x0000000405c47825 */ /* 0x002fc600078e02ba */
[----:B------:R-:W-:Y:S04]  /*37e90*/  LDGSTS.E [R154+-0x7e500], desc[UR60][R190.64], P4 ;  /* 0x81b00000be9a7fae */ /* 0x000fe8000a12187c */
[----:B------:R-:W3:Y:S04]  /*37ea0*/  LDL.LU.64 R192, [R1+0xf00] ;  /* 0x000f000001c07983 */ /* 0x000ee80000300a00 */
[----:B------:R1:W-:Y:S04]  /*37eb0*/  STL.64 [R1+0x2a8], R190 ;  /* 0x0002a8be01007387 */ /* 0x0003e80000100a00 */
[----:B------:R-:W-:Y:S04]  /*37ec0*/  LDGSTS.E [R180+-0x7e100], desc[UR60][R198.64], P4 ;  /* 0x81f00000c6b47fae */ /* 0x000fe8000a12187c */
[----:B------:R-:W-:Y:S04]  /*37ed0*/  LDGSTS.E [R159+-0x7dd00], desc[UR60][R196.64], P4 ;  /* 0x82300000c49f7fae */ /* 0x000fe8000a12187c */
[----:B-1----:R-:W3:Y:S01]  /*37ee0*/  LDL.LU.64 R190, [R1+0xf08] ;  /* 0x000f080001be7983 */ /* 0x002ee20000300a00 */
[----:B--2---:R-:W-:-:S03]  /*37ef0*/  IMAD.WIDE R194, R5, 0x4, R236 ;  /* 0x0000000405c27825 */ /* 0x004fc600078e02ec */
[----:B------:R-:W2:Y:S04]  /*37f00*/  LDL.LU.64 R188, [R1+0xf10] ;  /* 0x000f100001bc7983 */ /* 0x000ea80000300a00 */
[----:B------:R-:W-:Y:S04]  /*37f10*/  STL.64 [R1+0x270], R198 ;  /* 0x000270c601007387 */ /* 0x000fe80000100a00 */
[----:B------:R-:W2:Y:S01]  /*37f20*/  LDL.LU.64 R236, [R1+0xf18] ;  /* 0x000f180001ec7983 */ /* 0x000ea20000300a00 */
[----:B----4-:R-:W-:-:S03]  /*37f30*/  IMAD.WIDE R186, R5, 0x4, R238 ;  /* 0x0000000405ba7825 */ /* 0x010fc600078e02ee */
[----:B------:R-:W-:Y:S04]  /*37f40*/  STL.64 [R1+0x238], R196 ;  /* 0x000238c401007387 */ /* 0x000fe80000100a00 */
[----:B------:R-:W-:Y:S04]  /*37f50*/  STL.64 [R1+0x200], R194 ;  /* 0x000200c201007387 */ /* 0x000fe80000100a00 */
[----:B------:R-:W4:Y:S04]  /*37f60*/  LDL.LU.64 R238, [R1+0xf20] ;  /* 0x000f200001ee7983 */ /* 0x000f280000300a00 */
[----:B------:R-:W-:Y:S04]  /*37f70*/  LDGSTS.E [R156+-0x7d900], desc[UR60][R194.64], P4 ;  /* 0x82700000c29c7fae */ /* 0x000fe8000a12187c */
[----:B------:R3:W-:Y:S04]  /*37f80*/  STL.64 [R1+0x1c8], R186 ;  /* 0x0001c8ba01007387 */ /* 0x0007e80000100a00 */
[----:B------:R3:W-:Y:S02]  /*37f90*/  LDGSTS.E [R154+-0x7d500], desc[UR60][R186.64], P4 ;  /* 0x82b00000ba9a7fae */ /* 0x0007e4000a12187c */
[----:B---3--:R-:W-:-:S02]  /*37fa0*/  IMAD.WIDE R186, R5, 0x4, R230 ;  /* 0x0000000405ba7825 */ /* 0x008fc400078e02e6 */
[----:B------:R-:W3:Y:S04]  /*37fb0*/  LDL.LU.64 R230, [R1+0xf28] ;  /* 0x000f280001e67983 */ /* 0x000ee80000300a00 */
[----:B------:R-:W-:Y:S01]  /*37fc0*/  LDGSTS.E [R180+-0x7d100], desc[UR60][R186.64], P4 ;  /* 0x82f00000bab47fae */ /* 0x000fe2000a12187c */
[----:B------:R-:W-:-:S03]  /*37fd0*/  IMAD.WIDE R196, R5, 0x4, R182 ;  /* 0x0000000405c47825 */ /* 0x000fc600078e02b6 */
[----:B------:R-:W3:Y:S04]  /*37fe0*/  LDL.LU.64 R182, [R1+0xf30] ;  /* 0x000f300001b67983 */ /* 0x000ee80000300a00 */
[----:B------:R1:W-:Y:S01]  /*37ff0*/  STL.64 [R1+0x188], R186 ;  /* 0x000188ba01007387 */ /* 0x0003e20000100a00 */
[----:B------:R-:W-:-:S03]  /*38000*/  IMAD.WIDE R194, R5, 0x4, R184 ;  /* 0x0000000405c27825 */ /* 0x000fc600078e02b8 */
[----:B------:R-:W3:Y:S04]  /*38010*/  LDL.LU.64 R184, [R1+0xf38] ;  /* 0x000f380001b87983 */ /* 0x000ee80000300a00 */
[----:B------:R-:W-:Y:S04]  /*38020*/  STL.64 [R1+0x148], R196 ;  /* 0x000148c401007387 */ /* 0x000fe80000100a00 */
[----:B------:R-:W-:Y:S04]  /*38030*/  LDGSTS.E [R159+-0x7cd00], desc[UR60][R196.64], P4 ;  /* 0x83300000c49f7fae */ /* 0x000fe8000a12187c */
[----:B------:R1:W-:Y:S04]  /*38040*/  STL.64 [R1+0x108], R194 ;  /* 0x000108c201007387 */ /* 0x0003e80000100a00 */
[----:B------:R1:W-:Y:S04]  /*38050*/  LDGSTS.E [R156+-0x7c900], desc[UR60][R194.64], P4 ;  /* 0x83700000c29c7fae */ /* 0x0003e8000a12187c */
[----:B-1----:R-:W3:Y:S01]  /*38060*/  LDL.LU.64 R186, [R1+0xf40] ;  /* 0x000f400001ba7983 */ /* 0x002ee20000300a00 */
[----:B------:R-:W-:-:S05]  /*38070*/  IMAD.WIDE R192, R5, 0x4, R192 ;  /* 0x0000000405c07825 */ /* 0x000fca00078e02c0 */
[----:B------:R1:W-:Y:S04]  /*38080*/  STL.64 [R1+0xc8], R192 ;  /* 0x0000c8c001007387 */ /* 0x0003e80000100a00 */
[----:B------:R-:W-:Y:S01]  /*38090*/  LDGSTS.E [R154+-0x7c500], desc[UR60][R192.64], P4 ;  /* 0x83b00000c09a7fae */ /* 0x000fe2000a12187c */
[----:B------:R-:W-:-:S04]  /*380a0*/  IMAD.WIDE R194, R5, 0x4, R190 ;  /* 0x0000000405c27825 */ /* 0x000fc800078e02be */
[C---:B--2---:R-:W-:Y:S01]  /*380b0*/  IMAD.WIDE R196, R5.reuse, 0x4, R188 ;  /* 0x0000000405c47825 */ /* 0x044fe200078e02bc */
[----:B-1----:R-:W2:Y:S04]  /*380c0*/  LDL.LU.64 R192, [R1+0xf88] ;  /* 0x000f880001c07983 */ /* 0x002ea80000300a00 */
[----:B------:R-:W2:Y:S01]  /*380d0*/  LDL.LU.64 R190, [R1+0xf80] ;  /* 0x000f800001be7983 */ /* 0x000ea20000300a00 */
[----:B------:R-:W-:-:S03]  /*380e0*/  IMAD.WIDE R188, R5, 0x4, R236 ;  /* 0x0000000405bc7825 */ /* 0x000fc600078e02ec */
[----:B------:R1:W-:Y:S04]  /*380f0*/  STL.64 [R1+0x88], R194 ;  /* 0x000088c201007387 */ /* 0x0003e80000100a00 */
[----:B------:R-:W2:Y:S04]  /*38100*/  LDL.LU.64 R236, [R1+0xf78] ;  /* 0x000f780001ec7983 */ /* 0x000ea80000300a00 */
[----:B------:R-:W-:Y:S04]  /*38110*/  STL.64 [R1+0x48], R196 ;  /* 0x000048c401007387 */ /* 0x000fe80000100a00 */
[----:B------:R3:W-:Y:S04]  /*38120*/  STL.64 [R1+0x8], R188 ;  /* 0x000008bc01007387 */ /* 0x0007e80000100a00 */
[----:B------:R3:W-:Y:S01]  /*38130*/  LDGSTS.E [R180+-0x7c100], desc[UR60][R194.64], P4 ;  /* 0x83f00000c2b47fae */ /* 0x0007e2000a12187c */
[----:B----4-:R-:W-:-:S03]  /*38140*/  IMAD.WIDE R238, R5, 0x4, R238 ;  /* 0x0000000405ee7825 */ /* 0x010fc600078e02ee */
[----:B------:R-:W-:Y:S04]  /*38150*/  LDGSTS.E [R159+-0x7bd00], desc[UR60][R196.64], P4 ;  /* 0x84300000c49f7fae */ /* 0x000fe8000a12187c */
[----:B------:R4:W-:Y:S04]  /*38160*/  LDGSTS.E [R156+-0x7b900], desc[UR60][R188.64], P4 ;  /* 0x84700000bc9c7fae */ /* 0x0009e8000a12187c */
[----:B-1----:R-:W2:Y:S04]  /*38170*/  LDL.LU.64 R194, [R1+0xf70] ;  /* 0x000f700001c27983 */ /* 0x002ea80000300a00 */
[----:B------:R-:W-:Y:S01]  /*38180*/  LDGSTS.E [R154+-0x7b500], desc[UR60][R238.64], P4 ;  /* 0x84b00000ee9a7fae */ /* 0x000fe2000a12187c */
[----:B---3--:R-:W-:-:S03]  /*38190*/  IMAD.WIDE R180, R5, 0x4, R230 ;  /* 0x0000000405b47825 */ /* 0x008fc600078e02e6 */
[----:B------:R-:W3:Y:S04]  /*381a0*/  LDL.LU.64 R230, [R1+0xf68] ;  /* 0x000f680001e67983 */ /* 0x000ee80000300a00 */
[----:B------:R-:W3:Y:S01]  /*381b0*/  LDL.LU.64 R198, [R1+0xf60] ;  /* 0x000f600001c67983 */ /* 0x000ee20000300a00 */
[----:B----4-:R-:W-:-:S03]  /*381c0*/  VIADD R188, R18, 0x200000 ;  /* 0x0020000012bc7836 */ /* 0x010fc60000000000 */
[----:B------:R-:W4:Y:S04]  /*381d0*/  LDL.LU.64 R200, [R1+0xf58] ;  /* 0x000f580001c87983 */ /* 0x000f280000300a00 */
[----:B------:R-:W4:Y:S04]  /*381e0*/  LDL.LU.64 R202, [R1+0xf50] ;  /* 0x000f500001ca7983 */ /* 0x000f280000300a00 */
[----:B------:R-:W4:Y:S04]  /*381f0*/  LDL.LU.64 R214, [R1+0xf48] ;  /* 0x000f480001d67983 */ /* 0x000f280000300a00 */
[----:B------:R-:W4:Y:S04]  /*38200*/  LDL.LU.64 R210, [R1+0xf90] ;  /* 0x000f900001d27983 */ /* 0x000f280000300a00 */
[----:B------:R-:W4:Y:S01]  /*38210*/  LDL.LU.64 R208, [R1+0xf98] ;  /* 0x000f980001d07983 */ /* 0x000f220000300a00 */
[----:B------:R-:W-:-:S03]  /*38220*/  IMAD.WIDE R182, R5, 0x4, R182 ;  /* 0x0000000405b67825 */ /* 0x000fc600078e02b6 */
[----:B------:R2:W-:Y:S01]  /*38230*/  LDGSTS.E [R188+-0x7b100], desc[UR60][R180.64], P4 ;  /* 0x84f00000b4bc7fae */ /* 0x0005e2000a12187c */
[----:B------:R-:W-:Y:S02]  /*38240*/  VIADD R196, R18, 0x200000 ;  /* 0x0020000012c47836 */ /* 0x000fe40000000000 */
[C---:B------:R-:W-:Y:S01]  /*38250*/  IMAD.WIDE R184, R5.reuse, 0x4, R184 ;  /* 0x0000000405b87825 */ /* 0x040fe200078e02b8 */
[----:B------:R-:W-:Y:S04]  /*38260*/  LDGSTS.E [R159+-0x7ad00], desc[UR60][R182.64], P4 ;  /* 0x85300000b69f7fae */ /* 0x000fe8000a12187c */
[----:B------:R-:W-:Y:S01]  /*38270*/  LDGSTS.E [R156+-0x7a900], desc[UR60][R184.64], P4 ;  /* 0x85700000b89c7fae */ /* 0x000fe2000a12187c */
[----:B------:R-:W-:-:S05]  /*38280*/  IMAD.WIDE R186, R5, 0x4, R186 ;  /* 0x0000000405ba7825 */ /* 0x000fca00078e02ba */
[----:B------:R-:W-:Y:S01]  /*38290*/  LDGSTS.E [R154+-0x7a500], desc[UR60][R186.64], P4 ;  /* 0x85b00000ba9a7fae */ /* 0x000fe2000a12187c */
[----:B--2---:R-:W-:-:S05]  /*382a0*/  IMAD.WIDE R188, R5, 0x4, R192 ;  /* 0x0000000405bc7825 */ /* 0x004fca00078e02c0 */
[----:B------:R3:W-:Y:S01]  /*382b0*/  LDGSTS.E [R196+-0x7a100], desc[UR60][R188.64], P4 ;  /* 0x85f00000bcc47fae */ /* 0x0007e2000a12187c */
[----:B------:R-:W-:-:S03]  /*382c0*/  IMAD.WIDE R192, R5, 0x4, R236 ;  /* 0x0000000405c07825 */ /* 0x000fc600078e02ec */
[----:B------:R-:W2:Y:S01]  /*382d0*/  LDL.LU.64 R236, [R1+0xfa0] ;  /* 0x000fa00001ec7983 */ /* 0x000ea20000300a00 */
[----:B---3--:R-:W-:-:S03]  /*382e0*/  IMAD.WIDE R196, R5, 0x4, R230 ;  /* 0x0000000405c47825 */ /* 0x008fc600078e02e6 */
[----:B------:R-:W3:Y:S01]  /*382f0*/  LDL.LU.64 R230, [R1+0xfa8] ;  /* 0x000fa80001e67983 */ /* 0x000ee20000300a00 */
[C---:B------:R-:W-:Y:S01]  /*38300*/  IMAD.WIDE R190, R5.reuse, 0x4, R190 ;  /* 0x0000000405be7825 */ /* 0x040fe200078e02be */
[----:B------:R-:W-:Y:S02]  /*38310*/  IADD3 R204, R18, 0x200000, RZ ;  /* 0x0020000012cc7810 */ /* 0x000fe40007ffe0ff */
[----:B------:R-:W3:Y:S01]  /*38320*/  LDL.LU.64 R218, [R1+0xfb0] ;  /* 0x000fb00001da7983 */ /* 0x000ee20000300a00 */
[----:B------:R-:W-:-:S03]  /*38330*/  IMAD.WIDE R194, R5, 0x4, R194 ;  /* 0x0000000405c27825 */ /* 0x000fc600078e02c2 */
[----:B------:R-:W3:Y:S01]  /*38340*/  LDL.LU.64 R212, [R1+0xfb8] ;  /* 0x000fb80001d47983 */ /* 0x000ee20000300a00 */
[----:B------:R-:W-:-:S03]  /*38350*/  IMAD.WIDE R198, R5, 0x4, R198 ;  /* 0x0000000405c67825 */ /* 0x000fc600078e02c6 */
[----:B------:R-:W3:Y:S01]  /*38360*/  LDL.LU.64 R216, [R1+0xfc0] ;  /* 0x000fc00001d87983 */ /* 0x000ee20000300a00 */
[----:B----4-:R-:W-:-:S03]  /*38370*/  IMAD.WIDE R200, R5, 0x4, R200 ;  /* 0x0000000405c87825 */ /* 0x010fc600078e02c8 */
[----:B------:R-:W-:Y:S01]  /*38380*/  LDGSTS.E [R159+-0x79d00], desc[UR60][R190.64], P4 ;  /* 0x86300000be9f7fae */ /* 0x000fe2000a12187c */
[----:B------:R-:W-:-:S03]  /*38390*/  IMAD.WIDE R224, R5, 0x4, R210 ;  /* 0x0000000405e07825 */ /* 0x000fc600078e02d2 */
[----:B------:R-:W-:Y:S01]  /*383a0*/  LDGSTS.E [R156+-0x79900], desc[UR60][R192.64], P4 ;  /* 0x86700000c09c7fae */ /* 0x000fe2000a12187c */
[----:B------:R-:W-:-:S03]  /*383b0*/  IMAD.WIDE R202, R5, 0x4, R202 ;  /* 0x0000000405ca7825 */ /* 0x000fc600078e02ca */
[----:B------:R-:W-:Y:S01]  /*383c0*/  LDGSTS.E [R154+-0x79500], desc[UR60][R194.64], P4 ;  /* 0x86b00000c29a7fae */ /* 0x000fe2000a12187c */
[----:B------:R-:W-:-:S03]  /*383d0*/  IMAD.WIDE R210, R5, 0x4, R208 ;  /* 0x0000000405d27825 */ /* 0x000fc600078e02d0 */
[----:B------:R1:W-:Y:S01]  /*383e0*/  LDGSTS.E [R204+-0x79100], desc[UR60][R196.64], P4 ;  /* 0x86f00000c4cc7fae */ /* 0x0003e2000a12187c */
[----:B------:R-:W-:-:S03]  /*383f0*/  VIADD R206, R18, 0x200000 ;  /* 0x0020000012ce7836 */ /* 0x000fc60000000000 */
[----:B------:R4:W-:Y:S04]  /*38400*/  LDGSTS.E [R159+-0x78d00], desc[UR60][R198.64], P4 ;  /* 0x87300000c69f7fae */ /* 0x0009e8000a12187c */
[----:B------:R4:W-:Y:S01]  /*38410*/  LDGSTS.E [R156+-0x78900], desc[UR60][R200.64], P4 ;  /* 0x87700000c89c7fae */ /* 0x0009e2000a12187c */
[----:B-1----:R-:W-:-:S03]  /*38420*/  IMAD.WIDE R204, R5, 0x4, R214 ;  /* 0x0000000405cc7825 */ /* 0x002fc600078e02d6 */
[----:B------:R1:W-:Y:S04]  /*38430*/  LDGSTS.E [R154+-0x78500], desc[UR60][R202.64], P4 ;  /* 0x87b00000ca9a7fae */ /* 0x0003e8000a12187c */
[----:B------:R-:W3:Y:S01]  /*38440*/  LDL.LU.64 R214, [R1+0xfc8] ;  /* 0x000fc80001d67983 */ /* 0x000ee20000300a00 */
[----:B----4-:R-:W-:-:S03]  /*38450*/  VIADD R159, R19, 0x200000 ;  /* 0x00200000139f7836 */ /* 0x010fc60000000000 */
[----:B------:R-:W-:Y:S01]  /*38460*/  STL.64 [R1+0x3f0], R224 ;  /* 0x0003f0e001007387 */ /* 0x000fe20000100a00 */
[----:B------:R-:W-:-:S03]  /*38470*/  IADD3 R156, R19, 0x200000, RZ ;  /* 0x00200000139c7810 */ /* 0x000fc60007ffe0ff */
[----:B------:R-:W4:Y:S01]  /*38480*/  LDL.LU.64 R222, [R1+0xfd0] ;  /* 0x000fd00001de7983 */ /* 0x000f220000300a00 */
[----:B-1----:R-:W-:-:S03]  /*38490*/  VIADD R154, R19, 0x200000 ;  /* 0x00200000139a7836 */ /* 0x002fc60000000000 */
[----:B------:R1:W-:Y:S04]  /*384a0*/  STL.64 [R1+0x3b8], R210 ;  /* 0x0003b8d201007387 */ /* 0x0003e80000100a00 */
[----:B------:R-:W4:Y:S04]  /*384b0*/  LDL.LU.64 R220, [R1+0xfd8] ;  /* 0x000fd80001dc7983 */ /* 0x000f280000300a00 */
[----:B------:R-:W-:Y:S04]  /*384c0*/  LDGSTS.E [R206+-0x78100], desc[UR60][R204.64], P4 ;  /* 0x87f00000ccce7fae */ /* 0x000fe8000a12187c */
[----:B------:R3:W-:Y:S04]  /*384d0*/  LDGSTS.E [R159+-0x7fc80], desc[UR60][R224.64], P4 ;  /* 0x80380000e09f7fae */ /* 0x0007e8000a12187c */
[----:B------:R-:W-:Y:S01]  /*384e0*/  LDGSTS.E [R156+-0x7f880], desc[UR60][R210.64], P4 ;  /* 0x80780000d29c7fae */ /* 0x000fe2000a12187c */
[----:B--2---:R-:W-:-:S03]  /*384f0*/  IMAD.WIDE R208, R5, 0x4, R236 ;  /* 0x0000000405d07825 */ /* 0x004fc600078e02ec */
[----:B------:R-:W2:Y:S04]  /*38500*/  LDL.LU.64 R236, [R1+0xfe0] ;  /* 0x000fe00001ec7983 */ /* 0x000ea80000300a00 */
[----:B------:R1:W-:Y:S04]  /*38510*/  STL.64 [R1+0x380], R208 ;  /* 0x000380d001007387 */ /* 0x0003e80000100a00 */
[----:B------:R-:W-:Y:S04]  /*38520*/  LDGSTS.E [R154+-0x7f480], desc[UR60][R208.64], P4 ;  /* 0x80b80000d09a7fae */ /* 0x000fe8000a12187c */
[----:B-1----:R-:W2:Y:S04]  /*38530*/  LDL.LU.64 R210, [R1+0xfe8] ;  /* 0x000fe80001d27983 */ /* 0x002ea80000300a00 */
[----:B------:R-:W2:Y:S01]  /*38540*/  LDL.LU.64 R208, [R1+0xff0] ;  /* 0x000ff00001d07983 */ /* 0x000ea20000300a00 */
[----:B---3--:R-:W-:-:S03]  /*38550*/  IMAD.WIDE R224, R5, 0x4, R230 ;  /* 0x0000000405e07825 */ /* 0x008fc600078e02e6 */
[----:B------:R-:W3:Y:S01]  /*38560*/  LDL.LU.64 R230, [R1+0xff8] ;  /* 0x000ff80001e67983 */ /* 0x000ee20000300a00 */
[----:B------:R-:W-:Y:S02]  /*38570*/  VIADD R206, R19, 0x200000 ;  /* 0x0020000013ce7836 */ /* 0x000fe40000000000 */
[C---:B------:R-:W-:Y:S01]  /*38580*/  IMAD.WIDE R218, R5.reuse, 0x4, R218 ;  /* 0x0000000405da7825 */ /* 0x040fe200078e02da */
[----:B------:R-:W-:Y:S03]  /*38590*/  STL.64 [R1+0x348], R224 ;  /* 0x000348e001007387 */ /* 0x000fe60000100a00 */
[C---:B------:R-:W-:Y:S01]  /*385a0*/  IMAD.WIDE R212, R5.reuse, 0x4, R212 ;  /* 0x0000000405d47825 */ /* 0x040fe200078e02d4 */
[----:B------:R-:W-:Y:S03]  /*385b0*/  STL.64 [R1+0x310], R218 ;  /* 0x000310da01007387 */ /* 0x000fe60000100a00 */
[C---:B------:R-:W-:Y:S01]  /*385c0*/  IMAD.WIDE R216, R5.reuse, 0x4, R216 ;  /* 0x0000000405d87825 */ /* 0x040fe200078e02d8 */
[----:B------:R4:W-:Y:S04]  /*385d0*/  LDGSTS.E [R206+-0x7f080], desc[UR60][R224.64], P4 ;  /* 0x80f80000e0ce7fae */ /* 0x0009e8000a12187c */
[----:B------:R1:W-:Y:S04]  /*385e0*/  STL.64 [R1+0x2d8], R212 ;  /* 0x0002d8d401007387 */ /* 0x0003e80000100a00 */
[----:B------:R-:W-:Y:S04]  /*385f0*/  LDGSTS.E [R159+-0x7ec80], desc[UR60][R218.64], P4 ;  /* 0x81380000da9f7fae */ /* 0x000fe8000a12187c */
[----:B------:R-:W-:Y:S04]  /*38600*/  LDGSTS.E [R156+-0x7e880], desc[UR60][R212.64], P4 ;  /* 0x81780000d49c7fae */ /* 0x000fe8000a12187c */
[----:B------:R1:W-:Y:S04]  /*38610*/  STL.64 [R1+0x2a0], R216 ;  /* 0x0002a0d801007387 */ /* 0x0003e80000100a00 */
[----:B------:R-:W-:Y:S04]  /*38620*/  LDGSTS.E [R154+-0x7e480], desc[UR60][R216.64], P4 ;  /* 0x81b80000d89a7fae */ /* 0x000fe8000a12187c */
[----:B-1----:R-:W3:Y:S04]  /*38630*/  LDL.LU.64 R212, [R1+0x1000] ;  /* 0x0010000001d47983 */ /* 0x002ee80000300a00 */
[----:B------:R-:W3:Y:S01]  /*38640*/  LDL.LU.64 R218, [R1+0x1008] ;  /* 0x0010080001da7983 */ /* 0x000ee20000300a00 */
[----:B------:R-:W-:-:S03]  /*38650*/  IMAD.WIDE R226, R5, 0x4, R214 ;  /* 0x0000000405e27825 */ /* 0x000fc600078e02d6 */
[----:B------:R-:W3:Y:S04]  /*38660*/  LDL.LU.64 R216, [R1+0x1010] ;  /* 0x0010100001d87983 */ /* 0x000ee80000300a00 */
[----:B------:R-:W3:Y:S01]  /*38670*/  LDL.LU.64 R214, [R1+0x1018] ;  /* 0x0010180001d67983 */ /* 0x000ee20000300a00 */
[----:B----4-:R-:W-:-:S03]  /*38680*/  IMAD.WIDE R224, R5, 0x4, R222 ;  /* 0x0000000405e07825 */ /* 0x010fc600078e02de */
[----:B------:R1:W-:Y:S04]  /*38690*/  STL.64 [R1+0x268], R226 ;  /* 0x000268e201007387 */ /* 0x0003e80000100a00 */
[----:B------:R1:W-:Y:S01]  /*386a0*/  LDGSTS.E [R206+-0x7e080], desc[UR60][R226.64], P4 ;  /* 0x81f80000e2ce7fae */ /* 0x0003e2000a12187c */
[----:B------:R-:W-:-:S03]  /*386b0*/  IMAD.WIDE R222, R5, 0x4, R220 ;  /* 0x0000000405de7825 */ /* 0x000fc600078e02dc */
[----:B------:R-:W-:Y:S04]  /*386c0*/  STL.64 [R1+0x230], R224 ;  /* 0x000230e001007387 */ /* 0x000fe80000100a00 */
[----:B------:R3:W-:Y:S04]  /*386d0*/  STL.64 [R1+0x1f8], R222 ;  /* 0x0001f8de01007387 */ /* 0x0007e80000100a00 */
[----:B------:R-:W-:Y:S04]  /*386e0*/  LDGSTS.E [R159+-0x7dc80], desc[UR60][R224.64], P4 ;  /* 0x82380000e09f7fae */ /* 0x000fe8000a12187c */
[----:B------:R3:W-:Y:S01]  /*386f0*/  LDGSTS.E [R156+-0x7d880], desc[UR60][R222.64], P4 ;  /* 0x82780000de9c7fae */ /* 0x0007e2000a12187c */
[----:B--2---:R-:W-:-:S05]  /*38700*/  IMAD.WIDE R220, R5, 0x4, R236 ;  /* 0x0000000405dc7825 */ /* 0x004fca00078e02ec */
[----:B------:R2:W-:Y:S04]  /*38710*/  STL.64 [R1+0x1c0], R220 ;  /* 0x0001c0dc01007387 */ /* 0x0005e80000100a00 */
[----:B------:R-:W4:Y:S01]  /*38720*/  LDL.LU.64 R236, [R1+0x1020] ;  /* 0x0010200001ec7983 */ /* 0x000f220000300a00 */
[----:B-1----:R-:W-:-:S03]  /*38730*/  IMAD.WIDE R226, R5, 0x4, R210 ;  /* 0x0000000405e27825 */ /* 0x002fc600078e02d2 */
[----:B------:R2:W-:Y:S04]  /*38740*/  LDGSTS.E [R154+-0x7d480], desc[UR60][R220.64], P4 ;  /* 0x82b80000dc9a7fae */ /* 0x0005e8000a12187c */
[----:B------:R1:W-:Y:S01]  /*38750*/  LDGSTS.E [R206+-0x7d080], desc[UR60][R226.64], P4 ;  /* 0x82f80000e2ce7fae */ /* 0x0003e2000a12187c */
[----:B---3--:R-:W-:-:S03]  /*38760*/  IMAD.WIDE R222, R5, 0x4, R230 ;  /* 0x0000000405de7825 */ /* 0x008fc600078e02e6 */
[----:B------:R-:W3:Y:S01]  /*38770*/  LDL.LU.64 R230, [R1+0x1028] ;  /* 0x0010280001e67983 */ /* 0x000ee20000300a00 */
[----:B------:R-:W-:-:S03]  /*38780*/  IMAD.WIDE R224, R5, 0x4, R208 ;  /* 0x0000000405e07825 */ /* 0x000fc600078e02d0 */
[----:B------:R1:W-:Y:S04]  /*38790*/  STL.64 [R1+0x180], R226 ;  /* 0x000180e201007387 */ /* 0x0003e80000100a00 */
[----:B------:R-:W3:Y:S04]  /*387a0*/  LDL.LU.64 R208, [R1+0x1048] ;  /* 0x0010480001d07983 */ /* 0x000ee80000300a00 */
[----:B------:R1:W-:Y:S04]  /*387b0*/  STL.64 [R1+0x140], R224 ;  /* 0x000140e001007387 */ /* 0x0003e80000100a00 */
[----:B------:R-:W3:Y:S04]  /*387c0*/  LDL.LU.64 R210, [R1+0x1060] ;  /* 0x0010600001d27983 */ /* 0x000ee80000300a00 */
[----:B------:R-:W-:Y:S04]  /*387d0*/  STL.64 [R1+0x100], R222 ;  /* 0x000100de01007387 */ /* 0x000fe80000100a00 */
[----:B------:R1:W-:Y:S04]  /*387e0*/  LDGSTS.E [R159+-0x7cc80], desc[UR60][R224.64], P4 ;  /* 0x83380000e09f7fae */ /* 0x0003e8000a12187c */
[----:B------:R-:W-:Y:S01]  /*387f0*/  LDGSTS.E [R156+-0x7c880], desc[UR60][R222.64], P4 ;  /* 0x83780000de9c7fae */ /* 0x000fe2000a12187c */
[----:B--2---:R-:W-:-:S03]  /*38800*/  IMAD.WIDE R220, R5, 0x4, R212 ;  /* 0x0000000405dc7825 */ /* 0x004fc600078e02d4 */
[----:B------:R-:W2:Y:S01]  /*38810*/  LDL.LU.64 R212, [R1+0x10c0] ;  /* 0x0010c00001d47983 */ /* 0x000ea20000300a00 */
[----:B-1----:R-:W-:-:S03]  /*38820*/  IMAD.WIDE R226, R5, 0x4, R218 ;  /* 0x0000000405e27825 */ /* 0x002fc600078e02da */
[----:B------:R1:W-:Y:S01]  /*38830*/  STL.64 [R1+0xc0], R220 ;  /* 0x0000c0dc01007387 */ /* 0x0003e20000100a00 */
[----:B------:R-:W-:-:S03]  /*38840*/  IMAD.WIDE R224, R5, 0x4, R216 ;  /* 0x0000000405e07825 */ /* 0x000fc600078e02d8 */
[----:B------:R-:W2:Y:S01]  /*38850*/  LDL.LU.64 R216, [R1+0x10b0] ;  /* 0x0010b00001d87983 */ /* 0x000ea20000300a00 */
[----:B------:R-:W-:-:S03]  /*38860*/  IMAD.WIDE R214, R5, 0x4, R214 ;  /* 0x0000000405d67825 */ /* 0x000fc600078e02d6 */
[----:B------:R-:W-:Y:S04]  /*38870*/  STL.64 [R1+0x80], R226 ;  /* 0x000080e201007387 */ /* 0x000fe80000100a00 */
[----:B------:R-:W-:Y:S04]  /*38880*/  LDGSTS.E [R154+-0x7c480], desc[UR60][R220.64], P4 ;  /* 0x83b80000dc9a7fae */ /* 0x000fe8000a12187c */
[----:B------:R-:W2:Y:S04]  /*38890*/  LDL.LU.64 R218, [R1+0x10a8] ;  /* 0x0010a80001da7983 */ /* 0x000ea80000300a00 */
[----:B------:R-:W-:Y:S04]  /*388a0*/  STL.64 [R1+0x40], R224 ;  /* 0x000040e001007387 */ /* 0x000fe80000100a00 */
[----:B------:R-:W-:Y:S04]  /*388b0*/  LDGSTS.E [R206+-0x7c080], desc[UR60][R226.64], P4 ;  /* 0x83f80000e2ce7fae */ /* 0x000fe8000a12187c */
[----:B-1----:R-:W2:Y:S04]  /*388c0*/  LDL.LU.64 R220, [R1+0x10a0] ;  /* 0x0010a00001dc7983 */ /* 0x002ea80000300a00 */
[----:B------:R-:W-:Y:S04]  /*388d0*/  LDGSTS.E [R159+-0x7bc80], desc[UR60][R224.64], P4 ;  /* 0x84380000e09f7fae */ /* 0x000fe8000a12187c */
[----:B------:R1:W-:Y:S04]  /*388e0*/  STL.64 [R1], R214 ;  /* 0x000000d601007387 */ /* 0x0003e80000100a00 */
[----:B------:R1:W-:Y:S04]  /*388f0*/  LDGSTS.E [R156+-0x7b880], desc[UR60][R214.64], P4 ;  /* 0x84780000d69c7fae */ /* 0x0003e8000a12187c */
[----:B------:R-:W2:Y:S04]  /*38900*/  LDL.LU.64 R222, [R1+0x1098] ;  /* 0x0010980001de7983 */ /* 0x000ea80000300a00 */
[----:B------:R-:W2:Y:S01]  /*38910*/  LDL.LU.64 R228, [R1+0x1090] ;  /* 0x0010900001e47983 */ /* 0x000ea20000300a00 */
[----:B----4-:R-:W-:Y:S01]  /*38920*/  IMAD.WIDE R236, R5, 0x4, R236 ;  /* 0x0000000405ec7825 */ /* 0x010fe200078e02ec */
[----:B-1----:R-:W-:-:S02]  /*38930*/  IADD3 R214, R19, 0x200000, RZ ;  /* 0x0020000013d67810 */ /* 0x002fc40007ffe0ff */
[----:B------:R-:W4:Y:S04]  /*38940*/  LDL.LU.64 R226, [R1+0x1088] ;  /* 0x0010880001e27983 */ /* 0x000f280000300a00 */
[----:B------:R-:W-:Y:S01]  /*38950*/  LDGSTS.E [R154+-0x7b480], desc[UR60][R236.64], P4 ;  /* 0x84b80000ec9a7fae */ /* 0x000fe2000a12187c */
[----:B---3--:R-:W-:-:S03]  /*38960*/  IMAD.WIDE R206, R5, 0x4, R230 ;  /* 0x0000000405ce7825 */ /* 0x008fc600078e02e6 */
[----:B------:R-:W3:Y:S04]  /*38970*/  LDL.LU.64 R230, [R1+0x1080] ;  /* 0x0010800001e67983 */ /* 0x000ee80000300a00 */
[----:B------:R1:W-:Y:S04]  /*38980*/  LDGSTS.E [R214+-0x7b080], desc[UR60][R206.64], P4 ;  /* 0x84f80000ced67fae */ /* 0x0003e8000a12187c */
[----:B------:R-:W1:Y:S01]  /*38990*/  LDL.LU.64 R214, [R1+0x10b8] ;  /* 0x0010b80001d67983 */ /* 0x000e620000300a00 */
[----:B------:R-:W-:-:S04]  /*389a0*/  IMAD.WIDE R208, R5, 0x4, R208 ;  /* 0x0000000405d07825 */ /* 0x000fc800078e02d0 */
[----:B------:R-:W-:Y:S01]  /*389b0*/  IMAD.WIDE R210, R5, 0x4, R210 ;  /* 0x0000000405d27825 */ /* 0x000fe200078e02d2 */
[----:B------:R-:W-:Y:S03]  /*389c0*/  LDGSTS.E [R159+-0x7ac80], desc[UR60][R208.64], P4 ;  /* 0x85380000d09f7fae */ /* 0x000fe6000a12187c */
[C---:B------:R-:W-:Y:S01]  /*389d0*/  VIADD R225, R19.reuse, 0x200000 ;  /* 0x0020000013e17836 */ /* 0x040fe20000000000 */
[----:B------:R-:W-:Y:S01]  /*389e0*/  LDGSTS.E [R156+-0x7a880], desc[UR60][R210.64], P4 ;  /* 0x85780000d29c7fae */ /* 0x000fe2000a12187c */
[----:B------:R-:W-:Y:S02]  /*389f0*/  VIADD R224, R19, 0x200000 ;  /* 0x0020000013e07836 */ /* 0x000fe40000000000 */
[----:B--2---:R-:W-:-:S05]  /*38a00*/  IMAD.WIDE R212, R5, 0x4, R212 ;  /* 0x0000000405d47825 */ /* 0x004fca00078e02d4 */
[----:B------:R-:W-:Y:S01]  /*38a10*/  LDGSTS.E [R154+-0x7a480], desc[UR60][R212.64], P4 ;  /* 0x85b80000d49a7fae */ /* 0x000fe2000a12187c */
[----:B------:R-:W-:-:S04]  /*38a20*/  IMAD.WIDE R216, R5, 0x4, R216 ;  /* 0x0000000405d87825 */ /* 0x000fc800078e02d8 */
[----:B-1----:R-:W-:-:S05]  /*38a30*/  IMAD.WIDE R214, R5, 0x4, R214 ;  /* 0x0000000405d67825 */ /* 0x002fca00078e02d6 */
[----:B------:R-:W-:Y:S04]  /*38a40*/  LDGSTS.E [R225+-0x7a080], desc[UR60][R214.64], P4 ;  /* 0x85f80000d6e17fae */ /* 0x000fe8000a12187c */
[----:B------:R1:W-:Y:S02]  /*38a50*/  LDGSTS.E [R224+-0x79c80], desc[UR60][R216.64], P4 ;  /* 0x86380000d8e07fae */ /* 0x0003e4000a12187c */
[----:B-1----:R-:W-:-:S04]  /*38a60*/  IMAD.WIDE R224, R5, 0x4, R228 ;  /* 0x0000000405e07825 */ /* 0x002fc800078e02e4 */
[----:B---3--:R-:W-:-:S04]  /*38a70*/  IMAD.WIDE R228, R5, 0x4, R230 ;  /* 0x0000000405e47825 */ /* 0x008fc800078e02e6 */
[C---:B------:R-:W-:Y:S02]  /*38a80*/  IMAD.WIDE R230, R5.reuse, 0x4, R152 ;  /* 0x0000000405e67825 */ /* 0x040fe400078e0298 */
[----:B------:R-:W2:Y:S02]  /*38a90*/  LDL.LU.64 R152, [R1+0x2be0] ;  /* 0x002be00001987983 */ /* 0x000ea40000300a00 */
[----:B------:R-:W-:Y:S01]  /*38aa0*/  IMAD.WIDE R218, R5, 0x4, R218 ;  /* 0x0000000405da7825 */ /* 0x000fe200078e02da */
[----:B------:R-:W-:-:S03]  /*38ab0*/  IADD3 R252, R19, 0x200000, RZ ;  /* 0x0020000013fc7810 */ /* 0x000fc60007ffe0ff */
[C---:B------:R-:W-:Y:S01]  /*38ac0*/  IMAD.WIDE R220, R5.reuse, 0x4, R220 ;  /* 0x0000000405dc7825 */ /* 0x040fe200078e02dc */
[----:B------:R-:W-:Y:S03]  /*38ad0*/  LDGSTS.E [R159+-0x79880], desc[UR60][R218.64], P4 ;  /* 0x86780000da9f7fae */ /* 0x000fe6000a12187c */
[C---:B------:R-:W-:Y:S01]  /*38ae0*/  IMAD.WIDE R222, R5.reuse, 0x4, R222 ;  /* 0x0000000405de7825 */ /* 0x040fe200078e02de */
[----:B------:R-:W-:Y:S03]  /*38af0*/  LDGSTS.E [R156+-0x79480], desc[UR60][R220.64], P4 ;  /* 0x86b80000dc9c7fae */ /* 0x000fe6000a12187c */
[----:B----4-:R-:W-:Y:S01]  /*38b00*/  IMAD.WIDE R226, R5, 0x4, R226 ;  /* 0x0000000405e27825 */ /* 0x010fe200078e02e2 */
[----:B------:R-:W-:Y:S04]  /*38b10*/  LDGSTS.E [R154+-0x79080], desc[UR60][R222.64], P4 ;  /* 0x86f80000de9a7fae */ /* 0x000fe8000a12187c */
[----:B------:R1:W-:Y:S04]  /*38b20*/  LDGSTS.E [R252+-0x78c80], desc[UR60][R224.64], P4 ;  /* 0x87380000e0fc7fae */ /* 0x0003e8000a12187c */
[----:B------:R3:W-:Y:S04]  /*38b30*/  LDGSTS.E [R159+-0x78880], desc[UR60][R226.64], P4 ;  /* 0x87780000e29f7fae */ /* 0x0007e8000a12187c */
[----:B------:R-:W-:Y:S04]  /*38b40*/  LDGSTS.E [R156+-0x78480], desc[UR60][R228.64], P4 ;  /* 0x87b80000e49c7fae */ /* 0x000fe8000a12187c */
[----:B------:R4:W-:Y:S01]  /*38b50*/  LDGSTS.E [R154+-0x78080], desc[UR60][R230.64], P4 ;  /* 0x87f80000e69a7fae */ /* 0x0009e2000a12187c */
[----:B-1----:R-:W1:Y:S03]  /*38b60*/  LDC R252, c[0x0][0x230] ;  /* 0x00008c00fffc7b82 */ /* 0x002e660000000800 */
[----:B------:R-:W0:Y:S05]  /*38b70*/  LDGDEPBAR ;  /* 0x00000000000079af */ /* 0x000e2a0000000000 */
[----:B---3--:R-:W3:Y:S01]  /*38b80*/  LDC R159, c[0x0][0x230] ;  /* 0x00008c00ff9f7b82 */ /* 0x008ee20000000800 */
[----:B----4-:R-:W-:Y:S01]  /*38b90*/  SEL R154, RZ, 0x4, P0 ;  /* 0x00000004ff9a7807 */ /* 0x010fe20000000000 */
[----:B------:R-:W-:Y:S01]  /*38ba0*/  UISETP.GT.AND UP1, UPT, UR6, 0x1ff, UPT ;  /* 0x000001ff0600788c */ /* 0x000fe2000bf24270 */
[----:B---3--:R-:W-:Y:S01]  /*38bb0*/  VIADD R156, R159, 0xfffffe7f ;  /* 0xfffffe7f9f9c7836 */ /* 0x008fe20000000000 */
[----:B------:R3:W-:Y:S04]  /*38bc0*/  STL.64 [R1+0x2c38], R210 ;  /* 0x002c38d201007387 */ /* 0x0007e80000100a00 */
[----:B------:R-:W-:Y:S01]  /*38bd0*/  ISETP.GE.U32.AND P1, PT, R156, 0x7ffffe00, PT ;  /* 0x7ffffe009c00780c */ /* 0x000fe20003f26070 */
[----:B------:R-:W-:Y:S01]  /*38be0*/  VIADD R159, R0, 0x100000 ;  /* 0x00100000009f7836 */ /* 0x000fe20000000000 */
[----:B------:R-:W-:Y:S01]  /*38bf0*/  PLOP3.LUT P0, PT, PT, PT, UP1, 0x80, 0x0 ;  /* 0x000000000000781c */ /* 0x000fe20003f0f018 */
[----:B-1----:R-:W-:Y:S01]  /*38c00*/  VIADD R252, R252, 0xfffffe7e ;  /* 0xfffffe7efcfc7836 */ /* 0x002fe20000000000 */
[----:B------:R-:W-:Y:S01]  /*38c10*/  ULDC UR4, c[0x0][0x230] ;  /* 0x00008c0000047ab9 */ /* 0x000fe20000000800 */
[----:B---3--:R-:W3:Y:S04]  /*38c20*/  LDL.LU.64 R210, [R1+0x10d8] ;  /* 0x0010d80001d27983 */ /* 0x008ee80000300a00 */
[----:B------:R1:W-:Y:S04]  /*38c30*/  STL.64 [R1+0x2c30], R212 ;  /* 0x002c30d401007387 */ /* 0x0003e80000100a00 */
[----:B-1----:R-:W4:Y:S04]  /*38c40*/  LDL.LU.64 R212, [R1+0x10e0] ;  /* 0x0010e00001d47983 */ /* 0x002f280000300a00 */
[----:B------:R1:W-:Y:S04]  /*38c50*/  STL.64 [R1+0x2c28], R214 ;  /* 0x002c28d601007387 */ /* 0x0003e80000100a00 */
[----:B-1----:R-:W4:Y:S04]  /*38c60*/  LDL.LU.64 R214, [R1+0x10e8] ;  /* 0x0010e80001d67983 */ /* 0x002f280000300a00 */
[----:B------:R1:W-:Y:S04]  /*38c70*/  STL.64 [R1+0x2c20], R216 ;  /* 0x002c20d801007387 */ /* 0x0003e80000100a00 */
[----:B-1----:R-:W4:Y:S04]  /*38c80*/  LDL.LU.64 R216, [R1+0x10d0] ;  /* 0x0010d00001d87983 */ /* 0x002f280000300a00 */
[----:B------:R-:W-:Y:S04]  /*38c90*/  STL.64 [R1+0x2c18], R218 ;  /* 0x002c18da01007387 */ /* 0x000fe80000100a00 */
[----:B------:R1:W-:Y:S04]  /*38ca0*/  STL.64 [R1+0x2c10], R220 ;  /* 0x002c10dc01007387 */ /* 0x0003e80000100a00 */
[----:B-1----:R-:W4:Y:S04]  /*38cb0*/  LDL.LU.64 R220, [R1+0x10f8] ;  /* 0x0010f80001dc7983 */ /* 0x002f280000300a00 */
[----:B------:R1:W-:Y:S04]  /*38cc0*/  STL.64 [R1+0x2c08], R222 ;  /* 0x002c08de01007387 */ /* 0x0003e80000100a00 */
[----:B-1----:R-:W4:Y:S04]  /*38cd0*/  LDL.LU.64 R222, [R1+0x10f0] ;  /* 0x0010f00001de7983 */ /* 0x002f280000300a00 */
[----:B------:R-:W-:Y:S04]  /*38ce0*/  STL.64 [R1+0x2c00], R224 ;  /* 0x002c00e001007387 */ /* 0x000fe80000100a00 */
[----:B------:R1:W-:Y:S04]  /*38cf0*/  STL.64 [R1+0x2bf8], R226 ;  /* 0x002bf8e201007387 */ /* 0x0003e80000100a00 */
[----:B------:R1:W-:Y:S01]  /*38d00*/  STL.64 [R1+0x2bf0], R228 ;  /* 0x002bf0e401007387 */ /* 0x0003e20000100a00 */
[----:B------:R-:W-:Y:S01]  /*38d10*/  IADD3 R156, R0, 0x100000, RZ ;  /* 0x00100000009c7810 */ /* 0x000fe20007ffe0ff */
[----:B------:R-:W-:Y:S01]  /*38d20*/  BAR.SYNC.DEFER_BLOCKING 0x0 ;  /* 0x0000000000007b1d */ /* 0x000fe20000010000 */
[----:B------:R-:W-:-:S02]  /*38d30*/  SEL R154, R154, RZ, P0 ;  /* 0x000000ff9a9a7207 */ /* 0x000fc40000000000 */
[----:B------:R-:W-:-:S05]  /*38d40*/  ISETP.GE.U32.AND P2, PT, R252, 0x7ffffdff, PT ;  /* 0x7ffffdfffc00780c */ /* 0x000fca0003f46070 */
[----:B-1----:R-:W1:Y:S01]  /*38d50*/  LDC R226, c[0x0][0x230] ;  /* 0x00008c00ffe27b82 */ /* 0x002e620000000800 */
[----:B------:R-:W4:Y:S01]  /*38d60*/  LDL.LU.64 R228, [R1+0x1c90] ;  /* 0x001c900001e47983 */ /* 0x000f220000300a00 */
[----:B------:R-:W-:-:S03]  /*38d70*/  ISETP.NE.U32.AND P0, PT, R154, RZ, PT ;  /* 0x000000ff9a00720c */ /* 0x000fc60003f05070 */
[----:B------:R-:W-:Y:S04]  /*38d80*/  STL.64 [R1+0x2be8], R230 ;  /* 0x002be8e601007387 */ /* 0x000fe80000100a00 */
[----:B--2---:R4:W-:Y:S01]  /*38d90*/  STL.64 [R1+0x2be0], R152 ;  /* 0x002be09801007387 */ /* 0x0049e20000100a00 */
[----:B---3--:R-:W-:-:S04]  /*38da0*/  IMAD.WIDE R210, R4, 0x4, R210 ;  /* 0x0000000404d27825 */ /* 0x008fc800078e02d2 */
[C---:B----4-:R-:W-:Y:S02]  /*38db0*/  IMAD.WIDE R152, R4.reuse, 0x4, R212 ;  /* 0x0000000404987825 */ /* 0x050fe400078e02d4 */
[----:B------:R-:W2:Y:S02]  /*38dc0*/  LDL.LU.64 R212, [R1+0x1100] ;  /* 0x0011000001d47983 */ /* 0x000ea40000300a00 */
[----:B------:R-:W-:-:S05]  /*38dd0*/  IMAD.WIDE R216, R4, 0x4, R216 ;  /* 0x0000000404d87825 */ /* 0x000fca00078e02d8 */
[----:B------:R3:W-:Y:S04]  /*38de0*/  STL.64 [R1+0xe00], R216 ;  /* 0x000e00d801007387 */ /* 0x0007e80000100a00 */
[----:B------:R-:W4:Y:S04]  /*38df0*/  LDL.LU.64 R218, [R1+0x1cc0] ;  /* 0x001cc00001da7983 */ /* 0x000f280000300a00 */
[----:B------:R1:W-:Y:S04]  /*38e00*/  STL.64 [R1+0xe08], R210 ;  /* 0x000e08d201007387 */ /* 0x0003e80000100a00 */
[----:B------:R-:W-:Y:S01]  /*38e10*/  @!PT LDS RZ, [RZ] ;  /* 0x00000000fffff984 */ /* 0x000fe20000000800 */
[----:B------:R-:W-:Y:S01]  /*38e20*/  @!PT LDS RZ, [RZ] ;  /* 0x00000000fffff984 */ /* 0x000fe20000000800 */
[----:B------:R-:W-:Y:S01]  /*38e30*/  @!PT LDS RZ, [RZ] ;  /* 0x00000000fffff984 */ /* 0x000fe20000000800 */
[----:B------:R3:W-:Y:S04]  /*38e40*/  LDGSTS.E [R159+-0x40000], desc[UR60][R216.64], !P1 ;  /* 0xc0000000d89f7fae */ /* 0x0007e8000c92187c */
[----:B------:R1:W-:Y:S04]  /*38e50*/  STL.64 [R1+0xe10], R152 ;  /* 0x000e109801007387 */ /* 0x0003e80000100a00 */
[----:B------:R-:W-:Y:S01]  /*38e60*/  LDGSTS.E [R156+-0x3c000], desc[UR60][R210.64], !P1 ;  /* 0xc4000000d29c7fae */ /* 0x000fe2000c92187c */
[----:B---3--:R-:W3:Y:S03]  /*38e70*/  LDC R217, c[0x0][0x230] ;  /* 0x00008c00ffd97b82 */ /* 0x008ee60000000800 */
[----:B-1----:R-:W4:Y:S01]  /*38e80*/  LDL.LU.64 R210, [R1+0x1c88] ;  /* 0x001c880001d27983 */ /* 0x002f220000300a00 */
[----:B------:R-:W-:-:S04]  /*38e90*/  VIADD R154, R0, 0x100000 ;  /* 0x00100000009a7836 */ /* 0x000fc80000000000 */
[----:B------:R-:W1:Y:S01]  /*38ea0*/  LDC R216, c[0x0][0x230] ;  /* 0x00008c00ffd87b82 */ /* 0x000e620000000800 */
[----:B------:R-:W4:Y:S01]  /*38eb0*/  LDL.LU.64 R230, [R1+0x1c80] ;  /* 0x001c800001e67983 */ /* 0x000f220000300a00 */
[----:B------:R-:W-:-:S03]  /*38ec0*/  IMAD.WIDE R214, R4, 0x4, R214 ;  /* 0x0000000404d67825 */ /* 0x000fc600078e02d6 */
[----:B------:R3:W-:Y:S01]  /*38ed0*/  LDGSTS.E [R154+-0x38000], desc[UR60][R152.64], !P1 ;  /* 0xc8000000989a7fae */ /* 0x0007e2000c92187c */
[----:B------:R-:W-:-:S04]  /*38ee0*/  IMAD.WIDE R222, R4, 0x4, R222 ;  /* 0x0000000404de7825 */ /* 0x000fc800078e02de */
[----:B------:R-:W-:Y:S02]  /*38ef0*/  VIADD R252, R0, 0x100000 ;  /* 0x0010000000fc7836 */ /* 0x000fe40000000000 */
[C---:B------:R-:W-:Y:S01]  /*38f00*/  IMAD.WIDE R220, R4.reuse, 0x4, R220 ;  /* 0x0000000404dc7825 */ /* 0x040fe200078e02dc */
[----:B------:R1:W-:Y:S04]  /*38f10*/  STL.64 [R1+0xe18], R214 ;  /* 0x000e18d601007387 */ /* 0x0003e80000100a00 */
[----:B------:R1:W-:Y:S01]  /*38f20*/  STL.64 [R1+0xe20], R222 ;  /* 0x000e20de01007387 */ /* 0x0003e20000100a00 */
[----:B---3--:R-:W-:-:S03]  /*38f30*/  IMAD.WIDE R152, R4, 0x4, R228 ;  /* 0x0000000404987825 */ /* 0x008fc600078e02e4 */
[----:B------:R-:W3:Y:S04]  /*38f40*/  LDL.LU.64 R224, [R1+0x1108] ;  /* 0x0011080001e07983 */ /* 0x000ee80000300a00 */
[----:B------:R-:W-:Y:S04]  /*38f50*/  LDGSTS.E [R252+-0x34000], desc[UR60][R214.64], !P1 ;  /* 0xcc000000d6fc7fae */ /* 0x000fe8000c92187c */
[----:B------:R1:W-:Y:S01]  /*38f60*/  STL.64 [R1+0xe28], R220 ;  /* 0x000e28dc01007387 */ /* 0x0003e20000100a00 */
[----:B------:R-:W-:-:S03]  /*38f70*/  IADD3 R217, R217, -0x183, RZ ;  /* 0xfffffe7dd9d97810 */ /* 0x000fc60007ffe0ff */
[----:B------:R-:W-:Y:S04]  /*38f80*/  LDGSTS.E [R159+-0x3fffc], desc[UR60][R222.64], !P2 ;  /* 0xc0004000de9f7fae */ /* 0x000fe8000d12187c */
[----:B-1----:R-:W3:Y:S04]  /*38f90*/  LDL.LU.64 R214, [R1+0x1cb8] ;  /* 0x001cb80001d67983 */ /* 0x002ee80000300a00 */
[----:B------:R1:W-:Y:S04]  /*38fa0*/  STL.64 [R1+0xe30], R152 ;  /* 0x000e309801007387 */ /* 0x0003e80000100a00 */
[----:B------:R-:W3:Y:S04]  /*38fb0*/  LDL.LU.64 R222, [R1+0x1c78] ;  /* 0x001c780001de7983 */ /* 0x000ee80000300a00 */
[----:B------:R-:W-:Y:S01]  /*38fc0*/  LDGSTS.E [R156+-0x3bffc], desc[UR60][R220.64], !P2 ;  /* 0xc4004000dc9c7fae */ /* 0x000fe2000d12187c */
[----:B------:R-:W-:-:S03]  /*38fd0*/  ISETP.GE.U32.AND P1, PT, R217, 0x7ffffdfe, PT ;  /* 0x7ffffdfed900780c */ /* 0x000fc60003f26070 */
[----:B------:R-:W-:Y:S04]  /*38fe0*/  LDGSTS.E [R154+-0x37ffc], desc[UR60][R152.64], !P2 ;  /* 0xc8004000989a7fae */ /* 0x000fe8000d12187c */
[----:B------:R-:W3:Y:S01]  /*38ff0*/  LDL.LU.64 R220, [R1+0x1380] ;  /* 0x0013800001dc7983 */ /* 0x000ee20000300a00 */
[----:B--2---:R-:W-:-:S05]  /*39000*/  IMAD.WIDE R212, R4, 0x4, R212 ;  /* 0x0000000404d47825 */ /* 0x004fca00078e02d4 */
[----:B------:R2:W-:Y:S01]  /*39010*/  STL.64 [R1+0xe40], R212 ;  /* 0x000e40d401007387 */ /* 0x0005e20000100a00 */
[----:B----4-:R-:W-:-:S03]  /*39020*/  IMAD.WIDE R228, R4, 0x4, R218 ;  /* 0x0000000404e47825 */ /* 0x010fc600078e02da */
[----:B------:R-:W4:Y:S04]  /*39030*/  LDL.LU.64 R218, [R1+0x1340] ;  /* 0x0013400001da7983 */ /* 0x000f280000300a00 */
[----:B------:R-:W-:Y:S04]  /*39040*/  STL.64 [R1+0xe38], R228 ;  /* 0x000e38e401007387 */ /* 0x000fe80000100a00 */
[----:B------:R1:W-:Y:S04]  /*39050*/  LDGSTS.E [R252+-0x33ffc], desc[UR60][R228.64], !P2 ;  /* 0xcc004000e4fc7fae */ /* 0x0003e8000d12187c */
[----:B------:R-:W-:Y:S01]  /*39060*/  LDGSTS.E [R159+-0x3fff8], desc[UR60][R212.64], !P1 ;  /* 0xc0008000d49f7fae */ /* 0x000fe2000c92187c */
[----:B-1----:R-:W-:-:S02]  /*39070*/  VIADD R252, R216, 0xfffffe7c ;  /* 0xfffffe7cd8fc7836 */ /* 0x002fc40000000000 */
[----:B------:R-:W-:-:S04]  /*39080*/  IMAD.WIDE R210, R4, 0x4, R210 ;  /* 0x0000000404d27825 */ /* 0x000fc800078e02d2 */
[----:B------:R-:W-:Y:S01]  /*39090*/  IMAD.WIDE R152, R4, 0x4, R230 ;  /* 0x0000000404987825 */ /* 0x000fe200078e02e6 */
[----:B------:R1:W-:Y:S04]  /*390a0*/  STL.64 [R1+0xe48], R210 ;  /* 0x000e48d201007387 */ /* 0x0003e80000100a00 */
[----:B------:R-:W4:Y:S04]  /*390b0*/  LDL.LU.64 R216, [R1+0x1cb0] ;  /* 0x001cb00001d87983 */ /* 0x000f280000300a00 */
[----:B------:R3:W-:Y:S04]  /*390c0*/  STL.64 [R1+0xe50], R152 ;  /* 0x000e509801007387 */ /* 0x0007e80000100a00 */
[----:B--2---:R-:W2:Y:S04]  /*390d0*/  LDL.LU.64 R212, [R1+0x1350] ;  /* 0x0013500001d47983 */ /* 0x004ea80000300a00 */
[----:B------:R-:W-:Y:S01]  /*390e0*/  LDGSTS.E [R156+-0x3bff8], desc[UR60][R210.64], !P1 ;  /* 0xc4008000d29c7fae */ /* 0x000fe2000c92187c */
[----:B------:R-:W-:-:S03]  /*390f0*/  ISETP.GE.U32.AND P2, PT, R252, 0x7ffffdfd, PT ;  /* 0x7ffffdfdfc00780c */ /* 0x000fc60003f46070 */
[----:B-1----:R-:W2:Y:S01]  /*39100*/  LDL.LU.64 R210, [R1+0x1360] ;  /* 0x0013600001d27983 */ /* 0x002ea20000300a00 */
[----:B---3--:R-:W-:-:S03]  /*39110*/  IMAD.WIDE R228, R4, 0x4, R224 ;  /* 0x0000000404e47825 */ /* 0x008fc600078e02e0 */
[----:B------:R1:W-:Y:S01]  /*39120*/  LDGSTS.E [R154+-0x37ff8], desc[UR60][R152.64], !P1 ;  /* 0xc8008000989a7fae */ /* 0x0003e2000c92187c */
[----:B------:R-:W-:Y:S02]  /*39130*/  VIADD R252, R0, 0x100000 ;  /* 0x0010000000fc7836 */ /* 0x000fe40000000000 */
[C---:B------:R-:W-:Y:S01]  /*39140*/  IMAD.WIDE R214, R4.reuse, 0x4, R214 ;  /* 0x0000000404d67825 */ /* 0x040fe200078e02d6 */
[----:B------:R-:W-:Y:S04]  /*39150*/  STL.64 [R1+0xe60], R228 ;  /* 0x000e60e401007387 */ /* 0x000fe80000100a00 */
[----:B------:R3:W-:Y:S01]  /*39160*/  STL.64 [R1+0xe58], R214 ;  /* 0x000e58d601007387 */ /* 0x0007e20000100a00 */
[----:B------:R-:W-:-:S03]  /*39170*/  IMAD.WIDE R224, R4, 0x4, R222 ;  /* 0x0000000404e07825 */ /* 0x000fc600078e02de */
[----:B------:R-:W-:Y:S01]  /*39180*/  LDGSTS.E [R252+-0x33ff8], desc[UR60][R214.64], !P1 ;  /* 0xcc008000d6fc7fae */ /* 0x000fe2000c92187c */
[----:B------:R-:W-:Y:S01]  /*39190*/  IADD3 R226, R226, -0x1a1, RZ ;  /* 0xfffffe5fe2e27810 */ /* 0x000fe20007ffe0ff */
[----:B-1----:R-:W1:Y:S02]  /*391a0*/  LDC R153, c[0x0][0x230] ;  /* 0x00008c00ff997b82 */ /* 0x002e640000000800 */
[----:B------:R-:W2:Y:S04]  /*391b0*/  LDL.LU.64 R222, [R1+0x1370] ;  /* 0x0013700001de7983 */ /* 0x000ea80000300a00 */
[----:B------:R-:W-:Y:S02]  /*391c0*/  STL.64 [R1+0xe68], R224 ;  /* 0x000e68e001007387 */ /* 0x000fe40000100a00 */
[----:B------:R-:W1:Y:S02]  /*391d0*/  LDC R152, c[0x0][0x230] ;  /* 0x00008c00ff987b82 */ /* 0x000e640000000800 */
[----:B------:R-:W-:Y:S01]  /*391e0*/  LDGSTS.E [R159+-0x3fff4], desc[UR60][R228.64], !P2 ;  /* 0xc000c000e49f7fae */ /* 0x000fe2000d12187c */
[----:B------:R-:W-:-:S03]  /*391f0*/  IMAD.WIDE R220, R4, 0x4, R220 ;  /* 0x0000000404dc7825 */ /* 0x000fc600078e02dc */
[----:B---3--:R-:W3:Y:S04]  /*39200*/  LDL.LU.64 R214, [R1+0x1ca8] ;  /* 0x001ca80001d67983 */ /* 0x008ee80000300a00 */
[----:B------:R4:W-:Y:S04]  /*39210*/  LDGSTS.E [R156+-0x3bff4], desc[UR60][R224.64], !P2 ;  /* 0xc400c000e09c7fae */ /* 0x0009e8000d12187c */
[----:B------:R1:W-:Y:S04]  /*39220*/  STL.64 [R1+0xe70], R220 ;  /* 0x000e70dc01007387 */ /* 0x0003e80000100a00 */
[----:B------:R-:W-:Y:S01]  /*39230*/  LDGSTS.E [R154+-0x37ff4], desc[UR60][R220.64], !P2 ;  /* 0xc800c000dc9a7fae */ /* 0x000fe2000d12187c */
[----:B------:R-:W-:-:S02]  /*39240*/  ISETP.GE.U32.AND P1, PT, R226, 0x7ffffde0, PT ;  /* 0x7ffffde0e200780c */ /* 0x000fc40003f26070 */
[----:B------:R-:W3:Y:S01]  /*39250*/  LDC R226, c[0x0][0x230] ;  /* 0x00008c00ffe27b82 */ /* 0x000ee20000000800 */
[----:B-1----:R-:W3:Y:S04]  /*39260*/  LDL.LU.64 R220, [R1+0x1390] ;  /* 0x0013900001dc7983 */ /* 0x002ee80000300a00 */
[----:B------:R-:W3:Y:S01]  /*39270*/  LDL.LU.64 R228, [R1+0x1c70] ;  /* 0x001c700001e47983 */ /* 0x000ee20000300a00 */
[----:B----4-:R-:W-:-:S05]  /*39280*/  IMAD.WIDE R224, R4, 0x4, R218 ;  /* 0x0000000404e07825 */ /* 0x010fca00078e02da */
[----:B------:R-:W-:Y:S01]  /*39290*/  STL.64 [R1+0x1340], R224 ;  /* 0x001340e001007387 */ /* 0x000fe20000100a00 */
[----:B------:R-:W-:-:S03]  /*392a0*/  IMAD.WIDE R218, R4, 0x4, R216 ;  /* 0x0000000404da7825 */ /* 0x000fc600078e02d8 */
[----:B------:R-:W4:Y:S01]  /*392b0*/  LDL.LU.64 R216, [R1+0x13b0] ;  /* 0x0013b00001d87983 */ /* 0x000f220000300a00 */
[----:B--2---:R-:W-:-:S03]  /*392c0*/  IMAD.WIDE R212, R4, 0x4, R212 ;  /* 0x0000000404d47825 */ /* 0x004fc600078e02d4 */
[----:B------:R1:W-:Y:S04]  /*392d0*/  STL.64 [R1+0xe78], R218 ;  /* 0x000e78da01007387 */ /* 0x0003e80000100a00 */
[----:B------:R2:W-:Y:S04]  /*392e0*/  LDGSTS.E [R252+-0x33ff4], desc[UR60][R218.64], !P2 ;  /* 0xcc00c000dafc7fae */ /* 0x0005e8000d12187c */
[----:B------:R2:W-:Y:S04]  /*392f0*/  STL.64 [R1+0x1350], R212 ;  /* 0x001350d401007387 */ /* 0x0005e80000100a00 */
[----:B------:R-:W-:Y:S01]  /*39300*/  LDGSTS.E [R159+-0x30000], desc[UR60][R224.64], !P1 ;  /* 0xd0000000e09f7fae */ /* 0x000fe2000c92187c */
[----:B------:R-:W-:-:S03]  /*39310*/  IMAD.WIDE R210, R4, 0x4, R210 ;  /* 0x0000000404d27825 */ /* 0x000fc600078e02d2 */
[----:B-1----:R-:W4:Y:S04]  /*39320*/  LDL.LU.64 R218, [R1+0x1ca0] ;  /* 0x001ca00001da7983 */ /* 0x002f280000300a00 */
[----:B------:R1:W-:Y:S04]  /*39330*/  LDGSTS.E [R156+-0x2c000], desc[UR60][R212.64], !P1 ;  /* 0xd4000000d49c7fae */ /* 0x0003e8000c92187c */
[----:B------:R1:W-:Y:S04]  /*39340*/  STL.64 [R1+0x1360], R210 ;  /* 0x001360d201007387 */ /* 0x0003e80000100a00 */
[----:B------:R4:W-:Y:S01]  /*39350*/  LDGSTS.E [R154+-0x28000], desc[UR60][R210.64], !P1 ;  /* 0xd8000000d29a7fae */ /* 0x0009e2000c92187c */
[----:B--2---:R-:W-:Y:S01]  /*39360*/  VIADD R252, R153, 0xfffffe5e ;  /* 0xfffffe5e99fc7836 */ /* 0x004fe20000000000 */
[----:B-1----:R-:W1:Y:S02]  /*39370*/  LDC R212, c[0x0][0x230] ;  /* 0x00008c00ffd47b82 */ /* 0x002e640000000800 */
[----:B------:R-:W2:Y:S04]  /*39380*/  LDL.LU.64 R210, [R1+0x1c68] ;  /* 0x001c680001d27983 */ /* 0x000ea80000300a00 */
[----:B------:R-:W2:Y:S01]  /*39390*/  LDL.LU.64 R230, [R1+0x1400] ;  /* 0x0014000001e67983 */ /* 0x000ea20000300a00 */
[----:B------:R-:W-:Y:S01]  /*393a0*/  ISETP.GE.U32.AND P2, PT, R252, 0x7ffffddf, PT ;  /* 0x7ffffddffc00780c */ /* 0x000fe20003f46070 */
[----:B------:R-:W-:Y:S01]  /*393b0*/  IMAD.WIDE R222, R4, 0x4, R222 ;  /* 0x0000000404de7825 */ /* 0x000fe200078e02de */
[----:B------:R-:W-:-:S03]  /*393c0*/  IADD3 R213, R152, -0x1a3, RZ ;  /* 0xfffffe5d98d57810 */ /* 0x000fc60007ffe0ff */
[----:B---3--:R-:W-:Y:S01]  /*393d0*/  IMAD.WIDE R214, R4, 0x4, R214 ;  /* 0x0000000404d67825 */ /* 0x008fe200078e02d6 */
[----:B------:R-:W-:Y:S03]  /*393e0*/  STL.64 [R1+0x1380], R222 ;  /* 0x001380de01007387 */ /* 0x000fe60000100a00 */
[----:B------:R-:W-:Y:S01]  /*393f0*/  VIADD R252, R0, 0x100000 ;  /* 0x0010000000fc7836 */ /* 0x000fe20000000000 */
[----:B------:R3:W-:Y:S04]  /*39400*/  STL.64 [R1+0x1370], R214 ;  /* 0x001370d601007387 */ /* 0x0007e80000100a00 */
[----:B------:R-:W2:Y:S04]  /*39410*/  LDL.LU.64 R224, [R1+0x13f0] ;  /* 0x0013f00001e07983 */ /* 0x000ea80000300a00 */
[----:B------:R-:W-:Y:S04]  /*39420*/  LDGSTS.E [R252+-0x24000], desc[UR60][R214.64], !P1 ;  /* 0xdc000000d6fc7fae */ /* 0x000fe8000c92187c */
[----:B------:R-:W-:Y:S01]  /*39430*/  LDGSTS.E [R159+-0x2fffc], desc[UR60][R222.64], !P2 ;  /* 0xd0004000de9f7fae */ /* 0x000fe2000d12187c */
[----:B------:R-:W-:-:S04]  /*39440*/  IMAD.WIDE R220, R4, 0x4, R220 ;  /* 0x0000000404dc7825 */ /* 0x000fc800078e02dc */
[----:B------:R-:W-:Y:S01]  /*39450*/  IMAD.WIDE R152, R4, 0x4, R228 ;  /* 0x0000000404987825 */ /* 0x000fe200078e02e4 */
[----:B------:R1:W-:Y:S04]  /*39460*/  STL.64 [R1+0x1390], R220 ;  /* 0x001390dc01007387 */ /* 0x0003e80000100a00 */
[----:B---3--:R-:W3:Y:S04]  /*39470*/  LDL.LU.64 R214, [R1+0x1c98] ;  /* 0x001c980001d67983 */ /* 0x008ee80000300a00 */
[----:B------:R2:W-:Y:S04]  /*39480*/  STL.64 [R1+0x13a0], R152 ;  /* 0x0013a09801007387 */ /* 0x0005e80000100a00 */
[----:B------:R-:W3:Y:S04]  /*39490*/  LDL.LU.64 R222, [R1+0x1c60] ;  /* 0x001c600001de7983 */ /* 0x000ee80000300a00 */
[----:B------:R-:W-:Y:S01]  /*394a0*/  LDGSTS.E [R156+-0x2bffc], desc[UR60][R220.64], !P2 ;  /* 0xd4004000dc9c7fae */ /* 0x000fe2000d12187c */
[----:B------:R-:W-:-:S03]  /*394b0*/  ISETP.GE.U32.AND P1, PT, R213, 0x7ffffdde, PT ;  /* 0x7ffffdded500780c */ /* 0x000fc60003f26070 */
[----:B------:R2:W-:Y:S04]  /*394c0*/  LDGSTS.E [R154+-0x27ffc], desc[UR60][R152.64], !P2 ;  /* 0xd8004000989a7fae */ /* 0x0005e8000d12187c */
[----:B-1----:R-:W3:Y:S01]  /*394d0*/  LDL.LU.64 R220, [R1+0x1c58] ;  /* 0x001c580001dc7983 */ /* 0x002ee20000300a00 */
[----:B----4-:R-:W-:-:S05]  /*394e0*/  IMAD.WIDE R216, R4, 0x4, R216 ;  /* 0x0000000404d87825 */ /* 0x010fca00078e02d8 */
[----:B------:R1:W-:Y:S01]  /*394f0*/  STL.64 [R1+0x13c0], R216 ;  /* 0x0013c0d801007387 */ /* 0x0003e20000100a00 */
[----:B------:R-:W-:-:S03]  /*39500*/  IMAD.WIDE R228, R4, 0x4, R218 ;  /* 0x0000000404e47825 */ /* 0x000fc600078e02da */
[----:B------:R-:W4:Y:S04]  /*39510*/  LDL.LU.64 R218, [R1+0x1c48] ;  /* 0x001c480001da7983 */ /* 0x000f280000300a00 */
[----:B------:R-:W-:Y:S04]  /*39520*/  STL.64 [R1+0x13b0], R228 ;  /* 0x0013b0e401007387 */ /* 0x000fe80000100a00 */
[----:B------:R1:W-:Y:S04]  /*39530*/  LDGSTS.E [R252+-0x23ffc], desc[UR60][R228.64], !P2 ;  /* 0xdc004000e4fc7fae */ /* 0x0003e8000d12187c */
[----:B------:R-:W-:Y:S01]  /*39540*/  LDGSTS.E [R159+-0x2fff8], desc[UR60][R216.64], !P1 ;  /* 0xd0008000d89f7fae */ /* 0x000fe2000c92187c */
[----:B--2---:R-:W-:-:S04]  /*39550*/  IMAD.WIDE R210, R4, 0x4, R210 ;  /* 0x0000000404d27825 */ /* 0x004fc800078e02d2 */
[----:B------:R-:W-:Y:S01]  /*39560*/  IMAD.WIDE R152, R4, 0x4, R230 ;  /* 0x0000000404987825 */ /* 0x000fe200078e02e6 */
[----:B------:R2:W-:Y:S03]  /*39570*/  STL.64 [R1+0x13d0], R210 ;  /* 0x0013d0d201007387 */ /* 0x0005e60000100a00 */
[----:B-1----:R-:W-:Y:S01]  /*39580*/  VIADD R252, R212, 0xfffffe5c ;  /* 0xfffffe5cd4fc7836 */ /* 0x002fe20000000000 */
[----:B------:R-:W-:Y:S04]  /*39590*/  LDGSTS.E [R156+-0x2bff8], desc[UR60][R210.64], !P1 ;  /* 0xd4008000d29c7fae */ /* 0x000fe8000c92187c */
[----:B------:R-:W4:Y:S04]  /*395a0*/  LDL.LU.64 R212, [R1+0x1c50] ;  /* 0x001c500001d47983 */ /* 0x000f280000300a00 */
[----:B------:R1:W-:Y:S04]  /*395b0*/  STL.64 [R1+0x13e0], R152 ;  /* 0x0013e09801007387 */ /* 0x0003e80000100a00 */
[----:B------:R-:W4:Y:S04]  /*395c0*/  LDL.LU.64 R216, [R1+0x1c40] ;  /* 0x001c400001d87983 */ /* 0x000f280000300a00 */
[----:B--2---:R-:W2:Y:S01]  /*395d0*/  LDL.LU.64 R210, [R1+0x1c38] ;  /* 0x001c380001d27983 */ /* 0x004ea20000300a00 */
[----:B------:R-:W-:Y:S01]  /*395e0*/  ISETP.GE.U32.AND P2, PT, R252, 0x7ffffddd, PT ;  /* 0x7ffffdddfc00780c */ /* 0x000fe20003f46070 */
[----:B------:R-:W-:-:S02]  /*395f0*/  IMAD.WIDE R228, R4, 0x4, R224 ;  /* 0x0000000404e47825 */ /* 0x000fc400078e02e0 */
[----:B------:R1:W-:Y:S02]  /*39600*/  LDGSTS.E [R154+-0x27ff8], desc[UR60][R152.64], !P1 ;  /* 0xd8008000989a7fae */ /* 0x0003e4000c92187c */
[----:B------:R-:W-:Y:S02]  /*39610*/  VIADD R252, R0, 0x100000 ;  /* 0x0010000000fc7836 */ /* 0x000fe40000000000 */
[----:B------:R-:W-:Y:S01]  /*39620*/  STL.64 [R1+0x1400], R228 ;  /* 0x001400e401007387 */ /* 0x000fe20000100a00 */
[----:B---3--:R-:W-:Y:S01]  /*39630*/  IMAD.WIDE R214, R4, 0x4, R214 ;  /* 0x0000000404d67825 */ /* 0x008fe200078e02d6 */
[----:B------:R-:W-:Y:S01]  /*39640*/  IADD3 R226, R226, -0x1c1, RZ ;  /* 0xfffffe3fe2e27810 */ /* 0x000fe20007ffe0ff */
[----:B-1----:R-:W1:Y:S03]  /*39650*/  LDC R153, c[0x0][0x230] ;  /* 0x00008c00ff997b82 */ /* 0x002e660000000800 */
[----:B------:R3:W-:Y:S01]  /*39660*/  STL.64 [R1+0x13f0], R214 ;  /* 0x0013f0d601007387 */ /* 0x0007e20000100a00 */
[----:B------:R-:W-:-:S03]  /*39670*/  IMAD.WIDE R224, R4, 0x4, R222 ;  /* 0x0000000404e07825 */ /* 0x000fc600078e02de */
[----:B------:R-:W-:Y:S01]  /*39680*/  LDGSTS.E [R252+-0x23ff8], desc[UR60][R214.64], !P1 ;  /* 0xdc008000d6fc7fae */ /* 0x000fe2000c92187c */
[----:B------:R-:W1:Y:S03]  /*39690*/  LDC R152, c[0x0][0x230] ;  /* 0x00008c00ff987b82 */ /* 0x000e660000000800 */
[----:B------:R-:W2:Y:S04]  /*396a0*/  LDL.LU.64 R222, [R1+0x1c28] ;  /* 0x001c280001de7983 */ /* 0x000ea80000300a00 */
[----:B------:R-:W-:Y:S04]  /*396b0*/  STL.64 [R1+0x1920], R224 ;  /* 0x001920e001007387 */ /* 0x000fe80000100a00 */
        /* <DEDUP_REMOVED lines=14> */
[----:B------:R-:W-:-:S03]  /*397a0*/  IMAD.WIDE R216, R4, 0x4, R216 ;  /* 0x0000000404d87825 */ /* 0x000fc600078e02d8 */
[----:B------:R1:W-:Y:S01]  /*397b0*/  STL.64 [R1+0x1930], R218 ;  /* 0x001930da01007387 */ /* 0x0003e20000100a00 */
[----:B--2---:R-:W-:-:S03]  /*397c0*/  IMAD.WIDE R210, R4, 0x4, R210 ;  /* 0x0000000404d27825 */ /* 0x004fc600078e02d2 */
[----:B------:R2:W-:Y:S04]  /*397d0*/  LDGSTS.E [R252+-0x23ff4], desc[UR60][R218.64], !P2 ;  /* 0xdc00c000dafc7fae */ /* 0x0005e8000d12187c */
[----:B------:R2:W-:Y:S04]  /*397e0*/  STL.64 [R1+0x1cc0], R216 ;  /* 0x001cc0d801007387 */ /* 0x0005e80000100a00 */
[----:B------:R-:W-:Y:S04]  /*397f0*/  LDGSTS.E [R159+-0x20000], desc[UR60][R224.64], !P1 ;  /* 0xe0000000e09f7fae */ /* 0x000fe8000c92187c */
[----:B-1----:R-:W4:Y:S04]  /*39800*/  LDL.LU.64 R218, [R1+0x1c10] ;  /* 0x001c100001da7983 */ /* 0x002f280000300a00 */
[----:B------:R1:W-:Y:S04]  /*39810*/  LDGSTS.E [R156+-0x1c000], desc[UR60][R216.64], !P1 ;  /* 0xe4000000d89c7fae */ /* 0x0003e8000c92187c */
[----:B------:R1:W-:Y:S04]  /*39820*/  STL.64 [R1+0x1cc8], R210 ;  /* 0x001cc8d201007387 */ /* 0x0003e80000100a00 */
[----:B------:R4:W-:Y:S01]  /*39830*/  LDGSTS.E [R154+-0x18000], desc[UR60][R210.64], !P1 ;  /* 0xe8000000d29a7fae */ /* 0x0009e2000c92187c */
[----:B--2---:R-:W-:-:S02]  /*39840*/  VIADD R252, R153, 0xfffffe3e ;  /* 0xfffffe3e99fc7836 */ /* 0x004fc40000000000 */
[----:B------:R-:W-:Y:S01]  /*39850*/  IMAD.WIDE R222, R4, 0x4, R222 ;  /* 0x0000000404de7825 */ /* 0x000fe200078e02de */
[----:B-1----:R-:W1:Y:S01]  /*39860*/  LDC R216, c[0x0][0x230] ;  /* 0x00008c00ffd87b82 */ /* 0x002e620000000800 */
[----:B------:R-:W2:Y:S04]  /*39870*/  LDL.LU.64 R210, [R1+0x1c00] ;  /* 0x001c000001d27983 */ /* 0x000ea80000300a00 */
[----:B------:R-:W2:Y:S01]  /*39880*/  LDL.LU.64 R230, [R1+0x1bf8] ;  /* 0x001bf80001e67983 */ /* 0x000ea20000300a00 */
[----:B------:R-:W-:Y:S01]  /*39890*/  ISETP.GE.U32.AND P2, PT, R252, 0x7ffffdbf, PT ;  /* 0x7ffffdbffc00780c */ /* 0x000fe20003f46070 */
[----:B---3--:R-:W-:Y:S01]  /*398a0*/  IMAD.WIDE R214, R4, 0x4, R214 ;  /* 0x0000000404d67825 */ /* 0x008fe200078e02d6 */
[----:B------:R-:W-:Y:S01]  /*398b0*/  IADD3 R217, R152, -0x1c3, RZ ;  /* 0xfffffe3d98d97810 */ /* 0x000fe20007ffe0ff */
[----:B------:R-:W-:Y:S02]  /*398c0*/  STL.64 [R1+0x1cd8], R222 ;  /* 0x001cd8de01007387 */ /* 0x000fe40000100a00 */
[----:B------:R-:W-:-:S02]  /*398d0*/  VIADD R252, R0, 0x100000 ;  /* 0x0010000000fc7836 */ /* 0x000fc40000000000 */
        /* <DEDUP_REMOVED lines=34> */
[----:B---3--:R-:W-:Y:S01]  /*39b00*/  IMAD.WIDE R214, R4, 0x4, R214 ;  /* 0x0000000404d67825 */ /* 0x008fe200078e02d6 */
[----:B------:R-:W-:Y:S04]  /*39b10*/  STL.64 [R1+0x1d18], R228 ;  /* 0x001d18e401007387 */ /* 0x000fe80000100a00 */
[----:B------:R3:W-:Y:S01]  /*39b20*/  STL.64 [R1+0x1d10], R214 ;  /* 0x001d10d601007387 */ /* 0x0007e20000100a00 */
[----:B------:R-:W-:Y:S01]  /*39b30*/  IADD3 R226, R226, -0x1e1, RZ ;  /* 0xfffffe1fe2e27810 */ /* 0x000fe20007ffe0ff */
[----:B-1----:R-:W1:Y:S01]  /*39b40*/  LDC R153, c[0x0][0x230] ;  /* 0x00008c00ff997b82 */ /* 0x002e620000000800 */
[C---:B------:R-:W-:Y:S01]  /*39b50*/  IMAD.WIDE R224, R4.reuse, 0x4, R222 ;  /* 0x0000000404e07825 */ /* 0x040fe200078e02de */
[----:B------:R-:W-:Y:S04]  /*39b60*/  LDGSTS.E [R252+-0x13ff8], desc[UR60][R214.64], !P1 ;  /* 0xec008000d6fc7fae */ /* 0x000fe8000c92187c */
[----:B------:R-:W2:Y:S02]  /*39b70*/  LDL.LU.64 R222, [R1+0x1ba8] ;  /* 0x001ba80001de7983 */ /* 0x000ea40000300a00 */
[----:B------:R-:W1:Y:S02]  /*39b80*/  LDC R152, c[0x0][0x230] ;  /* 0x00008c00ff987b82 */ /* 0x000e640000000800 */
        /* <DEDUP_REMOVED lines=37> */
[----:B------:R-:W-:Y:S01]  /*39de0*/  LDGSTS.E [R252+-0x4000], desc[UR60][R214.64], !P1 ;  /* 0xfc000000d6fc7fae */ /* 0x000fe2000c92187c */
[----:B------:R-:W-:-:S03]  /*39df0*/  IMAD.WIDE R220, R4, 0x4, R220 ;  /* 0x0000000404dc7825 */ /* 0x000fc600078e02dc */
[----:B------:R-:W-:Y:S01]  /*39e00*/  LDGSTS.E [R159+-0xfffc], desc[UR60][R222.64], !P2 ;  /* 0xf0004000de9f7fae */ /* 0x000fe2000d12187c */
[----:B------:R-:W-:-:S03]  /*39e10*/  IMAD.WIDE R152, R4, 0x4, R228 ;  /* 0x0000000404987825 */ /* 0x000fc600078e02e4 */
        /* <DEDUP_REMOVED lines=28> */
[C---:B---3--:R-:W-:Y:S01]  /*39fe0*/  IMAD.WIDE R214, R4.reuse, 0x4, R214 ;  /* 0x0000000404d67825 */ /* 0x048fe200078e02d6 */
[----:B------:R-:W-:Y:S03]  /*39ff0*/  STL.64 [R1+0x2118], R228 ;  /* 0x002118e401007387 */ /* 0x000fe60000100a00 */
[----:B------:R-:W-:Y:S01]  /*3a000*/  IMAD.WIDE R224, R4, 0x4, R222 ;  /* 0x0000000404e07825 */ /* 0x000fe200078e02de */
[----:B------:R3:W-:Y:S01]  /*3a010*/  STL.64 [R1+0x2110], R214 ;  /* 0x002110d601007387 */ /* 0x0007e20000100a00 */
[----:B------:R-:W-:Y:S01]  /*3a020*/  IADD3 R226, R226, -0x185, RZ ;  /* 0xfffffe7be2e27810 */ /* 0x000fe20007ffe0ff */
[----:B-1----:R-:W1:Y:S02]  /*3a030*/  LDC R153, c[0x0][0x230] ;  /* 0x00008c00ff997b82 */ /* 0x002e640000000800 */
[----:B------:R-:W2:Y:S04]  /*3a040*/  LDL.LU.64 R222, [R1+0x1a88] ;  /* 0x001a880001de7983 */ /* 0x000ea80000300a00 */
[----:B------:R-:W-:Y:S02]  /*3a050*/  LDGSTS.E [R252+-0x3ff8], desc[UR60][R214.64], !P1 ;  /* 0xfc008000d6fc7fae */ /* 0x000fe4000c92187c */
[----:B------:R-:W1:Y:S02]  /*3a060*/  LDC R152, c[0x0][0x230] ;  /* 0x00008c00ff987b82 */ /* 0x000e640000000800 */
[----:B------:R-:W-:Y:S01]  /*3a070*/  STL.64 [R1+0x2120], R224 ;  /* 0x002120e001007387 */ /* 0x000fe20000100a00 */
[----:B------:R-:W-:-:S03]  /*3a080*/  IMAD.WIDE R220, R4, 0x4, R220 ;  /* 0x0000000404dc7825 */ /* 0x000fc600078e02dc */
[----:B------:R-:W-:Y:S04]  /*3a090*/  LDGSTS.E [R159+-0xfff4], desc[UR60][R228.64], !P2 ;  /* 0xf000c000e49f7fae */ /* 0x000fe8000d12187c */
[----:B---3--:R-:W3:Y:S04]  /*3a0a0*/  LDL.LU.64 R214, [R1+0x1b48] ;  /* 0x001b480001d67983 */ /* 0x008ee80000300a00 */
[----:B------:R4:W-:Y:S04]  /*3a0b0*/  LDGSTS.E [R156+-0xbff4], desc[UR60][R224.64], !P2 ;  /* 0xf400c000e09c7fae */ /* 0x0009e8000d12187c */
[----:B------:R4:W-:Y:S04]  /*3a0c0*/  STL.64 [R1+0x2128], R220 ;  /* 0x002128dc01007387 */ /* 0x0009e80000100a00 */
[----:B------:R4:W-:Y:S01]  /*3a0d0*/  LDGSTS.E [R154+-0x7ff4], desc[UR60][R220.64], !P2 ;  /* 0xf800c000dc9a7fae */ /* 0x0009e2000d12187c */
[----:B------:R-:W-:Y:S01]  /*3a0e0*/  ISETP.GE.U32.AND P1, PT, R226, 0x7ffffdfc, PT ;  /* 0x7ffffdfce200780c */ /* 0x000fe20003f26070 */
[----:B------:R-:W-:-:S02]  /*3a0f0*/  VIADD R0, R2, 0x100000 ;  /* 0x0010000002007836 */ /* 0x000fc40000000000 */
[C---:B----4-:R-:W-:Y:S01]  /*3a100*/  IMAD.WIDE R216, R4.reuse, 0x4, R216 ;  /* 0x0000000404d87825 */ /* 0x050fe200078e02d8 */
[----:B------:R-:W4:Y:S03]  /*3a110*/  LDL.LU.64 R220, [R1+0x1af8] ;  /* 0x001af80001dc7983 */ /* 0x000f260000300a00 */
[----:B------:R-:W-:Y:S01]  /*3a120*/  IMAD.WIDE R224, R4, 0x4, R218 ;  /* 0x0000000404e07825 */ /* 0x000fe200078e02da */
[----:B------:R-:W4:Y:S01]  /*3a130*/  LDL.LU.64 R228, [R1+0x1af0] ;  /* 0x001af00001e47983 */ /* 0x000f220000300a00 */
[----:B------:R-:W-:Y:S01]  /*3a140*/  IADD3 R154, R2, 0x100000, RZ ;  /* 0x00100000029a7810 */ /* 0x000fe20007ffe0ff */
[----:B------:R-:W4:Y:S01]  /*3a150*/  LDC R226, c[0x0][0x230] ;  /* 0x00008c00ffe27b82 */ /* 0x000f220000000800 */
[----:B------:R-:W-:Y:S01]  /*3a160*/  IMAD.WIDE R218, R4, 0x4, R212 ;  /* 0x0000000404da7825 */ /* 0x000fe200078e02d4 */
[----:B------:R-:W-:Y:S03]  /*3a170*/  STL.64 [R1+0xe80], R224 ;  /* 0x000e80e001007387 */ /* 0x000fe60000100a00 */
[----:B------:R-:W-:Y:S01]  /*3a180*/  VIADD R156, R2, 0x100000 ;  /* 0x00100000029c7836 */ /* 0x000fe20000000000 */
[----:B------:R-:W4:Y:S01]  /*3a190*/  LDL.LU.64 R212, [R1+0x1a80] ;  /* 0x001a800001d47983 */ /* 0x000f220000300a00 */
[----:B--2---:R-:W-:-:S03]  /*3a1a0*/  IMAD.WIDE R210, R4, 0x4, R210 ;  /* 0x0000000404d27825 */ /* 0x004fc600078e02d2 */
[----:B------:R2:W-:Y:S04]  /*3a1b0*/  STL.64 [R1+0x2130], R218 ;  /* 0x002130da01007387 */ /* 0x0005e80000100a00 */
[----:B------:R1:W-:Y:S04]  /*3a1c0*/  LDGSTS.E [R159+-0x3ff4], desc[UR60][R218.64], !P2 ;  /* 0xfc00c000da9f7fae */ /* 0x0003e8000d12187c */
[----:B------:R1:W-:Y:S04]  /*3a1d0*/  STL.64 [R1+0xe88], R216 ;  /* 0x000e88d801007387 */ /* 0x0003e80000100a00 */
[----:B------:R-:W-:Y:S04]  /*3a1e0*/  LDGSTS.E [R156+-0x40000], desc[UR60][R224.64], !P1 ;  /* 0xc0000000e09c7fae */ /* 0x000fe8000c92187c */
[----:B--2---:R-:W2:Y:S04]  /*3a1f0*/  LDL.LU.64 R218, [R1+0x1b40] ;  /* 0x001b400001da7983 */ /* 0x004ea80000300a00 */
[----:B------:R3:W-:Y:S04]  /*3a200*/  LDGSTS.E [R154+-0x3c000], desc[UR60][R216.64], !P1 ;  /* 0xc4000000d89a7fae */ /* 0x0007e8000c92187c */
[----:B------:R3:W-:Y:S04]  /*3a210*/  STL.64 [R1+0xe90], R210 ;  /* 0x000e90d201007387 */ /* 0x0007e80000100a00 */
[----:B------:R2:W-:Y:S01]  /*3a220*/  LDGSTS.E [R0+-0x38000], desc[UR60][R210.64], !P1 ;  /* 0xc8000000d2007fae */ /* 0x0005e2000c92187c */
[----:B-1----:R-:W-:-:S02]  /*3a230*/  VIADD R159, R153, 0xfffffe7a ;  /* 0xfffffe7a999f7836 */ /* 0x002fc40000000000 */
[C---:B------:R-:W-:Y:S01]  /*3a240*/  IMAD.WIDE R222, R4.reuse, 0x4, R222 ;  /* 0x0000000404de7825 */ /* 0x040fe200078e02de */
[----:B---3--:R-:W1:Y:S01]  /*3a250*/  LDC R216, c[0x0][0x230] ;  /* 0x00008c00ffd87b82 */ /* 0x008e620000000800 */
[----:B------:R-:W3:Y:S04]  /*3a260*/  LDL.LU.64 R210, [R1+0x1ae8] ;  /* 0x001ae80001d27983 */ /* 0x000ee80000300a00 */
[----:B------:R-:W3:Y:S01]  /*3a270*/  LDL.LU.64 R230, [R1+0x1ae0] ;  /* 0x001ae00001e67983 */ /* 0x000ee20000300a00 */
[----:B------:R-:W-:Y:S01]  /*3a280*/  ISETP.GE.U32.AND P2, PT, R159, 0x7ffffdfb, PT ;  /* 0x7ffffdfb9f00780c */ /* 0x000fe20003f46070 */
[----:B------:R-:W-:Y:S01]  /*3a290*/  IMAD.WIDE R214, R4, 0x4, R214 ;  /* 0x0000000404d67825 */ /* 0x000fe200078e02d6 */
[----:B------:R-:W-:Y:S01]  /*3a2a0*/  IADD3 R252, R152, -0x187, RZ ;  /* 0xfffffe7998fc7810 */ /* 0x000fe20007ffe0ff */
[----:B------:R-:W-:Y:S02]  /*3a2b0*/  STL.64 [R1+0xea0], R222 ;  /* 0x000ea0de01007387 */ /* 0x000fe40000100a00 */
[----:B------:R-:W-:-:S02]  /*3a2c0*/  VIADD R159, R2, 0x100000 ;  /* 0x00100000029f7836 */ /* 0x000fc40000000000 */
[----:B------:R4:W-:Y:S04]  /*3a2d0*/  STL.64 [R1+0xe98], R214 ;  /* 0x000e98d601007387 */ /* 0x0009e80000100a00 */
[----:B------:R-:W3:Y:S04]  /*3a2e0*/  LDL.LU.64 R224, [R1+0x1a78] ;  /* 0x001a780001e07983 */ /* 0x000ee80000300a00 */
[----:B------:R-:W-:Y:S04]  /*3a2f0*/  LDGSTS.E [R159+-0x34000], desc[UR60][R214.64], !P1 ;  /* 0xcc000000d69f7fae */ /* 0x000fe8000c92187c */
[----:B------:R-:W-:Y:S01]  /*3a300*/  LDGSTS.E [R156+-0x3fffc], desc[UR60][R222.64], !P2 ;  /* 0xc0004000de9c7fae */ /* 0x000fe2000d12187c */
[----:B------:R-:W-:Y:S01]  /*3a310*/  ISETP.GE.U32.AND P1, PT, R252, 0x7ffffdfa, PT ;  /* 0x7ffffdfafc00780c */ /* 0x000fe20003f26070 */
[----:B----4-:R-:W-:-:S04]  /*3a320*/  IMAD.WIDE R220, R4, 0x4, R220 ;  /* 0x0000000404dc7825 */ /* 0x010fc800078e02dc */
[C---:B------:R-:W-:Y:S01]  /*3a330*/  IMAD.WIDE R152, R4.reuse, 0x4, R228 ;  /* 0x0000000404987825 */ /* 0x040fe200078e02e4 */
[----:B------:R4:W-:Y:S04]  /*3a340*/  STL.64 [R1+0xea8], R220 ;  /* 0x000ea8dc01007387 */ /* 0x0009e80000100a00 */
[----:B------:R-:W3:Y:S04]  /*3a350*/  LDL.LU.64 R214, [R1+0x1b38] ;  /* 0x001b380001d67983 */ /* 0x000ee80000300a00 */
[----:B------:R1:W-:Y:S04]  /*3a360*/  STL.64 [R1+0xeb0], R152 ;  /* 0x000eb09801007387 */ /* 0x0003e80000100a00 */
[----:B------:R-:W3:Y:S04]  /*3a370*/  LDL.LU.64 R222, [R1+0x1ad8] ;  /* 0x001ad80001de7983 */ /* 0x000ee80000300a00 */
[----:B------:R-:W-:Y:S01]  /*3a380*/  LDGSTS.E [R154+-0x3bffc], desc[UR60][R220.64], !P2 ;  /* 0xc4004000dc9a7fae */ /* 0x000fe2000d12187c */
[----:B------:R-:W-:-:S03]  /*3a390*/  IMAD.WIDE R212, R4, 0x4, R212 ;  /* 0x0000000404d47825 */ /* 0x000fc600078e02d4 */
[----:B------:R1:W-:Y:S04]  /*3a3a0*/  LDGSTS.E [R0+-0x37ffc], desc[UR60][R152.64], !P2 ;  /* 0xc800400098007fae */ /* 0x0003e8000d12187c */
[----:B----4-:R-:W4:Y:S01]  /*3a3b0*/  LDL.LU.64 R220, [R1+0x1ad0] ;  /* 0x001ad00001dc7983 */ /* 0x010f220000300a00 */
[----:B--2---:R-:W-:-:S03]  /*3a3c0*/  IMAD.WIDE R228, R4, 0x4, R218 ;  /* 0x0000000404e47825 */ /* 0x004fc600078e02da */
[----:B------:R2:W-:Y:S04]  /*3a3d0*/  STL.64 [R1+0xec0], R212 ;  /* 0x000ec0d401007387 */ /* 0x0005e80000100a00 */
[----:B------:R-:W4:Y:S04]  /*3a3e0*/  LDL.LU.64 R218, [R1+0x1a70] ;  /* 0x001a700001da7983 */ /* 0x000f280000300a00 */
[----:B------:R-:W-:Y:S04]  /*3a3f0*/  STL.64 [R1+0xeb8], R228 ;  /* 0x000eb8e401007387 */ /* 0x000fe80000100a00 */
[----:B------:R2:W-:Y:S04]  /*3a400*/  LDGSTS.E [R159+-0x33ffc], desc[UR60][R228.64], !P2 ;  /* 0xcc004000e49f7fae */ /* 0x0005e8000d12187c */
[----:B------:R-:W-:Y:S01]  /*3a410*/  LDGSTS.E [R156+-0x3fff8], desc[UR60][R212.64], !P1 ;  /* 0xc0008000d49c7fae */ /* 0x000fe2000c92187c */
[----:B---3--:R-:W-:-:S04]  /*3a420*/  IMAD.WIDE R210, R4, 0x4, R210 ;  /* 0x0000000404d27825 */ /* 0x008fc800078e02d2 */
[----:B-1----:R-:W-:Y:S01]  /*3a430*/  IMAD.WIDE R152, R4, 0x4, R230 ;  /* 0x0000000404987825 */ /* 0x002fe200078e02e6 */
[----:B------:R1:W-:Y:S03]  /*3a440*/  STL.64 [R1+0xec8], R210 ;  /* 0x000ec8d201007387 */ /* 0x0003e60000100a00 */
[----:B--2---:R-:W-:Y:S01]  /*3a450*/  VIADD R159, R216, 0xfffffe78 ;  /* 0xfffffe78d89f7836 */ /* 0x004fe20000000000 */
[----:B------:R-:W-:Y:S04]  /*3a460*/  LDGSTS.E [R154+-0x3bff8], desc[UR60][R210.64], !P1 ;  /* 0xc4008000d29a7fae */ /* 0x000fe8000c92187c */
[----:B------:R-:W2:Y:S04]  /*3a470*/  LDL.LU.64 R216, [R1+0x1b30] ;  /* 0x001b300001d87983 */ /* 0x000ea80000300a00 */
[----:B------:R3:W-:Y:S04]  /*3a480*/  STL.64 [R1+0xed0], R152 ;  /* 0x000ed09801007387 */ /* 0x0007e80000100a00 */
[----:B------:R-:W2:Y:S04]  /*3a490*/  LDL.LU.64 R212, [R1+0x1ac8] ;  /* 0x001ac80001d47983 */ /* 0x000ea80000300a00 */
[----:B-1----:R-:W2:Y:S01]  /*3a4a0*/  LDL.LU.64 R210, [R1+0x1ac0] ;  /* 0x001ac00001d27983 */ /* 0x002ea20000300a00 */
[----:B------:R-:W-:-:S02]  /*3a4b0*/  ISETP.GE.U32.AND P2, PT, R159, 0x7ffffdf9, PT ;  /* 0x7ffffdf99f00780c */ /* 0x000fc40003f46070 */
[----:B------:R-:W-:Y:S01]  /*3a4c0*/  IADD3 R252, R226, -0x1a5, RZ ;  /* 0xfffffe5be2fc7810 */ /* 0x000fe20007ffe0ff */
[----:B------:R-:W-:Y:S01]  /*3a4d0*/  IMAD.WIDE R226, R4, 0x4, R224 ;  /* 0x0000000404e27825 */ /* 0x000fe200078e02e0 */
[----:B------:R3:W-:Y:S03]  /*3a4e0*/  LDGSTS.E [R0+-0x37ff8], desc[UR60][R152.64], !P1 ;  /* 0xc800800098007fae */ /* 0x0007e6000c92187c */
[----:B------:R-:W-:Y:S01]  /*3a4f0*/  VIADD R159, R2, 0x100000 ;  /* 0x00100000029f7836 */ /* 0x000fe20000000000 */
[----:B------:R-:W-:Y:S01]  /*3a500*/  STL.64 [R1+0xee0], R226 ;  /* 0x000ee0e201007387 */ /* 0x000fe20000100a00 */
[----:B---3--:R-:W1:Y:S08]  /*3a510*/  LDC R153, c[0x0][0x230] ;  /* 0x00008c00ff997b82 */ /* 0x008e700000000800 */
[----:B------:R-:W3:Y:S01]  /*3a520*/  LDC R152, c[0x0][0x230] ;  /* 0x00008c00ff987b82 */ /* 0x000ee20000000800 */
[----:B------:R-:W-:-:S05]  /*3a530*/  IMAD.WIDE R214, R4, 0x4, R214 ;  /* 0x0000000404d67825 */ /* 0x000fca00078e02d6 */
[----:B------:R1:W-:Y:S01]  /*3a540*/  STL.64 [R1+0xed8], R214 ;  /* 0x000ed8d601007387 */ /* 0x0003e20000100a00 */
[----:B------:R-:W-:-:S03]  /*3a550*/  IMAD.WIDE R224, R4, 0x4, R222 ;  /* 0x0000000404e07825 */ /* 0x000fc600078e02de */
[----:B------:R-:W-:Y:S04]  /*3a560*/  LDGSTS.E [R159+-0x33ff8], desc[UR60][R214.64], !P1 ;  /* 0xcc008000d69f7fae */ /* 0x000fe8000c92187c */
[----:B------:R-:W3:Y:S04]  /*3a570*/  LDL.LU.64 R222, [R1+0x1a68] ;  /* 0x001a680001de7983 */ /* 0x000ee80000300a00 */
[----:B------:R-:W-:Y:S04]  /*3a580*/  STL.64 [R1+0xee8], R224 ;  /* 0x000ee8e001007387 */ /* 0x000fe80000100a00 */
[----:B------:R1:W-:Y:S01]  /*3a590*/  LDGSTS.E [R156+-0x3fff4], desc[UR60][R226.64], !P2 ;  /* 0xc000c000e29c7fae */ /* 0x0003e2000d12187c */
[----:B----4-:R-:W-:-:S03]  /*3a5a0*/  IMAD.WIDE R220, R4, 0x4, R220 ;  /* 0x0000000404dc7825 */ /* 0x010fc600078e02dc */
[----:B-1----:R-:W4:Y:S04]  /*3a5b0*/  LDL.LU.64 R214, [R1+0x1b28] ;  /* 0x001b280001d67983 */ /* 0x002f280000300a00 */
[----:B------:R1:W-:Y:S04]  /*3a5c0*/  LDGSTS.E [R154+-0x3bff4], desc[UR60][R224.64], !P2 ;  /* 0xc400c000e09a7fae */ /* 0x0003e8000d12187c */
[----:B------:R1:W-:Y:S01]  /*3a5d0*/  STL.64 [R1+0xef0], R220 ;  /* 0x000ef0dc01007387 */ /* 0x0003e20000100a00 */
[----:B------:R-:W-:Y:S01]  /*3a5e0*/  ISETP.GE.U32.AND P1, PT, R252, 0x7ffffddc, PT ;  /* 0x7ffffddcfc00780c */ /* 0x000fe20003f26070 */
[----:B------:R-:W4:Y:S02]  /*3a5f0*/  LDC R226, c[0x0][0x230] ;  /* 0x00008c00ffe27b82 */ /* 0x000f240000000800 */
[----:B------:R-:W-:Y:S04]  /*3a600*/  LDGSTS.E [R0+-0x37ff4], desc[UR60][R220.64], !P2 ;  /* 0xc800c000dc007fae */ /* 0x000fe8000d12187c */
[----:B-1----:R-:W4:Y:S04]  /*3a610*/  LDL.LU.64 R220, [R1+0x1ab8] ;  /* 0x001ab80001dc7983 */ /* 0x002f280000300a00 */
[----:B------:R-:W4:Y:S01]  /*3a620*/  LDL.LU.64 R228, [R1+0x1ab0] ;  /* 0x001ab00001e47983 */ /* 0x000f220000300a00 */
[----:B------:R-:W-:-:S04]  /*3a630*/  IMAD.WIDE R224, R4, 0x4, R218 ;  /* 0x0000000404e07825 */ /* 0x000fc800078e02da */
[C---:B--2---:R-:W-:Y:S01]  /*3a640*/  IMAD.WIDE R218, R4.reuse, 0x4, R216 ;  /* 0x0000000404da7825 */ /* 0x044fe200078e02d8 */
[----:B------:R-:W-:Y:S04]  /*3a650*/  STL.64 [R1+0x1938], R224 ;  /* 0x001938e001007387 */ /* 0x000fe80000100a00 */
[----:B------:R-:W2:Y:S01]  /*3a660*/  LDL.LU.64 R216, [R1+0x1a60] ;  /* 0x001a600001d87983 */ /* 0x000ea20000300a00 */
[----:B------:R-:W-:-:S03]  /*3a670*/  IMAD.WIDE R212, R4, 0x4, R212 ;  /* 0x0000000404d47825 */ /* 0x000fc600078e02d4 */
[----:B------:R1:W-:Y:S01]  /*3a680*/  STL.64 [R1+0xef8], R218 ;  /* 0x000ef8da01007387 */ /* 0x0003e20000100a00 */
[----:B------:R-:W-:-:S03]  /*3a690*/  IMAD.WIDE R210, R4, 0x4, R210 ;  /* 0x0000000404d27825 */ /* 0x000fc600078e02d2 */
[----:B------:R1:W-:Y:S04]  /*3a6a0*/  LDGSTS.E [R159+-0x33ff4], desc[UR60][R218.64], !P2 ;  /* 0xcc00c000da9f7fae */ /* 0x0003e8000d12187c */
[----:B------:R3:W-:Y:S04]  /*3a6b0*/  STL.64 [R1+0x1940], R212 ;  /* 0x001940d401007387 */ /* 0x0007e80000100a00 */
[----:B------:R-:W-:Y:S04]  /*3a6c0*/  LDGSTS.E [R156+-0x30000], desc[UR60][R224.64], !P1 ;  /* 0xd0000000e09c7fae */ /* 0x000fe8000c92187c */
[----:B-1----:R-:W2:Y:S04]  /*3a6d0*/  LDL.LU.64 R218, [R1+0x1b20] ;  /* 0x001b200001da7983 */ /* 0x002ea80000300a00 */
[----:B------:R1:W-:Y:S04]  /*3a6e0*/  LDGSTS.E [R154+-0x2c000], desc[UR60][R212.64], !P1 ;  /* 0xd4000000d49a7fae */ /* 0x0003e8000c92187c */
[----:B------:R1:W-:Y:S04]  /*3a6f0*/  STL.64 [R1+0x1948], R210 ;  /* 0x001948d201007387 */ /* 0x0003e80000100a00 */
[----:B------:R2:W-:Y:S01]  /*3a700*/  LDGSTS.E [R0+-0x28000], desc[UR60][R210.64], !P1 ;  /* 0xd8000000d2007fae */ /* 0x0005e2000c92187c */
[----:B------:R-:W-:Y:S01]  /*3a710*/  VIADD R159, R153, 0xfffffe5a ;  /* 0xfffffe5a999f7836 */ /* 0x000fe20000000000 */
[----:B---3--:R-:W-:Y:S01]  /*3a720*/  IADD3 R252, R152, -0x1a7, RZ ;  /* 0xfffffe5998fc7810 */ /* 0x008fe20007ffe0ff */
[----:B-1----:R-:W1:Y:S01]  /*3a730*/  LDC R212, c[0x0][0x230] ;  /* 0x00008c00ffd47b82 */ /* 0x002e620000000800 */
[----:B------:R-:W3:Y:S04]  /*3a740*/  LDL.LU.64 R210, [R1+0x1aa8] ;  /* 0x001aa80001d27983 */ /* 0x000ee80000300a00 */
[----:B------:R-:W3:Y:S01]  /*3a750*/  LDL.LU.64 R230, [R1+0x1aa0] ;  /* 0x001aa00001e67983 */ /* 0x000ee20000300a00 */
[----:B------:R-:W-:Y:S01]  /*3a760*/  ISETP.GE.U32.AND P2, PT, R159, 0x7ffffddb, PT ;  /* 0x7ffffddb9f00780c */ /* 0x000fe20003f46070 */
[----:B------:R-:W-:-:S02]  /*3a770*/  VIADD R159, R2, 0x100000 ;  /* 0x00100000029f7836 */ /* 0x000fc40000000000 */
[----:B------:R-:W-:-:S05]  /*3a780*/  IMAD.WIDE R222, R4, 0x4, R222 ;  /* 0x0000000404de7825 */ /* 0x000fca00078e02de */
[----:B------:R-:W-:Y:S01]  /*3a790*/  STL.64 [R1+0x1958], R222 ;  /* 0x001958de01007387 */ /* 0x000fe20000100a00 */
[----:B----4-:R-:W-:-:S05]  /*3a7a0*/  IMAD.WIDE R214, R4, 0x4, R214 ;  /* 0x0000000404d67825 */ /* 0x010fca00078e02d6 */
[----:B------:R4:W-:Y:S04]  /*3a7b0*/  STL.64 [R1+0x1950], R214 ;  /* 0x001950d601007387 */ /* 0x0009e80000100a00 */
[----:B------:R-:W3:Y:S04]  /*3a7c0*/  LDL.LU.64 R224, [R1+0x1a58] ;  /* 0x001a580001e07983 */ /* 0x000ee80000300a00 */
[----:B------:R-:W-:Y:S04]  /*3a7d0*/  LDGSTS.E [R159+-0x24000], desc[UR60][R214.64], !P1 ;  /* 0xdc000000d69f7fae */ /* 0x000fe8000c92187c */
[----:B------:R-:W-:Y:S01]  /*3a7e0*/  LDGSTS.E [R156+-0x2fffc], desc[UR60][R222.64], !P2 ;  /* 0xd0004000de9c7fae */ /* 0x000fe2000d12187c */
[----:B------:R-:W-:-:S04]  /*3a7f0*/  IMAD.WIDE R220, R4, 0x4, R220 ;  /* 0x0000000404dc7825 */ /* 0x000fc800078e02dc */
[----:B------:R-:W-:Y:S01]  /*3a800*/  IMAD.WIDE R152, R4, 0x4, R228 ;  /* 0x0000000404987825 */ /* 0x000fe200078e02e4 */
[----:B------:R1:W-:Y:S04]  /*3a810*/  STL.64 [R1+0x1960], R220 ;  /* 0x001960dc01007387 */ /* 0x0003e80000100a00 */
[----:B----4-:R-:W4:Y:S04]  /*3a820*/  LDL.LU.64 R214, [R1+0x1b18] ;  /* 0x001b180001d67983 */ /* 0x010f280000300a00 */
[----:B------:R3:W-:Y:S04]  /*3a830*/  STL.64 [R1+0x1968], R152 ;  /* 0x0019689801007387 */ /* 0x0007e80000100a00 */
[----:B------:R-:W4:Y:S04]  /*3a840*/  LDL.LU.64 R222, [R1+0x1a98] ;  /* 0x001a980001de7983 */ /* 0x000f280000300a00 */
[----:B------:R-:W-:Y:S01]  /*3a850*/  LDGSTS.E [R154+-0x2bffc], desc[UR60][R220.64], !P2 ;  /* 0xd4004000dc9a7fae */ /* 0x000fe2000d12187c */
[----:B------:R-:W-:Y:S01]  /*3a860*/  ISETP.GE.U32.AND P1, PT, R252, 0x7ffffdda, PT ;  /* 0x7ffffddafc00780c */ /* 0x000fe20003f26070 */
[----:B--2---:R-:W-:-:S02]  /*3a870*/  IMAD.WIDE R216, R4, 0x4, R216 ;  /* 0x0000000404d87825 */ /* 0x004fc400078e02d8 */
[----:B------:R2:W-:Y:S04]  /*3a880*/  LDGSTS.E [R0+-0x27ffc], desc[UR60][R152.64], !P2 ;  /* 0xd800400098007fae */ /* 0x0005e8000d12187c */
[----:B-1----:R-:W4:Y:S01]  /*3a890*/  LDL.LU.64 R220, [R1+0x19a8] ;  /* 0x0019a80001dc7983 */ /* 0x002f220000300a00 */
[----:B------:R-:W-:-:S03]  /*3a8a0*/  IMAD.WIDE R228, R4, 0x4, R218 ;  /* 0x0000000404e47825 */ /* 0x000fc600078e02da */
[----:B------:R1:W-:Y:S04]  /*3a8b0*/  STL.64 [R1+0x1978], R216 ;  /* 0x001978d801007387 */ /* 0x0003e80000100a00 */
[----:B------:R-:W4:Y:S04]  /*3a8c0*/  LDL.LU.64 R218, [R1+0x19b0] ;  /* 0x0019b00001da7983 */ /* 0x000f280000300a00 */
[----:B------:R-:W-:Y:S04]  /*3a8d0*/  STL.64 [R1+0x1970], R228 ;  /* 0x001970e401007387 */ /* 0x000fe80000100a00 */
[----:B------:R1:W-:Y:S04]  /*3a8e0*/  LDGSTS.E [R159+-0x23ffc], desc[UR60][R228.64], !P2 ;  /* 0xdc004000e49f7fae */ /* 0x0003e8000d12187c */
[----:B------:R-:W-:Y:S01]  /*3a8f0*/  LDGSTS.E [R156+-0x2fff8], desc[UR60][R216.64], !P1 ;  /* 0xd0008000d89c7fae */ /* 0x000fe2000c92187c */
[----:B---3--:R-:W-:-:S04]  /*3a900*/  IMAD.WIDE R210, R4, 0x4, R210 ;  /* 0x0000000404d27825 */ /* 0x008fc800078e02d2 */
[----:B--2---:R-:W-:Y:S01]  /*3a910*/  IMAD.WIDE R152, R4, 0x4, R230 ;  /* 0x0000000404987825 */ /* 0x004fe200078e02e6 */
[----:B------:R2:W-:Y:S03]  /*3a920*/  STL.64 [R1+0x1980], R210 ;  /* 0x001980d201007387 */ /* 0x0005e60000100a00 */
[----:B-1----:R-:W-:Y:S01]  /*3a930*/  VIADD R159, R212, 0xfffffe58 ;  /* 0xfffffe58d49f7836 */ /* 0x002fe20000000000 */
[----:B------:R-:W-:Y:S04]  /*3a940*/  LDGSTS.E [R154+-0x2bff8], desc[UR60][R210.64], !P1 ;  /* 0xd4008000d29a7fae */ /* 0x000fe8000c92187c */
[----:B------:R-:W3:Y:S04]  /*3a950*/  LDL.LU.64 R212, [R1+0x1a90] ;  /* 0x001a900001d47983 */ /* 0x000ee80000300a00 */
[----:B------:R1:W-:Y:S04]  /*3a960*/  STL.64 [R1+0x1988], R152 ;  /* 0x0019889801007387 */ /* 0x0003e80000100a00 */
[----:B------:R-:W3:Y:S04]  /*3a970*/  LDL.LU.64 R216, [R1+0x1a50] ;  /* 0x001a500001d87983 */ /* 0x000ee80000300a00 */
[----:B--2---:R-:W2:Y:S01]  /*3a980*/  LDL.LU.64 R210, [R1+0x1a48] ;  /* 0x001a480001d27983 */ /* 0x004ea20000300a00 */
[----:B------:R-:W-:-:S02]  /*3a990*/  ISETP.GE.U32.AND P2, PT, R159, 0x7ffffdd9, PT ;  /* 0x7ffffdd99f00780c */ /* 0x000fc40003f46070 */
[----:B------:R-:W-:Y:S01]  /*3a9a0*/  IADD3 R252, R226, -0x1c5, RZ ;  /* 0xfffffe3be2fc7810 */ /* 0x000fe20007ffe0ff */
[----:B------:R-:W-:Y:S01]  /*3a9b0*/  VIADD R159, R2, 0x100000 ;  /* 0x00100000029f7836 */ /* 0x000fe20000000000 */
[----:B------:R1:W-:Y:S02]  /*3a9c0*/  LDGSTS.E [R0+-0x27ff8], desc[UR60][R152.64], !P1 ;  /* 0xd800800098007fae */ /* 0x0003e4000c92187c */
[----:B-1----:R-:W1:Y:S08]  /*3a9d0*/  LDC R153, c[0x0][0x230] ;  /* 0x00008c00ff997b82 */ /* 0x002e700000000800 */
[----:B------:R-:W1:Y:S01]  /*3a9e0*/  LDC R152, c[0x0][0x230] ;  /* 0x00008c00ff987b82 */ /* 0x000e620000000800 */
[----:B------:R-:W-:-:S05]  /*3a9f0*/  IMAD.WIDE R226, R4, 0x4, R224 ;  /* 0x0000000404e27825 */ /* 0x000fca00078e02e0 */
[----:B------:R-:W-:Y:S01]  /*3aa00*/  STL.64 [R1+0x1998], R226 ;  /* 0x001998e201007387 */ /* 0x000fe20000100a00 */
[----:B----4-:R-:W-:-:S05]  /*3aa10*/  IMAD.WIDE R214, R4, 0x4, R214 ;  /* 0x0000000404d67825 */ /* 0x010fca00078e02d6 */
[----:B------:R4:W-:Y:S01]  /*3aa20*/  STL.64 [R1+0x1990], R214 ;  /* 0x001990d601007387 */ /* 0x0009e20000100a00 */
[----:B------:R-:W-:-:S03]  /*3aa30*/  IMAD.WIDE R224, R4, 0x4, R222 ;  /* 0x0000000404e07825 */ /* 0x000fc600078e02de */
[----:B------:R-:W-:Y:S04]  /*3aa40*/  LDGSTS.E [R159+-0x23ff8], desc[UR60][R214.64], !P1 ;  /* 0xdc008000d69f7fae */ /* 0x000fe8000c92187c */
[----:B------:R-:W2:Y:S04]  /*3aa50*/  LDL.LU.64 R222, [R1+0x1a38] ;  /* 0x001a380001de7983 */ /* 0x000ea80000300a00 */
[----:B------:R1:W-:Y:S04]  /*3aa60*/  STL.64 [R1+0x19a0], R224 ;  /* 0x0019a0e001007387 */ /* 0x0003e80000100a00 */
[----:B------:R1:W-:Y:S01]  /*3aa70*/  LDGSTS.E [R156+-0x2fff4], desc[UR60][R226.64], !P2 ;  /* 0xd000c000e29c7fae */ /* 0x0003e2000d12187c */
[----:B------:R-:W-:-:S03]  /*3aa80*/  IMAD.WIDE R220, R4, 0x4, R220 ;  /* 0x0000000404dc7825 */ /* 0x000fc600078e02dc */
[----:B----4-:R-:W4:Y:S04]  /*3aa90*/  LDL.LU.64 R214, [R1+0x1a40] ;  /* 0x001a400001d67983 */ /* 0x010f280000300a00 */
[----:B------:R1:W-:Y:S04]  /*3aaa0*/  LDGSTS.E [R154+-0x2bff4], desc[UR60][R224.64], !P2 ;  /* 0xd400c000e09a7fae */ /* 0x0003e8000d12187c */
[----:B------:R1:W-:Y:S01]  /*3aab0*/  STL.64 [R1+0x19a8], R220 ;  /* 0x0019a8dc01007387 */ /* 0x0003e20000100a00 */
[----:B------:R-:W-:Y:S01]  /*3aac0*/  ISETP.GE.U32.AND P1, PT, R252, 0x7ffffdbc, PT ;  /* 0x7ffffdbcfc00780c */ /* 0x000fe20003f26070 */
[----:B-1----:R-:W1:Y:S02]  /*3aad0*/  LDC R226, c[0x0][0x230] ;  /* 0x00008c00ffe27b82 */ /* 0x002e640000000800 */
[----:B------:R-:W-:Y:S01]  /*3aae0*/  LDGSTS.E [R0+-0x27ff4], desc[UR60][R220.64], !P2 ;  /* 0xd800c000dc007fae */ /* 0x000fe2000d12187c */
[----:B------:R-:W-:-:S03]  /*3aaf0*/  IMAD.WIDE R224, R4, 0x4, R218 ;  /* 0x0000000404e07825 */ /* 0x000fc600078e02da */
[----:B------:R-:W4:Y:S04]  /*3ab00*/  LDL.LU.64 R220, [R1+0x1a30] ;  /* 0x001a300001dc7983 */ /* 0x000f280000300a00 */
[----:B------:R-:W4:Y:S04]  /*3ab10*/  LDL.LU.64 R228, [R1+0x1a28] ;  /* 0x001a280001e47983 */ /* 0x000f280000300a00 */
[----:B------:R-:W-:Y:S01]  /*3ab20*/  STL.64 [R1+0x1d38], R224 ;  /* 0x001d38e001007387 */ /* 0x000fe20000100a00 */
[----:B---3--:R-:W-:-:S03]  /*3ab30*/  IMAD.WIDE R218, R4, 0x4, R212 ;  /* 0x0000000404da7825 */ /* 0x008fc600078e02d4 */
[----:B------:R-:W3:Y:S01]  /*3ab40*/  LDL.LU.64 R212, [R1+0x1a18] ;  /* 0x001a180001d47983 */ /* 0x000ee20000300a00 */
[----:B------:R-:W-:-:S03]  /*3ab50*/  IMAD.WIDE R216, R4, 0x4, R216 ;  /* 0x0000000404d87825 */ /* 0x000fc600078e02d8 */
[----:B------:R1:W-:Y:S04]  /*3ab60*/  STL.64 [R1+0x19b0], R218 ;  /* 0x0019b0da01007387 */ /* 0x0003e80000100a00 */
[----:B------:R1:W-:Y:S04]  /*3ab70*/  LDGSTS.E [R159+-0x23ff4], desc[UR60][R218.64], !P2 ;  /* 0xdc00c000da9f7fae */ /* 0x0003e8000d12187c */
[----:B------:R1:W-:Y:S01]  /*3ab80*/  STL.64 [R1+0x1d40], R216 ;  /* 0x001d40d801007387 */ /* 0x0003e20000100a00 */
[----:B--2---:R-:W-:-:S03]  /*3ab90*/  IMAD.WIDE R210, R4, 0x4, R210 ;  /* 0x0000000404d27825 */ /* 0x004fc600078e02d2 */
[----:B------:R-:W-:Y:S04]  /*3aba0*/  LDGSTS.E [R156+-0x20000], desc[UR60][R224.64], !P1 ;  /* 0xe0000000e09c7fae */ /* 0x000fe8000c92187c */
[----:B-1----:R-:W2:Y:S04]  /*3abb0*/  LDL.LU.64 R218, [R1+0x1a20] ;  /* 0x001a200001da7983 */ /* 0x002ea80000300a00 */
[----:B------:R1:W-:Y:S04]  /*3abc0*/  LDGSTS.E [R154+-0x1c000], desc[UR60][R216.64], !P1 ;  /* 0xe4000000d89a7fae */ /* 0x0003e8000c92187c */
[----:B------:R1:W-:Y:S04]  /*3abd0*/  STL.64 [R1+0x1d48], R210 ;  /* 0x001d48d201007387 */ /* 0x0003e80000100a00 */
[----:B------:R2:W-:Y:S01]  /*3abe0*/  LDGSTS.E [R0+-0x18000], desc[UR60][R210.64], !P1 ;  /* 0xe8000000d2007fae */ /* 0x0005e2000c92187c */
[----:B------:R-:W-:Y:S01]  /*3abf0*/  VIADD R159, R153, 0xfffffe3a ;  /* 0xfffffe3a999f7836 */ /* 0x000fe20000000000 */
[----:B------:R-:W-:Y:S01]  /*3ac00*/  IADD3 R252, R152, -0x1c7, RZ ;  /* 0xfffffe3998fc7810 */ /* 0x000fe20007ffe0ff */
[----:B-1----:R-:W1:Y:S01]  /*3ac10*/  LDC R216, c[0x0][0x230] ;  /* 0x00008c00ffd87b82 */ /* 0x002e620000000800 */
[----:B------:R-:W2:Y:S04]  /*3ac20*/  LDL.LU.64 R210, [R1+0x1a10] ;  /* 0x001a100001d27983 */ /* 0x000ea80000300a00 */
[----:B------:R-:W2:Y:S01]  /*3ac30*/  LDL.LU.64 R230, [R1+0x1a08] ;  /* 0x001a080001e67983 */ /* 0x000ea20000300a00 */
[----:B------:R-:W-:Y:S01]  /*3ac40*/  ISETP.GE.U32.AND P2, PT, R159, 0x7ffffdbb, PT ;  /* 0x7ffffdbb9f00780c */ /* 0x000fe20003f46070 */
[----:B------:R-:W-:-:S02]  /*3ac50*/  VIADD R159, R2, 0x100000 ;  /* 0x00100000029f7836 */ /* 0x000fc40000000000 */
[----:B------:R-:W-:-:S05]  /*3ac60*/  IMAD.WIDE R222, R4, 0x4, R222 ;  /* 0x0000000404de7825 */ /* 0x000fca00078e02de */
[----:B------:R-:W-:Y:S01]  /*3ac70*/  STL.64 [R1+0x1d58], R222 ;  /* 0x001d58de01007387 */ /* 0x000fe20000100a00 */
[----:B----4-:R-:W-:-:S05]  /*3ac80*/  IMAD.WIDE R214, R4, 0x4, R214 ;  /* 0x0000000404d67825 */ /* 0x010fca00078e02d6 */
[----:B------:R4:W-:Y:S04]  /*3ac90*/  STL.64 [R1+0x1d50], R214 ;  /* 0x001d50d601007387 */ /* 0x0009e80000100a00 */
[----:B------:R-:W2:Y:S04]  /*3aca0*/  LDL.LU.64 R224, [R1+0x19f8] ;  /* 0x0019f80001e07983 */ /* 0x000ea80000300a00 */
[----:B------:R-:W-:Y:S04]  /*3acb0*/  LDGSTS.E [R159+-0x14000], desc[UR60][R214.64], !P1 ;  /* 0xec000000d69f7fae */ /* 0x000fe8000c92187c */
[----:B------:R-:W-:Y:S01]  /*3acc0*/  LDGSTS.E [R156+-0x1fffc], desc[UR60][R222.64], !P2 ;  /* 0xe0004000de9c7fae */ /* 0x000fe2000d12187c */
[----:B------:R-:W-:-:S04]  /*3acd0*/  IMAD.WIDE R220, R4, 0x4, R220 ;  /* 0x0000000404dc7825 */ /* 0x000fc800078e02dc */
[C---:B------:R-:W-:Y:S01]  /*3ace0*/  IMAD.WIDE R152, R4.reuse, 0x4, R228 ;  /* 0x0000000404987825 */ /* 0x040fe200078e02e4 */
[----:B------:R1:W-:Y:S04]  /*3acf0*/  STL.64 [R1+0x1d60], R220 ;  /* 0x001d60dc01007387 */ /* 0x0003e80000100a00 */
[----:B----4-:R-:W4:Y:S04]  /*3ad00*/  LDL.LU.64 R214, [R1+0x1a00] ;  /* 0x001a000001d67983 */ /* 0x010f280000300a00 */
[----:B------:R2:W-:Y:S04]  /*3ad10*/  STL.64 [R1+0x1d68], R152 ;  /* 0x001d689801007387 */ /* 0x0005e80000100a00 */
[----:B------:R-:W4:Y:S04]  /*3ad20*/  LDL.LU.64 R222, [R1+0x19f0] ;  /* 0x0019f00001de7983 */ /* 0x000f280000300a00 */
[----:B------:R-:W-:Y:S01]  /*3ad30*/  LDGSTS.E [R154+-0x1bffc], desc[UR60][R220.64], !P2 ;  /* 0xe4004000dc9a7fae */ /* 0x000fe2000d12187c */
[----:B---3--:R-:W-:Y:S01]  /*3ad40*/  IMAD.WIDE R212, R4, 0x4, R212 ;  /* 0x0000000404d47825 */ /* 0x008fe200078e02d4 */
[----:B------:R-:W-:-:S02]  /*3ad50*/  ISETP.GE.U32.AND P1, PT, R252, 0x7ffffdba, PT ;  /* 0x7ffffdbafc00780c */ /* 0x000fc40003f26070 */
[----:B------:R3:W-:Y:S04]  /*3ad60*/  LDGSTS.E [R0+-0x17ffc], desc[UR60][R152.64], !P2 ;  /* 0xe800400098007fae */ /* 0x0007e8000d12187c */
[----:B-1----:R-:W4:Y:S04]  /*3ad70*/  LDL.LU.64 R220, [R1+0x19e8] ;  /* 0x0019e80001dc7983 */ /* 0x002f280000300a00 */
[----:B------:R1:W-:Y:S01]  /*3ad80*/  STL.64 [R1+0x1d78], R212 ;  /* 0x001d78d401007387 */ /* 0x0003e20000100a00 */
[----:B--2---:R-:W-:-:S03]  /*3ad90*/  IMAD.WIDE R228, R4, 0x4, R218 ;  /* 0x0000000404e47825 */ /* 0x004fc600078e02da */
[----:B------:R-:W2:Y:S04]  /*3ada0*/  LDL.LU.64 R218, [R1+0x19d8] ;  /* 0x0019d80001da7983 */ /* 0x000ea80000300a00 */
[----:B------:R-:W-:Y:S04]  /*3adb0*/  STL.64 [R1+0x1d70], R228 ;  /* 0x001d70e401007387 */ /* 0x000fe80000100a00 */
[----:B------:R1:W-:Y:S04]  /*3adc0*/  LDGSTS.E [R159+-0x13ffc], desc[UR60][R228.64], !P2 ;  /* 0xec004000e49f7fae */ /* 0x0003e8000d12187c */
[----:B------:R-:W-:Y:S01]  /*3add0*/  LDGSTS.E [R156+-0x1fff8], desc[UR60][R212.64], !P1 ;  /* 0xe0008000d49c7fae */ /* 0x000fe2000c92187c */
[----:B------:R-:W-:-:S04]  /*3ade0*/  IMAD.WIDE R210, R4, 0x4, R210 ;  /* 0x0000000404d27825 */ /* 0x000fc800078e02d2 */
[----:B---3--:R-:W-:Y:S01]  /*3adf0*/  IMAD.WIDE R152, R4, 0x4, R230 ;  /* 0x0000000404987825 */ /* 0x008fe200078e02e6 */
[----:B------:R3:W-:Y:S03]  /*3ae00*/  STL.64 [R1+0x1d80], R210 ;  /* 0x001d80d201007387 */ /* 0x0007e60000100a00 */
[----:B-1----:R-:W-:Y:S01]  /*3ae10*/  VIADD R159, R216, 0xfffffe38 ;  /* 0xfffffe38d89f7836 */ /* 0x002fe20000000000 */
[----:B------:R-:W-:Y:S04]  /*3ae20*/  LDGSTS.E [R154+-0x1bff8], desc[UR60][R210.64], !P1 ;  /* 0xe4008000d29a7fae */ /* 0x000fe8000c92187c */
[----:B------:R-:W2:Y:S04]  /*3ae30*/  LDL.LU.64 R216, [R1+0x19e0] ;  /* 0x0019e00001d87983 */ /* 0x000ea80000300a00 */
[----:B------:R1:W-:Y:S04]  /*3ae40*/  STL.64 [R1+0x1d88], R152 ;  /* 0x001d889801007387 */ /* 0x0003e80000100a00 */
[----:B------:R-:W2:Y:S04]  /*3ae50*/  LDL.LU.64 R212, [R1+0x19d0] ;  /* 0x0019d00001d47983 */ /* 0x000ea80000300a00 */
[----:B---3--:R-:W3:Y:S01]  /*3ae60*/  LDL.LU.64 R210, [R1+0x19c8] ;  /* 0x0019c80001d27983 */ /* 0x008ee20000300a00 */
        /* <DEDUP_REMOVED lines=12> */
[----:B------:R-:W3:Y:S04]  /*3af30*/  LDL.LU.64 R222, [R1+0x19b8] ;  /* 0x0019b80001de7983 */ /* 0x000ee80000300a00 */
        /* <DEDUP_REMOVED lines=9> */
[----:B--2---:R-:W-:-:S03]  /*3afd0*/  IMAD.WIDE R224, R4, 0x4, R218 ;  /* 0x0000000404e07825 */ /* 0x004fc600078e02da */
[----:B------:R-:W2:Y:S04]  /*3afe0*/  LDL.LU.64 R220, [R1+0x1918] ;  /* 0x0019180001dc7983 */ /* 0x000ea80000300a00 */
[----:B------:R-:W2:Y:S04]  /*3aff0*/  LDL.LU.64 R228, [R1+0x1910] ;  /* 0x0019100001e47983 */ /* 0x000ea80000300a00 */
[----:B------:R-:W-:Y:S04]  /*3b000*/  STL.64 [R1+0x2138], R224 ;  /* 0x002138e001007387 */ /* 0x000fe80000100a00 */
[----:B------:R-:W2:Y:S01]  /*3b010*/  LDL.LU.64 R218, [R1+0x1900] ;  /* 0x0019000001da7983 */ /* 0x000ea20000300a00 */
[----:B------:R-:W-:-:S04]  /*3b020*/  IMAD.WIDE R216, R4, 0x4, R216 ;  /* 0x0000000404d87825 */ /* 0x000fc800078e02d8 */
[C---:B------:R-:W-:Y:S01]  /*3b030*/  IMAD.WIDE R212, R4.reuse, 0x4, R212 ;  /* 0x0000000404d47825 */ /* 0x040fe200078e02d4 */
[----:B------:R1:W-:Y:S03]  /*3b040*/  STL.64 [R1+0x1db0], R216 ;  /* 0x001db0d801007387 */ /* 0x0003e60000100a00 */
[----:B---3--:R-:W-:Y:S01]  /*3b050*/  IMAD.WIDE R210, R4, 0x4, R210 ;  /* 0x0000000404d27825 */ /* 0x008fe200078e02d2 */
[----:B------:R3:W-:Y:S04]  /*3b060*/  LDGSTS.E [R159+-0x13ff4], desc[UR60][R216.64], !P2 ;  /* 0xec00c000d89f7fae */ /* 0x0007e8000d12187c */
[----:B------:R3:W-:Y:S04]  /*3b070*/  STL.64 [R1+0x2140], R212 ;  /* 0x002140d401007387 */ /* 0x0007e80000100a00 */
[----:B------:R-:W-:Y:S04]  /*3b080*/  LDGSTS.E [R156+-0x10000], desc[UR60][R224.64], !P1 ;  /* 0xf0000000e09c7fae */ /* 0x000fe8000c92187c */
[----:B-1----:R-:W2:Y:S04]  /*3b090*/  LDL.LU.64 R216, [R1+0x1908] ;  /* 0x0019080001d87983 */ /* 0x002ea80000300a00 */
[----:B------:R1:W-:Y:S04]  /*3b0a0*/  LDGSTS.E [R154+-0xc000], desc[UR60][R212.64], !P1 ;  /* 0xf4000000d49a7fae */ /* 0x0003e8000c92187c */
[----:B------:R1:W-:Y:S04]  /*3b0b0*/  STL.64 [R1+0x2148], R210 ;  /* 0x002148d201007387 */ /* 0x0003e80000100a00 */
[----:B------:R-:W-:Y:S01]  /*3b0c0*/  LDGSTS.E [R0+-0x8000], desc[UR60][R210.64], !P1 ;  /* 0xf8000000d2007fae */ /* 0x000fe2000c92187c */
[----:B---3--:R-:W-:Y:S01]  /*3b0d0*/  VIADD R159, R153, 0xfffffe1a ;  /* 0xfffffe1a999f7836 */ /* 0x008fe20000000000 */
[----:B------:R-:W-:Y:S01]  /*3b0e0*/  IADD3 R252, R152, -0x1e7, RZ ;  /* 0xfffffe1998fc7810 */ /* 0x000fe20007ffe0ff */
        /* <DEDUP_REMOVED lines=11> */
[----:B------:R1:W-:Y:S01]  /*3b1a0*/  LDGSTS.E [R156+-0xfffc], desc[UR60][R224.64], !P2 ;  /* 0xf0004000e09c7fae */ /* 0x0003e2000d12187c */
[----:B--2---:R-:W-:-:S04]  /*3b1b0*/  IMAD.WIDE R220, R4, 0x4, R220 ;  /* 0x0000000404dc7825 */ /* 0x004fc800078e02dc */
[C---:B------:R-:W-:Y:S01]  /*3b1c0*/  IMAD.WIDE R152, R4.reuse, 0x4, R228 ;  /* 0x0000000404987825 */ /* 0x040fe200078e02e4 */
[----:B------:R2:W-:Y:S04]  /*3b1d0*/  STL.64 [R1+0x2160], R220 ;  /* 0x002160dc01007387 */ /* 0x0005e80000100a00 */
[----:B----4-:R-:W4:Y:S04]  /*3b1e0*/  LDL.LU.64 R214, [R1+0x18e8] ;  /* 0x0018e80001d67983 */ /* 0x010f280000300a00 */
[----:B------:R3:W-:Y:S01]  /*3b1f0*/  STL.64 [R1+0x2168], R152 ;  /* 0x0021689801007387 */ /* 0x0007e20000100a00 */
[----:B-1----:R-:W-:-:S03]  /*3b200*/  IMAD.WIDE R224, R4, 0x4, R218 ;  /* 0x0000000404e07825 */ /* 0x002fc600078e02da */
[----:B------:R-:W-:Y:S01]  /*3b210*/  LDGSTS.E [R154+-0xbffc], desc[UR60][R220.64], !P2 ;  /* 0xf4004000dc9a7fae */ /* 0x000fe2000d12187c */
[----:B------:R-:W-:-:S03]  /*3b220*/  ISETP.GE.U32.AND P1, PT, R252, 0x7ffffd9a, PT ;  /* 0x7ffffd9afc00780c */ /* 0x000fc60003f26070 */
[----:B------:R1:W-:Y:S04]  /*3b230*/  LDGSTS.E [R0+-0x7ffc], desc[UR60][R152.64], !P2 ;  /* 0xf800400098007fae */ /* 0x0003e8000d12187c */
[----:B--2---:R-:W2:Y:S04]  /*3b240*/  LDL.LU.64 R220, [R1+0x18d8] ;  /* 0x0018d80001dc7983 */ /* 0x004ea80000300a00 */
[----:B------:R-:W2:Y:S04]  /*3b250*/  LDL.LU.64 R218, [R1+0x18d0] ;  /* 0x0018d00001da7983 */ /* 0x000ea80000300a00 */
[----:B------:R1:W-:Y:S01]  /*3b260*/  STL.64 [R1+0x2178], R224 ;  /* 0x002178e001007387 */ /* 0x0003e20000100a00 */
[----:B------:R-:W-:-:S03]  /*3b270*/  IMAD.WIDE R228, R4, 0x4, R216 ;  /* 0x0000000404e47825 */ /* 0x000fc600078e02d8 */
[----:B------:R-:W2:Y:S04]  /*3b280*/  LDL.LU.64 R216, [R1+0x1890] ;  /* 0x0018900001d87983 */ /* 0x000ea80000300a00 */
[----:B------:R-:W-:Y:S04]  /*3b290*/  STL.64 [R1+0x2170], R228 ;  /* 0x002170e401007387 */ /* 0x000fe80000100a00 */
[----:B------:R1:W-:Y:S04]  /*3b2a0*/  LDGSTS.E [R159+-0x3ffc], desc[UR60][R228.64], !P2 ;  /* 0xfc004000e49f7fae */ /* 0x0003e8000d12187c */
[----:B------:R-:W-:Y:S01]  /*3b2b0*/  LDGSTS.E [R156+-0xfff8], desc[UR60][R224.64], !P1 ;  /* 0xf0008000e09c7fae */ /* 0x000fe2000c92187c */
[----:B---3--:R-:W-:-:S04]  /*3b2c0*/  IMAD.WIDE R210, R4, 0x4, R210 ;  /* 0x0000000404d27825 */ /* 0x008fc800078e02d2 */
[----:B-1----:R-:W-:Y:S01]  /*3b2d0*/  IMAD.WIDE R152, R4, 0x4, R230 ;  /* 0x0000000404987825 */ /* 0x002fe200078e02e6 */
[----:B------:R1:W-:Y:S03]  /*3b2e0*/  STL.64 [R1+0x2180], R210 ;  /* 0x002180d201007387 */ /* 0x0003e60000100a00 */
[----:B------:R-:W-:Y:S01]  /*3b2f0*/  VIADD R159, R212, 0xfffffe18 ;  /* 0xfffffe18d49f7836 */ /* 0x000fe20000000000 */
[----:B------:R-:W-:Y:S04]  /*3b300*/  LDGSTS.E [R154+-0xbff8], desc[UR60][R210.64], !P1 ;  /* 0xf4008000d29a7fae */ /* 0x000fe8000c92187c */
[----:B------:R-:W3:Y:S04]  /*3b310*/  LDL.LU.64 R212, [R1+0x18c8] ;  /* 0x0018c80001d47983 */ /* 0x000ee80000300a00 */
[----:B------:R1:W-:Y:S04]  /*3b320*/  STL.64 [R1+0x2188], R152 ;  /* 0x0021889801007387 */ /* 0x0003e80000100a00 */
[----:B------:R-:W3:Y:S04]  /*3b330*/  LDL.LU.64 R224, [R1+0x1888] ;  /* 0x0018880001e07983 */ /* 0x000ee80000300a00 */
[----:B-1----:R-:W3:Y:S01]  /*3b340*/  LDL.LU.64 R210, [R1+0x1880] ;  /* 0x0018800001d27983 */ /* 0x002ee20000300a00 */
[----:B------:R-:W-:-:S02]  /*3b350*/  ISETP.GE.U32.AND P2, PT, R159, 0x7ffffd99, PT ;  /* 0x7ffffd999f00780c */ /* 0x000fc40003f46070 */
[----:B------:R-:W-:Y:S01]  /*3b360*/  IADD3 R252, R226, -0x189, RZ ;  /* 0xfffffe77e2fc7810 */ /* 0x000fe20007ffe0ff */
[----:B------:R-:W-:Y:S01]  /*3b370*/  VIADD R159, R2, 0x100000 ;  /* 0x00100000029f7836 */ /* 0x000fe20000000000 */
[----:B------:R1:W-:Y:S01]  /*3b380*/  LDGSTS.E [R0+-0x7ff8], desc[UR60][R152.64], !P1 ;  /* 0xf800800098007fae */ /* 0x0003e2000c92187c */
[----:B------:R-:W-:Y:S01]  /*3b390*/  IADD3 R2, R3, 0x100000, RZ ;  /* 0x0010000003027810 */ /* 0x000fe20007ffe0ff */
[----:B-1----:R-:W1:Y:S08]  /*3b3a0*/  LDC R153, c[0x0][0x230] ;  /* 0x00008c00ff997b82 */ /* 0x002e700000000800 */
[----:B------:R-:W1:Y:S01]  /*3b3b0*/  LDC R152, c[0x0][0x230] ;  /* 0x00008c00ff987b82 */ /* 0x000e620000000800 */
        /* <DEDUP_REMOVED lines=8> */
[----:B------:R-:W-:Y:S01]  /*3b440*/  IMAD.WIDE R218, R4, 0x4, R218 ;  /* 0x0000000404da7825 */ /* 0x000fe200078e02da */
[----:B------:R2:W-:Y:S04]  /*3b450*/  STL.64 [R1+0x21a0], R220 ;  /* 0x0021a0dc01007387 */ /* 0x0005e80000100a00 */
[----:B----4-:R-:W4:Y:S04]  /*3b460*/  LDL.LU.64 R214, [R1+0x18c0] ;  /* 0x0018c00001d67983 */ /* 0x010f280000300a00 */
[----:B------:R1:W-:Y:S04]  /*3b470*/  STL.64 [R1+0x21a8], R218 ;  /* 0x0021a8da01007387 */ /* 0x0003e80000100a00 */
[----:B------:R3:W-:Y:S04]  /*3b480*/  LDGSTS.E [R154+-0xbff4], desc[UR60][R220.64], !P2 ;  /* 0xf400c000dc9a7fae */ /* 0x0007e8000d12187c */
[----:B------:R3:W-:Y:S04]  /*3b490*/  LDGSTS.E [R0+-0x7ff4], desc[UR60][R218.64], !P2 ;  /* 0xf800c000da007fae */ /* 0x0007e8000d12187c */
[----:B--2---:R-:W2:Y:S04]  /*3b4a0*/  LDL.LU.64 R220, [R1+0x1868] ;  /* 0x0018680001dc7983 */ /* 0x004ea80000300a00 */
[----:B-1----:R-:W2:Y:S01]  /*3b4b0*/  LDL.LU.64 R218, [R1+0x1860] ;  /* 0x0018600001da7983 */ /* 0x002ea20000300a00 */
[----:B------:R-:W-:Y:S01]  /*3b4c0*/  ISETP.GE.U32.AND P1, PT, R252, 0x7ffffdf8, PT ;  /* 0x7ffffdf8fc00780c */ /* 0x000fe20003f26070 */
[----:B------:R-:W-:-:S04]  /*3b4d0*/  IMAD.WIDE R226, R4, 0x4, R216 ;  /* 0x0000000404e27825 */ /* 0x000fc800078e02d8 */
[C---:B---3--:R-:W-:Y:S01]  /*3b4e0*/  IMAD.WIDE R212, R4.reuse, 0x4, R212 ;  /* 0x0000000404d47825 */ /* 0x048fe200078e02d4 */
[----:B------:R-:W-:Y:S03]  /*3b4f0*/  STL.64 [R1+0xf00], R226 ;  /* 0x000f00e201007387 */ /* 0x000fe60000100a00 */
[C---:B------:R-:W-:Y:S01]  /*3b500*/  IMAD.WIDE R224, R4.reuse, 0x4, R224 ;  /* 0x0000000404e07825 */ /* 0x040fe200078e02e0 */
[----:B------:R-:W3:Y:S03]  /*3b510*/  LDL.LU.64 R216, [R1+0x1850] ;  /* 0x0018500001d87983 */ /* 0x000ee60000300a00 */
[----:B------:R-:W-:Y:S01]  /*3b520*/  IMAD.WIDE R210, R4, 0x4, R210 ;  /* 0x0000000404d27825 */ /* 0x000fe200078e02d2 */
[----:B------:R1:W-:Y:S01]  /*3b530*/  STL.64 [R1+0x21b0], R212 ;  /* 0x0021b0d401007387 */ /* 0x0003e20000100a00 */
[----:B------:R-:W-:Y:S01]  /*3b540*/  IADD3 R159, R152, -0x18b, RZ ;  /* 0xfffffe75989f7810 */ /* 0x000fe20007ffe0ff */
[----:B------:R-:W3:Y:S01]  /*3b550*/  LDC R252, c[0x0][0x230] ;  /* 0x00008c00fffc7b82 */ /* 0x000ee20000000800 */
[C---:B------:R-:W-:Y:S01]  /*3b560*/  VIADD R154, R3.reuse, 0x100000 ;  /* 0x00100000039a7836 */ /* 0x040fe20000000000 */
[----:B------:R1:W-:Y:S01]  /*3b570*/  LDGSTS.E [R156+-0x3ff4], desc[UR60][R212.64], !P2 ;  /* 0xfc00c000d49c7fae */ /* 0x0003e2000d12187c */
[----:B------:R-:W-:-:S03]  /*3b580*/  VIADD R0, R3, 0x100000 ;  /* 0x0010000003007836 */ /* 0x000fc60000000000 */
[----:B------:R1:W-:Y:S02]  /*3b590*/  STL.64 [R1+0xf08], R224 ;  /* 0x000f08e001007387 */ /* 0x0003e40000100a00 */
[----:B------:R-:W3:Y:S02]  /*3b5a0*/  LDC R152, c[0x0][0x230] ;  /* 0x00008c00ff987b82 */ /* 0x000ee40000000800 */
[----:B------:R1:W-:Y:S04]  /*3b5b0*/  LDGSTS.E [R154+-0x40000], desc[UR60][R226.64], !P1 ;  /* 0xc0000000e29a7fae */ /* 0x0003e8000c92187c */
[----:B-1----:R-:W3:Y:S04]  /*3b5c0*/  LDL.LU.64 R212, [R1+0x18b8] ;  /* 0x0018b80001d47983 */ /* 0x002ee80000300a00 */
[----:B------:R1:W-:Y:S04]  /*3b5d0*/  STL.64 [R1+0xf10], R210 ;  /* 0x000f10d201007387 */ /* 0x0003e80000100a00 */
[----:B------:R-:W-:Y:S04]  /*3b5e0*/  LDGSTS.E [R2+-0x3c000], desc[UR60][R224.64], !P1 ;  /* 0xc4000000e0027fae */ /* 0x000fe8000c92187c */
[----:B------:R-:W-:Y:S04]  /*3b5f0*/  LDGSTS.E [R0+-0x38000], desc[UR60][R210.64], !P1 ;  /* 0xc8000000d2007fae */ /* 0x000fe8000c92187c */
[----:B------:R-:W3:Y:S04]  /*3b600*/  LDL.LU.64 R224, [R1+0x1858] ;  /* 0x0018580001e07983 */ /* 0x000ee80000300a00 */
[----:B-1----:R-:W3:Y:S01]  /*3b610*/  LDL.LU.64 R210, [R1+0x1848] ;  /* 0x0018480001d27983 */ /* 0x002ee20000300a00 */
[----:B------:R-:W-:-:S02]  /*3b620*/  VIADD R156, R153, 0xfffffe76 ;  /* 0xfffffe76999c7836 */ /* 0x000fc40000000000 */
[----:B------:R-:W1:Y:S03]  /*3b630*/  LDC R153, c[0x0][0x230] ;  /* 0x00008c00ff997b82 */ /* 0x000e660000000800 */
[----:B------:R-:W-:Y:S01]  /*3b640*/  ISETP.GE.U32.AND P2, PT, R156, 0x7ffffdf7, PT ;  /* 0x7ffffdf79c00780c */ /* 0x000fe20003f46070 */
[----:B------:R-:W-:Y:S02]  /*3b650*/  VIADD R156, R3, 0x100000 ;  /* 0x00100000039c7836 */ /* 0x000fe40000000000 */
        /* <DEDUP_REMOVED lines=11> */
[----:B------:R1:W-:Y:S04]  /*3b710*/  STL.64 [R1+0xf30], R218 ;  /* 0x000f30da01007387 */ /* 0x0003e80000100a00 */
[----:B------:R-:W-:Y:S04]  /*3b720*/  LDGSTS.E [R2+-0x3bffc], desc[UR60][R220.64], !P2 ;  /* 0xc4004000dc027fae */ /* 0x000fe8000d12187c */
[----:B------:R-:W-:Y:S04]  /*3b730*/  LDGSTS.E [R0+-0x37ffc], desc[UR60][R218.64], !P2 ;  /* 0xc8004000da007fae */ /* 0x000fe8000d12187c */
[----:B--2---:R-:W2:Y:S04]  /*3b740*/  LDL.LU.64 R220, [R1+0x1840] ;  /* 0x0018400001dc7983 */ /* 0x004ea80000300a00 */
[----:B-1----:R-:W2:Y:S01]  /*3b750*/  LDL.LU.64 R218, [R1+0x1838] ;  /* 0x0018380001da7983 */ /* 0x002ea20000300a00 */
[----:B------:R-:W-:Y:S01]  /*3b760*/  ISETP.GE.U32.AND P1, PT, R159, 0x7ffffdf6, PT ;  /* 0x7ffffdf69f00780c */ /* 0x000fe20003f26070 */
[----:B---3--:R-:W-:-:S05]  /*3b770*/  IMAD.WIDE R226, R4, 0x4, R216 ;  /* 0x0000000404e27825 */ /* 0x008fca00078e02d8 */
[----:B------:R-:W-:Y:S04]  /*3b780*/  STL.64 [R1+0xf40], R226 ;  /* 0x000f40e201007387 */ /* 0x000fe80000100a00 */
[----:B------:R-:W3:Y:S01]  /*3b790*/  LDL.LU.64 R216, [R1+0x1810] ;  /* 0x0018100001d87983 */ /* 0x000ee20000300a00 */
[----:B------:R-:W-:-:S05]  /*3b7a0*/  IMAD.WIDE R212, R4, 0x4, R212 ;  /* 0x0000000404d47825 */ /* 0x000fca00078e02d4 */
[----:B------:R1:W-:Y:S04]  /*3b7b0*/  STL.64 [R1+0xf38], R212 ;  /* 0x000f38d401007387 */ /* 0x0003e80000100a00 */
[----:B------:R1:W-:Y:S04]  /*3b7c0*/  LDGSTS.E [R156+-0x33ffc], desc[UR60][R212.64], !P2 ;  /* 0xcc004000d49c7fae */ /* 0x0003e8000d12187c */
[----:B------:R1:W-:Y:S01]  /*3b7d0*/  LDGSTS.E [R154+-0x3fff8], desc[UR60][R226.64], !P1 ;  /* 0xc0008000e29a7fae */ /* 0x0003e2000c92187c */
[----:B------:R-:W-:-:S03]  /*3b7e0*/  IMAD.WIDE R224, R4, 0x4, R224 ;  /* 0x0000000404e07825 */ /* 0x000fc600078e02e0 */
[----:B-1----:R-:W3:Y:S01]  /*3b7f0*/  LDL.LU.64 R212, [R1+0x18a8] ;  /* 0x0018a80001d47983 */ /* 0x002ee20000300a00 */
[----:B------:R-:W-:-:S03]  /*3b800*/  IMAD.WIDE R210, R4, 0x4, R210 ;  /* 0x0000000404d27825 */ /* 0x000fc600078e02d2 */
[----:B------:R1:W-:Y:S04]  /*3b810*/  STL.64 [R1+0xf48], R224 ;  /* 0x000f48e001007387 */ /* 0x0003e80000100a00 */
[----:B------:R1:W-:Y:S04]  /*3b820*/  STL.64 [R1+0xf50], R210 ;  /* 0x000f50d201007387 */ /* 0x0003e80000100a00 */
[----:B------:R-:W-:Y:S04]  /*3b830*/  LDGSTS.E [R2+-0x3bff8], desc[UR60][R224.64], !P1 ;  /* 0xc4008000e0027fae */ /* 0x000fe8000c92187c */
[----:B------:R-:W-:Y:S04]  /*3b840*/  LDGSTS.E [R0+-0x37ff8], desc[UR60][R210.64], !P1 ;  /* 0xc8008000d2007fae */ /* 0x000fe8000c92187c */
[----:B-1----:R-:W3:Y:S04]  /*3b850*/  LDL.LU.64 R224, [R1+0x1828] ;  /* 0x0018280001e07983 */ /* 0x002ee80000300a00 */
[----:B------:R-:W3:Y:S01]  /*3b860*/  LDL.LU.64 R210, [R1+0x1820] ;  /* 0x0018200001d27983 */ /* 0x000ee20000300a00 */
[----:B------:R-:W-:Y:S01]  /*3b870*/  VIADD R156, R252, 0xfffffe74 ;  /* 0xfffffe74fc9c7836 */ /* 0x000fe20000000000 */
[----:B------:R-:W-:Y:S01]  /*3b880*/  IADD3 R159, R153, -0x1a9, RZ ;  /* 0xfffffe57999f7810 */ /* 0x000fe20007ffe0ff */
[----:B------:R-:W1:Y:S03]  /*3b890*/  LDC R252, c[0x0][0x230] ;  /* 0x00008c00fffc7b82 */ /* 0x000e660000000800 */
[----:B------:R-:W-:Y:S01]  /*3b8a0*/  ISETP.GE.U32.AND P2, PT, R156, 0x7ffffdf5, PT ;  /* 0x7ffffdf59c00780c */ /* 0x000fe20003f46070 */
[----:B------:R-:W-:-:S04]  /*3b8b0*/  VIADD R156, R3, 0x100000 ;  /* 0x00100000039c7836 */ /* 0x000fc80000000000 */
        /* <DEDUP_REMOVED lines=19> */
[----:B------:R-:W-:Y:S01]  /*3b9f0*/  STL.64 [R1+0x19b8], R226 ;  /* 0x0019b8e201007387 */ /* 0x000fe20000100a00 */
[----:B------:R-:W-:-:S03]  /*3ba00*/  IMAD.WIDE R212, R4, 0x4, R212 ;  /* 0x0000000404d47825 */ /* 0x000fc600078e02d4 */
[----:B------:R-:W3:Y:S04]  /*3ba10*/  LDL.LU.64 R216, [R1+0x17d0] ;  /* 0x0017d00001d87983 */ /* 0x000ee80000300a00 */
[----:B------:R1:W-:Y:S04]  /*3ba20*/  STL.64 [R1+0xf78], R212 ;  /* 0x000f78d401007387 */ /* 0x0003e80000100a00 */
[----:B------:R1:W-:Y:S04]  /*3ba30*/  LDGSTS.E [R156+-0x33ff4], desc[UR60][R212.64], !P2 ;  /* 0xcc00c000d49c7fae */ /* 0x0003e8000d12187c */
[----:B------:R1:W-:Y:S04]  /*3ba40*/  LDGSTS.E [R154+-0x30000], desc[UR60][R226.64], !P1 ;  /* 0xd0000000e29a7fae */ /* 0x0003e8000c92187c */
[----:B-1----:R-:W3:Y:S01]  /*3ba50*/  LDL.LU.64 R212, [R1+0x1898] ;  /* 0x0018980001d47983 */ /* 0x002ee20000300a00 */
[----:B------:R-:W-:-:S04]  /*3ba60*/  IMAD.WIDE R224, R4, 0x4, R224 ;  /* 0x0000000404e07825 */ /* 0x000fc800078e02e0 */
[----:B------:R-:W-:Y:S01]  /*3ba70*/  IMAD.WIDE R210, R4, 0x4, R210 ;  /* 0x0000000404d27825 */ /* 0x000fe200078e02d2 */
        /* <DEDUP_REMOVED lines=29> */
[----:B---3--:R-:W-:-:S04]  /*3bc50*/  IMAD.WIDE R226, R4, 0x4, R216 ;  /* 0x0000000404e27825 */ /* 0x008fc800078e02d8 */
[C---:B------:R-:W-:Y:S01]  /*3bc60*/  IMAD.WIDE R212, R4.reuse, 0x4, R212 ;  /* 0x0000000404d47825 */ /* 0x040fe200078e02d4 */
[----:B------:R-:W-:Y:S04]  /*3bc70*/  STL.64 [R1+0x19f8], R226 ;  /* 0x0019f8e201007387 */ /* 0x000fe80000100a00 */
[----:B------:R-:W3:Y:S04]  /*3bc80*/  LDL.LU.64 R216, [R1+0x17c0] ;  /* 0x0017c00001d87983 */ /* 0x000ee80000300a00 */
        /* <DEDUP_REMOVED lines=42> */
[----:B------:R-:W-:-:S04]  /*3bf30*/  IMAD.WIDE R224, R4, 0x4, R224 ;  /* 0x0000000404e07825 */ /* 0x000fc800078e02e0 */
[----:B------:R-:W-:Y:S01]  /*3bf40*/  IMAD.WIDE R210, R4, 0x4, R210 ;  /* 0x0000000404d27825 */ /* 0x000fe200078e02d2 */
[----:B-1----:R-:W3:Y:S04]  /*3bf50*/  LDL.LU.64 R212, [R1+0x1788] ;  /* 0x0017880001d47983 */ /* 0x002ee80000300a00 */
        /* <DEDUP_REMOVED lines=63> */
[----:B------:R-:W-:Y:S04]  /*3c350*/  LDGSTS.E [R2+-0x1bff4], desc[UR60][R220.64], !P2 ;  /* 0xe400c000dc027fae */ /* 0x000fe8000d12187c */
[----:B------:R-:W-:Y:S01]  /*3c360*/  LDGSTS.E [R0+-0x17ff4], desc[UR60][R218.64], !P2 ;  /* 0xe800c000da007fae */ /* 0x000fe2000d12187c */
[----:B------:R-:W-:-:S03]  /*3c370*/  ISETP.GE.U32.AND P1, PT, R159, 0x7ffffd98, PT ;  /* 0x7ffffd989f00780c */ /* 0x000fc60003f26070 */
[----:B--2---:R-:W2:Y:S04]  /*3c380*/  LDL.LU.64 R220, [R1+0x1718] ;  /* 0x0017180001dc7983 */ /* 0x004ea80000300a00 */
[----:B-1----:R-:W2:Y:S01]  /*3c390*/  LDL.LU.64 R218, [R1+0x1710] ;  /* 0x0017100001da7983 */ /* 0x002ea20000300a00 */
        /* <DEDUP_REMOVED lines=70> */
[----:B----4-:R-:W4:Y:S01]  /*3c800*/  LDL.LU.64 R214, [R1+0x16c0] ;  /* 0x0016c00001d67983 */ /* 0x010f220000300a00 */
[----:B------:R-:W-:Y:S01]  /*3c810*/  ISETP.GE.U32.AND P1, PT, R159, 0x7ffffdf4, PT ;  /* 0x7ffffdf49f00780c */ /* 0x000fe20003f26070 */
[C---:B-1----:R-:W-:Y:S01]  /*3c820*/  VIADD R154, R6.reuse, 0x100000 ;  /* 0x00100000069a7836 */ /* 0x042fe20000000000 */
[----:B------:R-:W-:Y:S01]  /*3c830*/  IADD3 R156, R6, 0x100000, RZ ;  /* 0x00100000069c7810 */ /* 0x000fe20007ffe0ff */
[----:B------:R1:W-:Y:S01]  /*3c840*/  STL.64 [R1+0x2228], R218 ;  /* 0x002228da01007387 */ /* 0x0003e20000100a00 */
[----:B---3--:R-:W-:Y:S01]  /*3c850*/  IMAD.WIDE R216, R4, 0x4, R216 ;  /* 0x0000000404d87825 */ /* 0x008fe200078e02d8 */
[----:B------:R-:W3:Y:S02]  /*3c860*/  LDC R226, c[0x0][0x230] ;  /* 0x00008c00ffe27b82 */ /* 0x000ee40000000800 */
[----:B------:R-:W-:Y:S01]  /*3c870*/  LDGSTS.E [R2+-0xbff4], desc[UR60][R220.64], !P2 ;  /* 0xf400c000dc027fae */ /* 0x000fe2000d12187c */
[----:B------:R-:W-:-:S03]  /*3c880*/  VIADD R159, R3, 0x100000 ;  /* 0x00100000039f7836 */ /* 0x000fc60000000000 */
[----:B------:R1:W-:Y:S04]  /*3c890*/  LDGSTS.E [R0+-0x7ff4], desc[UR60][R218.64], !P2 ;  /* 0xf800c000da007fae */ /* 0x0003e8000d12187c */
[----:B--2---:R-:W2:Y:S04]  /*3c8a0*/  LDL.LU.64 R220, [R1+0x1690] ;  /* 0x0016900001dc7983 */ /* 0x004ea80000300a00 */
[----:B------:R-:W3:Y:S01]  /*3c8b0*/  LDL.LU.64 R228, [R1+0x1688] ;  /* 0x0016880001e47983 */ /* 0x000ee20000300a00 */
[----:B-1----:R-:W-:-:S03]  /*3c8c0*/  IMAD.WIDE R218, R4, 0x4, R212 ;  /* 0x0000000404da7825 */ /* 0x002fc600078e02d4 */
[----:B------:R-:W-:Y:S01]  /*3c8d0*/  STL.64 [R1+0xf80], R216 ;  /* 0x000f80d801007387 */ /* 0x000fe20000100a00 */
[----:B------:R-:W-:-:S03]  /*3c8e0*/  VIADD R0, R6, 0x100000 ;  /* 0x0010000006007836 */ /* 0x000fc60000000000 */
[----:B------:R-:W3:Y:S04]  /*3c8f0*/  LDL.LU.64 R212, [R1+0x1650] ;  /* 0x0016500001d47983 */ /* 0x000ee80000300a00 */
[----:B------:R1:W-:Y:S04]  /*3c900*/  LDGSTS.E [R159+-0x3ff4], desc[UR60][R218.64], !P2 ;  /* 0xfc00c000da9f7fae */ /* 0x0003e8000d12187c */
[----:B------:R1:W-:Y:S04]  /*3c910*/  STL.64 [R1+0x2230], R218 ;  /* 0x002230da01007387 */ /* 0x0003e80000100a00 */
[----:B------:R1:W-:Y:S01]  /*3c920*/  LDGSTS.E [R156+-0x40000], desc[UR60][R216.64], !P1 ;  /* 0xc0000000d89c7fae */ /* 0x0003e2000c92187c */
[----:B------:R-:W-:-:S03]  /*3c930*/  IMAD.WIDE R2, R4, 0x4, R224 ;  /* 0x0000000404027825 */ /* 0x000fc600078e02e0 */
[----:B-1----:R-:W3:Y:S01]  /*3c940*/  LDL.LU.64 R218, [R1+0x16b8] ;  /* 0x0016b80001da7983 */ /* 0x002ee20000300a00 */
[----:B------:R-:W-:-:S03]  /*3c950*/  IMAD.WIDE R210, R4, 0x4, R210 ;  /* 0x0000000404d27825 */ /* 0x000fc600078e02d2 */
[----:B------:R-:W-:Y:S01]  /*3c960*/  LDGSTS.E [R154+-0x3c000], desc[UR60][R2.64], !P1 ;  /* 0xc4000000029a7fae */ /* 0x000fe2000c92187c */
[----:B------:R-:W-:Y:S01]  /*3c970*/  IADD3 R159, R252, -0x18e, RZ ;  /* 0xfffffe72fc9f7810 */ /* 0x000fe20007ffe0ff */
[----:B------:R-:W1:Y:S02]  /*3c980*/  LDC R216, c[0x0][0x230] ;  /* 0x00008c00ffd87b82 */ /* 0x000e640000000800 */
[----:B------:R1:W-:Y:S04]  /*3c990*/  STL.64 [R1+0xf88], R210 ;  /* 0x000f88d201007387 */ /* 0x0003e80000100a00 */
[----:B------:R3:W-:Y:S04]  /*3c9a0*/  LDGSTS.E [R0+-0x38000], desc[UR60][R210.64], !P1 ;  /* 0xc8000000d2007fae */ /* 0x0007e8000c92187c */
[----:B-1----:R-:W3:Y:S04]  /*3c9b0*/  LDL.LU.64 R210, [R1+0x1680] ;  /* 0x0016800001d27983 */ /* 0x002ee80000300a00 */
[----:B------:R-:W3:Y:S01]  /*3c9c0*/  LDL.LU.64 R230, [R1+0x1678] ;  /* 0x0016780001e67983 */ /* 0x000ee20000300a00 */
[----:B------:R-:W-:Y:S01]  /*3c9d0*/  ISETP.GE.U32.AND P2, PT, R159, 0x7ffffdf3, PT ;  /* 0x7ffffdf39f00780c */ /* 0x000fe20003f46070 */
[----:B------:R-:W-:-:S02]  /*3c9e0*/  VIADD R159, R6, 0x100000 ;  /* 0x00100000069f7836 */ /* 0x000fc40000000000 */
[----:B------:R-:W-:Y:S02]  /*3c9f0*/  VIADD R252, R152, 0xfffffe71 ;  /* 0xfffffe7198fc7836 */ /* 0x000fe40000000000 */
[----:B------:R-:W-:-:S05]  /*3ca00*/  IMAD.WIDE R222, R4, 0x4, R222 ;  /* 0x0000000404de7825 */ /* 0x000fca00078e02de */
[----:B------:R-:W-:Y:S01]  /*3ca10*/  STL.64 [R1+0xf98], R222 ;  /* 0x000f98de01007387 */ /* 0x000fe20000100a00 */
[----:B----4-:R-:W-:-:S05]  /*3ca20*/  IMAD.WIDE R214, R4, 0x4, R214 ;  /* 0x0000000404d67825 */ /* 0x010fca00078e02d6 */
[----:B------:R1:W-:Y:S04]  /*3ca30*/  STL.64 [R1+0xf90], R214 ;  /* 0x000f90d601007387 */ /* 0x0003e80000100a00 */
[----:B------:R-:W4:Y:S04]  /*3ca40*/  LDL.LU.64 R224, [R1+0x1648] ;  /* 0x0016480001e07983 */ /* 0x000f280000300a00 */
[----:B------:R-:W-:Y:S04]  /*3ca50*/  LDGSTS.E [R159+-0x34000], desc[UR60][R214.64], !P1 ;  /* 0xcc000000d69f7fae */ /* 0x000fe8000c92187c */
[----:B------:R-:W-:Y:S01]  /*3ca60*/  LDGSTS.E [R156+-0x3fffc], desc[UR60][R222.64], !P2 ;  /* 0xc0004000de9c7fae */ /* 0x000fe2000d12187c */
[----:B--2---:R-:W-:-:S04]  /*3ca70*/  IMAD.WIDE R220, R4, 0x4, R220 ;  /* 0x0000000404dc7825 */ /* 0x004fc800078e02dc */
[----:B---3--:R-:W-:Y:S01]  /*3ca80*/  IMAD.WIDE R152, R4, 0x4, R228 ;  /* 0x0000000404987825 */ /* 0x008fe200078e02e4 */
[----:B------:R2:W-:Y:S04]  /*3ca90*/  STL.64 [R1+0xfa0], R220 ;  /* 0x000fa0dc01007387 */ /* 0x0005e80000100a00 */
[----:B-1----:R-:W3:Y:S04]  /*3caa0*/  LDL.LU.64 R214, [R1+0x16b0] ;  /* 0x0016b00001d67983 */ /* 0x002ee80000300a00 */
[----:B------:R1:W-:Y:S04]  /*3cab0*/  STL.64 [R1+0xfa8], R152 ;  /* 0x000fa89801007387 */ /* 0x0003e80000100a00 */
[----:B------:R-:W3:Y:S04]  /*3cac0*/  LDL.LU.64 R222, [R1+0x1670] ;  /* 0x0016700001de7983 */ /* 0x000ee80000300a00 */
[----:B------:R-:W-:Y:S01]  /*3cad0*/  LDGSTS.E [R154+-0x3bffc], desc[UR60][R220.64], !P2 ;  /* 0xc4004000dc9a7fae */ /* 0x000fe2000d12187c */
[----:B------:R-:W-:Y:S01]  /*3cae0*/  ISETP.GE.U32.AND P1, PT, R252, 0x7ffffdf2, PT ;  /* 0x7ffffdf2fc00780c */ /* 0x000fe20003f26070 */
[----:B------:R-:W-:-:S02]  /*3caf0*/  IMAD.WIDE R212, R4, 0x4, R212 ;  /* 0x0000000404d47825 */ /* 0x000fc400078e02d4 */
[----:B------:R1:W-:Y:S04]  /*3cb00*/  LDGSTS.E [R0+-0x37ffc], desc[UR60][R152.64], !P2 ;  /* 0xc800400098007fae */ /* 0x0003e8000d12187c */
[----:B--2---:R-:W2:Y:S01]  /*3cb10*/  LDL.LU.64 R220, [R1+0x1668] ;  /* 0x0016680001dc7983 */ /* 0x004ea20000300a00 */
[----:B------:R-:W-:-:S03]  /*3cb20*/  IMAD.WIDE R228, R4, 0x4, R218 ;  /* 0x0000000404e47825 */ /* 0x000fc600078e02da */
[----:B------:R1:W-:Y:S04]  /*3cb30*/  STL.64 [R1+0xfb8], R212 ;  /* 0x000fb8d401007387 */ /* 0x0003e80000100a00 */
[----:B------:R-:W2:Y:S04]  /*3cb40*/  LDL.LU.64 R218, [R1+0x1640] ;  /* 0x0016400001da7983 */ /* 0x000ea80000300a00 */
[----:B------:R-:W-:Y:S04]  /*3cb50*/  STL.64 [R1+0xfb0], R228 ;  /* 0x000fb0e401007387 */ /* 0x000fe80000100a00 */
[----:B------:R1:W-:Y:S04]  /*3cb60*/  LDGSTS.E [R159+-0x33ffc], desc[UR60][R228.64], !P2 ;  /* 0xcc004000e49f7fae */ /* 0x0003e8000d12187c */
[----:B------:R-:W-:Y:S01]  /*3cb70*/  LDGSTS.E [R156+-0x3fff8], desc[UR60][R212.64], !P1 ;  /* 0xc0008000d49c7fae */ /* 0x000fe2000c92187c */
[----:B------:R-:W-:-:S04]  /*3cb80*/  IMAD.WIDE R210, R4, 0x4, R210 ;  /* 0x0000000404d27825 */ /* 0x000fc800078e02d2 */
[----:B-1----:R-:W-:Y:S01]  /*3cb90*/  IMAD.WIDE R152, R4, 0x4, R230 ;  /* 0x0000000404987825 */ /* 0x002fe200078e02e6 */
[----:B------:R-:W-:Y:S01]  /*3cba0*/  IADD3 R159, R216, -0x190, RZ ;  /* 0xfffffe70d89f7810 */ /* 0x000fe20007ffe0ff */
[----:B------:R1:W-:Y:S04]  /*3cbb0*/  STL.64 [R1+0xfc0], R210 ;  /* 0x000fc0d201007387 */ /* 0x0003e80000100a00 */
[----:B------:R-:W2:Y:S04]  /*3cbc0*/  LDL.LU.64 R216, [R1+0x1660] ;  /* 0x0016600001d87983 */ /* 0x000ea80000300a00 */
[----:B------:R1:W-:Y:S04]  /*3cbd0*/  STL.64 [R1+0xfc8], R152 ;  /* 0x000fc89801007387 */ /* 0x0003e80000100a00 */
[----:B------:R-:W2:Y:S04]  /*3cbe0*/  LDL.LU.64 R212, [R1+0x1638] ;  /* 0x0016380001d47983 */ /* 0x000ea80000300a00 */
[----:B------:R-:W-:Y:S01]  /*3cbf0*/  LDGSTS.E [R154+-0x3bff8], desc[UR60][R210.64], !P1 ;  /* 0xc4008000d29a7fae */ /* 0x000fe2000c92187c */
[----:B------:R-:W-:-:S03]  /*3cc00*/  ISETP.GE.U32.AND P2, PT, R159, 0x7ffffdf1, PT ;  /* 0x7ffffdf19f00780c */ /* 0x000fc60003f46070 */
[----:B-1----:R-:W2:Y:S01]  /*3cc10*/  LDL.LU.64 R210, [R1+0x1630] ;  /* 0x0016300001d27983 */ /* 0x002ea20000300a00 */
[----:B------:R-:W-:Y:S02]  /*3cc20*/  VIADD R252, R226, 0xfffffe53 ;  /* 0xfffffe53e2fc7836 */ /* 0x000fe40000000000 */
[----:B------:R-:W-:Y:S01]  /*3cc30*/  VIADD R159, R6, 0x100000 ;  /* 0x00100000069f7836 */ /* 0x000fe20000000000 */
[----:B------:R1:W-:Y:S02]  /*3cc40*/  LDGSTS.E [R0+-0x37ff8], desc[UR60][R152.64], !P1 ;  /* 0xc800800098007fae */ /* 0x0003e4000c92187c */
[----:B-1----:R-:W1:Y:S08]  /*3cc50*/  LDC R153, c[0x0][0x230] ;  /* 0x00008c00ff997b82 */ /* 0x002e700000000800 */
[----:B------:R-:W1:Y:S01]  /*3cc60*/  LDC R152, c[0x0][0x230] ;  /* 0x00008c00ff987b82 */ /* 0x000e620000000800 */
[----:B----4-:R-:W-:-:S05]  /*3cc70*/  IMAD.WIDE R226, R4, 0x4, R224 ;  /* 0x0000000404e27825 */ /* 0x010fca00078e02e0 */
[----:B------:R-:W-:Y:S01]  /*3cc80*/  STL.64 [R1+0xfd8], R226 ;  /* 0x000fd8e201007387 */ /* 0x000fe20000100a00 */
[----:B---3--:R-:W-:-:S05]  /*3cc90*/  IMAD.WIDE R214, R4, 0x4, R214 ;  /* 0x0000000404d67825 */ /* 0x008fca00078e02d6 */
[----:B------:R3:W-:Y:S01]  /*3cca0*/  STL.64 [R1+0xfd0], R214 ;  /* 0x000fd0d601007387 */ /* 0x0007e20000100a00 */
[----:B------:R-:W-:-:S03]  /*3ccb0*/  IMAD.WIDE R224, R4, 0x4, R222 ;  /* 0x0000000404e07825 */ /* 0x000fc600078e02de */
[----:B------:R-:W-:Y:S04]  /*3ccc0*/  LDGSTS.E [R159+-0x33ff8], desc[UR60][R214.64], !P1 ;  /* 0xcc008000d69f7fae */ /* 0x000fe8000c92187c */
[----:B------:R-:W4:Y:S04]  /*3ccd0*/  LDL.LU.64 R222, [R1+0x1620] ;  /* 0x0016200001de7983 */ /* 0x000f280000300a00 */
[----:B------:R-:W-:Y:S04]  /*3cce0*/  STL.64 [R1+0xfe0], R224 ;  /* 0x000fe0e001007387 */ /* 0x000fe80000100a00 */
[----:B------:R1:W-:Y:S01]  /*3ccf0*/  LDGSTS.E [R156+-0x3fff4], desc[UR60][R226.64], !P2 ;  /* 0xc000c000e29c7fae */ /* 0x0003e2000d12187c */
[----:B--2---:R-:W-:-:S03]  /*3cd00*/  IMAD.WIDE R220, R4, 0x4, R220 ;  /* 0x0000000404dc7825 */ /* 0x004fc600078e02dc */
[----:B---3--:R-:W2:Y:S04]  /*3cd10*/  LDL.LU.64 R214, [R1+0x1628] ;  /* 0x0016280001d67983 */ /* 0x008ea80000300a00 */
[----:B------:R3:W-:Y:S04]  /*3cd20*/  LDGSTS.E [R154+-0x3bff4], desc[UR60][R224.64], !P2 ;  /* 0xc400c000e09a7fae */ /* 0x0007e8000d12187c */
[----:B------:R3:W-:Y:S01]  /*3cd30*/  STL.64 [R1+0xfe8], R220 ;  /* 0x000fe8dc01007387 */ /* 0x0007e20000100a00 */
[----:B------:R-:W-:Y:S01]  /*3cd40*/  ISETP.GE.U32.AND P1, PT, R252, 0x7ffffdd4, PT ;  /* 0x7ffffdd4fc00780c */ /* 0x000fe20003f26070 */
[----:B-1----:R-:W1:Y:S02]  /*3cd50*/  LDC R226, c[0x0][0x230] ;  /* 0x00008c00ffe27b82 */ /* 0x002e640000000800 */
[----:B------:R-:W-:Y:S04]  /*3cd60*/  LDGSTS.E [R0+-0x37ff4], desc[UR60][R220.64], !P2 ;  /* 0xc800c000dc007fae */ /* 0x000fe8000d12187c */
[----:B---3--:R-:W3:Y:S04]  /*3cd70*/  LDL.LU.64 R220, [R1+0x1618] ;  /* 0x0016180001dc7983 */ /* 0x008ee80000300a00 */
[----:B------:R-:W3:Y:S01]  /*3cd80*/  LDL.LU.64 R228, [R1+0x1610] ;  /* 0x0016100001e47983 */ /* 0x000ee20000300a00 */
[----:B------:R-:W-:-:S04]  /*3cd90*/  IMAD.WIDE R224, R4, 0x4, R218 ;  /* 0x0000000404e07825 */ /* 0x000fc800078e02da */
[C---:B------:R-:W-:Y:S01]  /*3cda0*/  IMAD.WIDE R218, R4.reuse, 0x4, R216 ;  /* 0x0000000404da7825 */ /* 0x040fe200078e02d8 */
[----:B------:R-:W-:Y:S04]  /*3cdb0*/  STL.64 [R1+0x1a38], R224 ;  /* 0x001a38e001007387 */ /* 0x000fe80000100a00 */
[----:B------:R-:W3:Y:S01]  /*3cdc0*/  LDL.LU.64 R216, [R1+0x1600] ;  /* 0x0016000001d87983 */ /* 0x000ee20000300a00 */
[----:B------:R-:W-:-:S03]  /*3cdd0*/  IMAD.WIDE R212, R4, 0x4, R212 ;  /* 0x0000000404d47825 */ /* 0x000fc600078e02d4 */
[----:B------:R1:W-:Y:S04]  /*3cde0*/  STL.64 [R1+0xff0], R218 ;  /* 0x000ff0da01007387 */ /* 0x0003e80000100a00 */
[----:B------:R1:W-:Y:S04]  /*3cdf0*/  LDGSTS.E [R159+-0x33ff4], desc[UR60][R218.64], !P2 ;  /* 0xcc00c000da9f7fae */ /* 0x0003e8000d12187c */
[----:B------:R1:W-:Y:S04]  /*3ce00*/  STL.64 [R1+0x1a40], R212 ;  /* 0x001a40d401007387 */ /* 0x0003e80000100a00 */
[----:B------:R-:W-:Y:S01]  /*3ce10*/  LDGSTS.E [R156+-0x30000], desc[UR60][R224.64], !P1 ;  /* 0xd0000000e09c7fae */ /* 0x000fe2000c92187c */
[----:B------:R-:W-:-:S03]  /*3ce20*/  IMAD.WIDE R210, R4, 0x4, R210 ;  /* 0x0000000404d27825 */ /* 0x000fc600078e02d2 */
[----:B-1----:R-:W3:Y:S04]  /*3ce30*/  LDL.LU.64 R218, [R1+0x1608] ;  /* 0x0016080001da7983 */ /* 0x002ee80000300a00 */
[----:B------:R1:W-:Y:S04]  /*3ce40*/  LDGSTS.E [R154+-0x2c000], desc[UR60][R212.64], !P1 ;  /* 0xd4000000d49a7fae */ /* 0x0003e8000c92187c */
[----:B------:R1:W-:Y:S04]  /*3ce50*/  STL.64 [R1+0x1a48], R210 ;  /* 0x001a48d201007387 */ /* 0x0003e80000100a00 */
[----:B------:R3:W-:Y:S01]  /*3ce60*/  LDGSTS.E [R0+-0x28000], desc[UR60][R210.64], !P1 ;  /* 0xd8000000d2007fae */ /* 0x0007e2000c92187c */
[----:B------:R-:W-:Y:S01]  /*3ce70*/  IADD3 R159, R153, -0x1ae, RZ ;  /* 0xfffffe52999f7810 */ /* 0x000fe20007ffe0ff */
[----:B------:R-:W-:Y:S01]  /*3ce80*/  VIADD R252, R152, 0xfffffe51 ;  /* 0xfffffe5198fc7836 */ /* 0x000fe20000000000 */
[----:B-1----:R-:W1:Y:S01]  /*3ce90*/  LDC R212, c[0x0][0x230] ;  /* 0x00008c00ffd47b82 */ /* 0x002e620000000800 */
[----:B------:R-:W3:Y:S04]  /*3cea0*/  LDL.LU.64 R210, [R1+0x15f8] ;  /* 0x0015f80001d27983 */ /* 0x000ee80000300a00 */
[----:B------:R-:W3:Y:S01]  /*3ceb0*/  LDL.LU.64 R230, [R1+0x15f0] ;  /* 0x0015f00001e67983 */ /* 0x000ee20000300a00 */
[----:B------:R-:W-:Y:S01]  /*3cec0*/  ISETP.GE.U32.AND P2, PT, R159, 0x7ffffdd3, PT ;  /* 0x7ffffdd39f00780c */ /* 0x000fe20003f46070 */
[----:B------:R-:W-:-:S02]  /*3ced0*/  VIADD R159, R6, 0x100000 ;  /* 0x00100000069f7836 */ /* 0x000fc40000000000 */
[----:B----4-:R-:W-:-:S05]  /*3cee0*/  IMAD.WIDE R222, R4, 0x4, R222 ;  /* 0x0000000404de7825 */ /* 0x010fca00078e02de */
[----:B------:R-:W-:Y:S01]  /*3cef0*/  STL.64 [R1+0x1a58], R222 ;  /* 0x001a58de01007387 */ /* 0x000fe20000100a00 */
[----:B--2---:R-:W-:-:S05]  /*3cf00*/  IMAD.WIDE R214, R4, 0x4, R214 ;  /* 0x0000000404d67825 */ /* 0x004fca00078e02d6 */
[----:B------:R2:W-:Y:S04]  /*3cf10*/  STL.64 [R1+0x1a50], R214 ;  /* 0x001a50d601007387 */ /* 0x0005e80000100a00 */
[----:B------:R-:W4:Y:S04]  /*3cf20*/  LDL.LU.64 R224, [R1+0x15e0] ;  /* 0x0015e00001e07983 */ /* 0x000f280000300a00 */
[----:B------:R-:W-:Y:S04]  /*3cf30*/  LDGSTS.E [R159+-0x24000], desc[UR60][R214.64], !P1 ;  /* 0xdc000000d69f7fae */ /* 0x000fe8000c92187c */
[----:B------:R-:W-:Y:S01]  /*3cf40*/  LDGSTS.E [R156+-0x2fffc], desc[UR60][R222.64], !P2 ;  /* 0xd0004000de9c7fae */ /* 0x000fe2000d12187c */
[----:B---3--:R-:W-:-:S04]  /*3cf50*/  IMAD.WIDE R220, R4, 0x4, R220 ;  /* 0x0000000404dc7825 */ /* 0x008fc800078e02dc */
[----:B------:R-:W-:Y:S01]  /*3cf60*/  IMAD.WIDE R152, R4, 0x4, R228 ;  /* 0x0000000404987825 */ /* 0x000fe200078e02e4 */
[----:B------:R3:W-:Y:S04]  /*3cf70*/  STL.64 [R1+0x1a60], R220 ;  /* 0x001a60dc01007387 */ /* 0x0007e80000100a00 */
[----:B--2---:R-:W2:Y:S04]  /*3cf80*/  LDL.LU.64 R214, [R1+0x15e8] ;  /* 0x0015e80001d67983 */ /* 0x004ea80000300a00 */
[----:B------:R1:W-:Y:S04]  /*3cf90*/  STL.64 [R1+0x1a68], R152 ;  /* 0x001a689801007387 */ /* 0x0003e80000100a00 */
[----:B------:R-:W2:Y:S04]  /*3cfa0*/  LDL.LU.64 R222, [R1+0x15d8] ;  /* 0x0015d80001de7983 */ /* 0x000ea80000300a00 */
[----:B------:R-:W-:Y:S01]  /*3cfb0*/  LDGSTS.E [R154+-0x2bffc], desc[UR60][R220.64], !P2 ;  /* 0xd4004000dc9a7fae */ /* 0x000fe2000d12187c */
[----:B------:R-:W-:Y:S01]  /*3cfc0*/  ISETP.GE.U32.AND P1, PT, R252, 0x7ffffdd2, PT ;  /* 0x7ffffdd2fc00780c */ /* 0x000fe20003f26070 */
[----:B------:R-:W-:-:S02]  /*3cfd0*/  IMAD.WIDE R216, R4, 0x4, R216 ;  /* 0x0000000404d87825 */ /* 0x000fc400078e02d8 */
[----:B------:R1:W-:Y:S04]  /*3cfe0*/  LDGSTS.E [R0+-0x27ffc], desc[UR60][R152.64], !P2 ;  /* 0xd800400098007fae */ /* 0x0003e8000d12187c */
[----:B---3--:R-:W3:Y:S01]  /*3cff0*/  LDL.LU.64 R220, [R1+0x15d0] ;  /* 0x0015d00001dc7983 */ /* 0x008ee20000300a00 */
[----:B------:R-:W-:-:S03]  /*3d000*/  IMAD.WIDE R228, R4, 0x4, R218 ;  /* 0x0000000404e47825 */ /* 0x000fc600078e02da */
[----:B------:R1:W-:Y:S04]  /*3d010*/  STL.64 [R1+0x1a78], R216 ;  /* 0x001a78d801007387 */ /* 0x0003e80000100a00 */
[----:B------:R-:W3:Y:S04]  /*3d020*/  LDL.LU.64 R218, [R1+0x15c0] ;  /* 0x0015c00001da7983 */ /* 0x000ee80000300a00 */
[----:B------:R-:W-:Y:S04]  /*3d030*/  STL.64 [R1+0x1a70], R228 ;  /* 0x001a70e401007387 */ /* 0x000fe80000100a00 */
[----:B------:R1:W-:Y:S04]  /*3d040*/  LDGSTS.E [R159+-0x23ffc], desc[UR60][R228.64], !P2 ;  /* 0xdc004000e49f7fae */ /* 0x0003e8000d12187c */
[----:B------:R-:W-:Y:S01]  /*3d050*/  LDGSTS.E [R156+-0x2fff8], desc[UR60][R216.64], !P1 ;  /* 0xd0008000d89c7fae */ /* 0x000fe2000c92187c */
[----:B------:R-:W-:-:S04]  /*3d060*/  IMAD.WIDE R210, R4, 0x4, R210 ;  /* 0x0000000404d27825 */ /* 0x000fc800078e02d2 */
[----:B-1----:R-:W-:Y:S01]  /*3d070*/  IMAD.WIDE R152, R4, 0x4, R230 ;  /* 0x0000000404987825 */ /* 0x002fe200078e02e6 */
[----:B------:R-:W-:Y:S01]  /*3d080*/  IADD3 R159, R212, -0x1b0, RZ ;  /* 0xfffffe50d49f7810 */ /* 0x000fe20007ffe0ff */
[----:B------:R1:W-:Y:S04]  /*3d090*/  STL.64 [R1+0x1a80], R210 ;  /* 0x001a80d201007387 */ /* 0x0003e80000100a00 */
[----:B------:R-:W3:Y:S04]  /*3d0a0*/  LDL.LU.64 R212, [R1+0x15c8] ;  /* 0x0015c80001d47983 */ /* 0x000ee80000300a00 */
[----:B------:R1:W-:Y:S04]  /*3d0b0*/  STL.64 [R1+0x1a88], R152 ;  /* 0x001a889801007387 */ /* 0x0003e80000100a00 */
[----:B------:R-:W3:Y:S04]  /*3d0c0*/  LDL.LU.64 R216, [R1+0x15b8] ;  /* 0x0015b80001d87983 */ /* 0x000ee80000300a00 */
[----:B------:R-:W-:Y:S01]  /*3d0d0*/  LDGSTS.E [R154+-0x2bff8], desc[UR60][R210.64], !P1 ;  /* 0xd4008000d29a7fae */ /* 0x000fe2000c92187c */
[----:B------:R-:W-:-:S03]  /*3d0e0*/  ISETP.GE.U32.AND P2, PT, R159, 0x7ffffdd1, PT ;  /* 0x7ffffdd19f00780c */ /* 0x000fc60003f46070 */
[----:B-1----:R-:W3:Y:S01]  /*3d0f0*/  LDL.LU.64 R210, [R1+0x15b0] ;  /* 0x0015b00001d27983 */ /* 0x002ee20000300a00 */
[----:B------:R-:W-:Y:S02]  /*3d100*/  VIADD R252, R226, 0xfffffe33 ;  /* 0xfffffe33e2fc7836 */ /* 0x000fe40000000000 */
[----:B------:R-:W-:Y:S01]  /*3d110*/  VIADD R159, R6, 0x100000 ;  /* 0x00100000069f7836 */ /* 0x000fe20000000000 */
[----:B------:R1:W-:Y:S02]  /*3d120*/  LDGSTS.E [R0+-0x27ff8], desc[UR60][R152.64], !P1 ;  /* 0xd800800098007fae */ /* 0x0003e4000c92187c */
[----:B-1----:R-:W1:Y:S08]  /*3d130*/  LDC R153, c[0x0][0x230] ;  /* 0x00008c00ff997b82 */ /* 0x002e700000000800 */
[----:B------:R-:W1:Y:S01]  /*3d140*/  LDC R152, c[0x0][0x230] ;  /* 0x00008c00ff987b82 */ /* 0x000e620000000800 */
[----:B----4-:R-:W-:-:S05]  /*3d150*/  IMAD.WIDE R226, R4, 0x4, R224 ;  /* 0x0000000404e27825 */ /* 0x010fca00078e02e0 */
[----:B------:R-:W-:Y:S01]  /*3d160*/  STL.64 [R1+0x1a98], R226 ;  /* 0x001a98e201007387 */ /* 0x000fe20000100a00 */
[----:B--2---:R-:W-:-:S05]  /*3d170*/  IMAD.WIDE R214, R4, 0x4, R214 ;  /* 0x0000000404d67825 */ /* 0x004fca00078e02d6 */
[----:B------:R2:W-:Y:S01]  /*3d180*/  STL.64 [R1+0x1a90], R214 ;  /* 0x001a90d601007387 */ /* 0x0005e20000100a00 */
[----:B------:R-:W-:-:S03]  /*3d190*/  IMAD.WIDE R224, R4, 0x4, R222 ;  /* 0x0000000404e07825 */ /* 0x000fc600078e02de */
[----:B------:R-:W-:Y:S04]  /*3d1a0*/  LDGSTS.E [R159+-0x23ff8], desc[UR60][R214.64], !P1 ;  /* 0xdc008000d69f7fae */ /* 0x000fe8000c92187c */
[----:B------:R-:W4:Y:S04]  /*3d1b0*/  LDL.LU.64 R222, [R1+0x15a0] ;  /* 0x0015a00001de7983 */ /* 0x000f280000300a00 */
[----:B------:R1:W-:Y:S04]  /*3d1c0*/  STL.64 [R1+0x1aa0], R224 ;  /* 0x001aa0e001007387 */ /* 0x0003e80000100a00 */
[----:B------:R1:W-:Y:S01]  /*3d1d0*/  LDGSTS.E [R156+-0x2fff4], desc[UR60][R226.64], !P2 ;  /* 0xd000c000e29c7fae */ /* 0x0003e2000d12187c */
[----:B---3--:R-:W-:-:S03]  /*3d1e0*/  IMAD.WIDE R220, R4, 0x4, R220 ;  /* 0x0000000404dc7825 */ /* 0x008fc600078e02dc */
[----:B--2---:R-:W2:Y:S04]  /*3d1f0*/  LDL.LU.64 R214, [R1+0x15a8] ;  /* 0x0015a80001d67983 */ /* 0x004ea80000300a00 */
[----:B------:R3:W-:Y:S04]  /*3d200*/  LDGSTS.E [R154+-0x2bff4], desc[UR60][R224.64], !P2 ;  /* 0xd400c000e09a7fae */ /* 0x0007e8000d12187c */
[----:B------:R3:W-:Y:S01]  /*3d210*/  STL.64 [R1+0x1aa8], R220 ;  /* 0x001aa8dc01007387 */ /* 0x0007e20000100a00 */
[----:B------:R-:W-:Y:S01]  /*3d220*/  ISETP.GE.U32.AND P1, PT, R252, 0x7ffffdb4, PT ;  /* 0x7ffffdb4fc00780c */ /* 0x000fe20003f26070 */
[----:B-1----:R-:W1:Y:S02]  /*3d230*/  LDC R226, c[0x0][0x230] ;  /* 0x00008c00ffe27b82 */ /* 0x002e640000000800 */
[----:B------:R-:W-:Y:S01]  /*3d240*/  LDGSTS.E [R0+-0x27ff4], desc[UR60][R220.64], !P2 ;  /* 0xd800c000dc007fae */ /* 0x000fe2000d12187c */
[----:B---3--:R-:W-:-:S03]  /*3d250*/  IMAD.WIDE R224, R4, 0x4, R218 ;  /* 0x0000000404e07825 */ /* 0x008fc600078e02da */
[----:B------:R-:W3:Y:S04]  /*3d260*/  LDL.LU.64 R220, [R1+0x1598] ;  /* 0x0015980001dc7983 */ /* 0x000ee80000300a00 */
[----:B------:R-:W3:Y:S04]  /*3d270*/  LDL.LU.64 R228, [R1+0x1590] ;  /* 0x0015900001e47983 */ /* 0x000ee80000300a00 */
[----:B------:R-:W-:Y:S01]  /*3d280*/  STL.64 [R1+0x1e38], R224 ;  /* 0x001e38e001007387 */ /* 0x000fe20000100a00 */
[----:B------:R-:W-:-:S03]  /*3d290*/  IMAD.WIDE R218, R4, 0x4, R212 ;  /* 0x0000000404da7825 */ /* 0x000fc600078e02d4 */
[----:B------:R-:W3:Y:S01]  /*3d2a0*/  LDL.LU.64 R212, [R1+0x1580] ;  /* 0x0015800001d47983 */ /* 0x000ee20000300a00 */
[----:B------:R-:W-:-:S03]  /*3d2b0*/  IMAD.WIDE R216, R4, 0x4, R216 ;  /* 0x0000000404d87825 */ /* 0x000fc600078e02d8 */
[----:B------:R1:W-:Y:S04]  /*3d2c0*/  STL.64 [R1+0x1ab0], R218 ;  /* 0x001ab0da01007387 */ /* 0x0003e80000100a00 */
[----:B------:R1:W-:Y:S04]  /*3d2d0*/  LDGSTS.E [R159+-0x23ff4], desc[UR60][R218.64], !P2 ;  /* 0xdc00c000da9f7fae */ /* 0x0003e8000d12187c */
[----:B------:R1:W-:Y:S04]  /*3d2e0*/  STL.64 [R1+0x1e40], R216 ;  /* 0x001e40d801007387 */ /* 0x0003e80000100a00 */
[----:B------:R-:W-:Y:S04]  /*3d2f0*/  LDGSTS.E [R156+-0x20000], desc[UR60][R224.64], !P1 ;  /* 0xe0000000e09c7fae */ /* 0x000fe8000c92187c */
[----:B-1----:R-:W3:Y:S01]  /*3d300*/  LDL.LU.64 R218, [R1+0x1588] ;  /* 0x0015880001da7983 */ /* 0x002ee20000300a00 */
[----:B------:R-:W-:-:S03]  /*3d310*/  IMAD.WIDE R210, R4, 0x4, R210 ;  /* 0x0000000404d27825 */ /* 0x000fc600078e02d2 */
        /* <DEDUP_REMOVED lines=18> */
[C---:B------:R-:W-:Y:S01]  /*3d440*/  IMAD.WIDE R152, R4.reuse, 0x4, R228 ;  /* 0x0000000404987825 */ /* 0x040fe200078e02e4 */
[----:B------:R3:W-:Y:S04]  /*3d450*/  STL.64 [R1+0x1e60], R220 ;  /* 0x001e60dc01007387 */ /* 0x0007e80000100a00 */
[----:B--2---:R-:W2:Y:S04]  /*3d460*/  LDL.LU.64 R214, [R1+0x1568] ;  /* 0x0015680001d67983 */ /* 0x004ea80000300a00 */
[----:B------:R1:W-:Y:S04]  /*3d470*/  STL.64 [R1+0x1e68], R152 ;  /* 0x001e689801007387 */ /* 0x0003e80000100a00 */
[----:B------:R-:W2:Y:S04]  /*3d480*/  LDL.LU.64 R222, [R1+0x1558] ;  /* 0x0015580001de7983 */ /* 0x000ea80000300a00 */
[----:B------:R-:W-:Y:S01]  /*3d490*/  LDGSTS.E [R154+-0x1bffc], desc[UR60][R220.64], !P2 ;  /* 0xe4004000dc9a7fae */ /* 0x000fe2000d12187c */
[----:B------:R-:W-:Y:S01]  /*3d4a0*/  IMAD.WIDE R212, R4, 0x4, R212 ;  /* 0x0000000404d47825 */ /* 0x000fe200078e02d4 */
[----:B------:R-:W-:-:S02]  /*3d4b0*/  ISETP.GE.U32.AND P1, PT, R252, 0x7ffffdb2, PT ;  /* 0x7ffffdb2fc00780c */ /* 0x000fc40003f26070 */
        /* <DEDUP_REMOVED lines=42> */
[----:B------:R-:W-:Y:S04]  /*3d760*/  STL.64 [R1+0x2238], R224 ;  /* 0x002238e001007387 */ /* 0x000fe80000100a00 */
[----:B------:R-:W3:Y:S01]  /*3d770*/  LDL.LU.64 R218, [R1+0x1500] ;  /* 0x0015000001da7983 */ /* 0x000ee20000300a00 */
[----:B------:R-:W-:-:S04]  /*3d780*/  IMAD.WIDE R216, R4, 0x4, R216 ;  /* 0x0000000404d87825 */ /* 0x000fc800078e02d8 */
[C---:B------:R-:W-:Y:S01]  /*3d790*/  IMAD.WIDE R212, R4.reuse, 0x4, R212 ;  /* 0x0000000404d47825 */ /* 0x040fe200078e02d4 */
        /* <DEDUP_REMOVED lines=8> */
[----:B------:R-:W-:Y:S01]  /*3d820*/  LDGSTS.E [R0+-0x8000], desc[UR60][R210.64], !P1 ;  /* 0xf8000000d2007fae */ /* 0x000fe2000c92187c */
        /* <DEDUP_REMOVED lines=13> */
[----:B------:R1:W-:Y:S01]  /*3d900*/  LDGSTS.E [R156+-0xfffc], desc[UR60][R222.64], !P2 ;  /* 0xf0004000de9c7fae */ /* 0x0003e2000d12187c */
[----:B---3--:R-:W-:-:S04]  /*3d910*/  IMAD.WIDE R220, R4, 0x4, R220 ;  /* 0x0000000404dc7825 */ /* 0x008fc800078e02dc */
[C---:B------:R-:W-:Y:S01]  /*3d920*/  IMAD.WIDE R152, R4.reuse, 0x4, R228 ;  /* 0x0000000404987825 */ /* 0x040fe200078e02e4 */
[----:B------:R3:W-:Y:S04]  /*3d930*/  STL.64 [R1+0x2260], R220 ;  /* 0x002260dc01007387 */ /* 0x0007e80000100a00 */
[----:B--2---:R-:W2:Y:S04]  /*3d940*/  LDL.LU.64 R214, [R1+0x14e8] ;  /* 0x0014e80001d67983 */ /* 0x004ea80000300a00 */
[----:B------:R3:W-:Y:S01]  /*3d950*/  STL.64 [R1+0x2268], R152 ;  /* 0x0022689801007387 */ /* 0x0007e20000100a00 */
[----:B-1----:R-:W-:-:S03]  /*3d960*/  IMAD.WIDE R222, R4, 0x4, R218 ;  /* 0x0000000404de7825 */ /* 0x002fc600078e02da */
[----:B------:R-:W-:Y:S01]  /*3d970*/  LDGSTS.E [R154+-0xbffc], desc[UR60][R220.64], !P2 ;  /* 0xf4004000dc9a7fae */ /* 0x000fe2000d12187c */
[----:B------:R-:W-:-:S03]  /*3d980*/  ISETP.GE.U32.AND P1, PT, R252, 0x7ffffd92, PT ;  /* 0x7ffffd92fc00780c */ /* 0x000fc60003f26070 */
[----:B------:R-:W-:Y:S04]  /*3d990*/  LDGSTS.E [R0+-0x7ffc], desc[UR60][R152.64], !P2 ;  /* 0xf800400098007fae */ /* 0x000fe8000d12187c */
[----:B---3--:R-:W3:Y:S04]  /*3d9a0*/  LDL.LU.64 R220, [R1+0x14d8] ;  /* 0x0014d80001dc7983 */ /* 0x008ee80000300a00 */
[----:B------:R-:W3:Y:S01]  /*3d9b0*/  LDL.LU.64 R218, [R1+0x14d0] ;  /* 0x0014d00001da7983 */ /* 0x000ee20000300a00 */
[----:B------:R-:W-:-:S03]  /*3d9c0*/  IMAD.WIDE R228, R4, 0x4, R216 ;  /* 0x0000000404e47825 */ /* 0x000fc600078e02d8 */
[----:B------:R1:W-:Y:S04]  /*3d9d0*/  STL.64 [R1+0x2278], R222 ;  /* 0x002278de01007387 */ /* 0x0003e80000100a00 */
[----:B------:R-:W3:Y:S04]  /*3d9e0*/  LDL.LU.64 R216, [R1+0x14a8] ;  /* 0x0014a80001d87983 */ /* 0x000ee80000300a00 */
[----:B------:R-:W-:Y:S04]  /*3d9f0*/  STL.64 [R1+0x2270], R228 ;  /* 0x002270e401007387 */ /* 0x000fe80000100a00 */
[----:B------:R1:W-:Y:S04]  /*3da00*/  LDGSTS.E [R159+-0x3ffc], desc[UR60][R228.64], !P2 ;  /* 0xfc004000e49f7fae */ /* 0x0003e8000d12187c */
[----:B------:R-:W-:Y:S01]  /*3da10*/  LDGSTS.E [R156+-0xfff8], desc[UR60][R222.64], !P1 ;  /* 0xf0008000de9c7fae */ /* 0x000fe2000c92187c */
[----:B------:R-:W-:Y:S01]  /*3da20*/  IMAD.WIDE R210, R4, 0x4, R210 ;  /* 0x0000000404d27825 */ /* 0x000fe200078e02d2 */
[----:B-1----:R-:W-:-:S03]  /*3da30*/  IADD3 R159, R212, -0x1f0, RZ ;  /* 0xfffffe10d49f7810 */ /* 0x002fc60007ffe0ff */
[----:B------:R-:W-:Y:S01]  /*3da40*/  IMAD.WIDE R152, R4, 0x4, R230 ;  /* 0x0000000404987825 */ /* 0x000fe200078e02e6 */
        /* <DEDUP_REMOVED lines=9> */
[----:B------:R1:W-:Y:S01]  /*3dae0*/  LDGSTS.E [R0+-0x7ff8], desc[UR60][R152.64], !P1 ;  /* 0xf800800098007fae */ /* 0x0003e2000c92187c */
[----:B------:R-:W-:Y:S01]  /*3daf0*/  VIADD R6, R8, 0x100000 ;  /* 0x0010000008067836 */ /* 0x000fe20000000000 */
[----:B-1----:R-:W1:Y:S08]  /*3db00*/  LDC R153, c[0x0][0x230] ;  /* 0x00008c00ff997b82 */ /* 0x002e700000000800 */
[----:B------:R-:W1:Y:S01]  /*3db10*/  LDC R152, c[0x0][0x230] ;  /* 0x00008c00ff987b82 */ /* 0x000e620000000800 */
        /* <DEDUP_REMOVED lines=8> */
[----:B------:R-:W-:Y:S01]  /*3dba0*/  IMAD.WIDE R218, R4, 0x4, R218 ;  /* 0x0000000404da7825 */ /* 0x000fe200078e02da */
[----:B------:R3:W-:Y:S04]  /*3dbb0*/  STL.64 [R1+0x22a0], R220 ;  /* 0x0022a0dc01007387 */ /* 0x0007e80000100a00 */
[----:B--2---:R-:W2:Y:S04]  /*3dbc0*/  LDL.LU.64 R214, [R1+0x14c0] ;  /* 0x0014c00001d67983 */ /* 0x004ea80000300a00 */
[----:B------:R1:W-:Y:S04]  /*3dbd0*/  STL.64 [R1+0x22a8], R218 ;  /* 0x0022a8da01007387 */ /* 0x0003e80000100a00 */
[----:B------:R1:W-:Y:S04]  /*3dbe0*/  LDGSTS.E [R154+-0xbff4], desc[UR60][R220.64], !P2 ;  /* 0xf400c000dc9a7fae */ /* 0x0003e8000d12187c */
[----:B------:R1:W-:Y:S04]  /*3dbf0*/  LDGSTS.E [R0+-0x7ff4], desc[UR60][R218.64], !P2 ;  /* 0xf800c000da007fae */ /* 0x0003e8000d12187c */
[----:B---3--:R-:W3:Y:S04]  /*3dc00*/  LDL.LU.64 R220, [R1+0x1490] ;  /* 0x0014900001dc7983 */ /* 0x008ee80000300a00 */
[----:B-1----:R-:W3:Y:S01]  /*3dc10*/  LDL.LU.64 R218, [R1+0x1488] ;  /* 0x0014880001da7983 */ /* 0x002ee20000300a00 */
[----:B------:R-:W-:Y:S01]  /*3dc20*/  ISETP.GE.U32.AND P1, PT, R252, 0x7ffffdf0, PT ;  /* 0x7ffffdf0fc00780c */ /* 0x000fe20003f26070 */
[----:B------:R-:W-:Y:S01]  /*3dc30*/  IMAD.WIDE R226, R4, 0x4, R216 ;  /* 0x0000000404e27825 */ /* 0x000fe200078e02d8 */
[----:B------:R-:W-:Y:S01]  /*3dc40*/  IADD3 R154, R8, 0x100000, RZ ;  /* 0x00100000089a7810 */ /* 0x000fe20007ffe0ff */
[----:B------:R-:W1:Y:S02]  /*3dc50*/  LDC R252, c[0x0][0x230] ;  /* 0x00008c00fffc7b82 */ /* 0x000e640000000800 */
[----:B------:R-:W-:Y:S01]  /*3dc60*/  IMAD.WIDE R212, R4, 0x4, R212 ;  /* 0x0000000404d47825 */ /* 0x000fe200078e02d4 */
[----:B------:R-:W-:Y:S03]  /*3dc70*/  STL.64 [R1+0xff8], R226 ;  /* 0x000ff8e201007387 */ /* 0x000fe60000100a00 */
[----:B------:R-:W-:Y:S01]  /*3dc80*/  VIADD R0, R8, 0x100000 ;  /* 0x0010000008007836 */ /* 0x000fe20000000000 */
[----:B------:R-:W3:Y:S01]  /*3dc90*/  LDL.LU.64 R216, [R1+0x1450] ;  /* 0x0014500001d87983 */ /* 0x000ee20000300a00 */
[----:B------:R-:W-:-:S03]  /*3dca0*/  IMAD.WIDE R222, R4, 0x4, R222 ;  /* 0x0000000404de7825 */ /* 0x000fc600078e02de */
[----:B------:R1:W-:Y:S04]  /*3dcb0*/  STL.64 [R1+0x22b0], R212 ;  /* 0x0022b0d401007387 */ /* 0x0003e80000100a00 */
[----:B------:R1:W-:Y:S04]  /*3dcc0*/  LDGSTS.E [R156+-0x3ff4], desc[UR60][R212.64], !P2 ;  /* 0xfc00c000d49c7fae */ /* 0x0003e8000d12187c */
[----:B------:R1:W-:Y:S04]  /*3dcd0*/  STL.64 [R1+0x1000], R222 ;  /* 0x001000de01007387 */ /* 0x0003e80000100a00 */
[----:B------:R4:W-:Y:S01]  /*3dce0*/  LDGSTS.E [R154+-0x40000], desc[UR60][R226.64], !P1 ;  /* 0xc0000000e29a7fae */ /* 0x0009e2000c92187c */
[----:B------:R-:W-:-:S03]  /*3dcf0*/  IMAD.WIDE R210, R4, 0x4, R210 ;  /* 0x0000000404d27825 */ /* 0x000fc600078e02d2 */
[----:B-1----:R-:W3:Y:S04]  /*3dd00*/  LDL.LU.64 R212, [R1+0x14b8] ;  /* 0x0014b80001d47983 */ /* 0x002ee80000300a00 */
[----:B------:R1:W-:Y:S04]  /*3dd10*/  STL.64 [R1+0x1008], R210 ;  /* 0x001008d201007387 */ /* 0x0003e80000100a00 */
[----:B------:R-:W-:Y:S04]  /*3dd20*/  LDGSTS.E [R6+-0x3c000], desc[UR60][R222.64], !P1 ;  /* 0xc4000000de067fae */ /* 0x000fe8000c92187c */
[----:B------:R-:W-:Y:S04]  /*3dd30*/  LDGSTS.E [R0+-0x38000], desc[UR60][R210.64], !P1 ;  /* 0xc8000000d2007fae */ /* 0x000fe8000c92187c */
[----:B------:R-:W3:Y:S04]  /*3dd40*/  LDL.LU.64 R222, [R1+0x1480] ;  /* 0x0014800001de7983 */ /* 0x000ee80000300a00 */
[----:B-1----:R-:W3:Y:S01]  /*3dd50*/  LDL.LU.64 R210, [R1+0x1478] ;  /* 0x0014780001d27983 */ /* 0x002ee20000300a00 */
[----:B------:R-:W-:Y:S01]  /*3dd60*/  IADD3 R156, R153, -0x192, RZ ;  /* 0xfffffe6e999c7810 */ /* 0x000fe20007ffe0ff */
[----:B------:R-:W-:Y:S01]  /*3dd70*/  VIADD R159, R152, 0xfffffe6d ;  /* 0xfffffe6d989f7836 */ /* 0x000fe20000000000 */
[----:B------:R-:W1:Y:S02]  /*3dd80*/  LDC R153, c[0x0][0x230] ;  /* 0x00008c00ff997b82 */ /* 0x000e640000000800 */
[----:B------:R-:W-:Y:S01]  /*3dd90*/  ISETP.GE.U32.AND P2, PT, R156, 0x7ffffdef, PT ;  /* 0x7ffffdef9c00780c */ /* 0x000fe20003f46070 */
[----:B------:R-:W-:-:S05]  /*3dda0*/  VIADD R156, R8, 0x100000 ;  /* 0x00100000089c7836 */ /* 0x000fca0000000000 */
        /* <DEDUP_REMOVED lines=12> */
[----:B------:R1:W-:Y:S04]  /*3de70*/  STL.64 [R1+0x1028], R218 ;  /* 0x001028da01007387 */ /* 0x0003e80000100a00 */
[----:B------:R-:W-:Y:S04]  /*3de80*/  LDGSTS.E [R6+-0x3bffc], desc[UR60][R220.64], !P2 ;  /* 0xc4004000dc067fae */ /* 0x000fe8000d12187c */
[----:B------:R-:W-:Y:S04]  /*3de90*/  LDGSTS.E [R0+-0x37ffc], desc[UR60][R218.64], !P2 ;  /* 0xc8004000da007fae */ /* 0x000fe8000d12187c */
[----:B---3--:R-:W3:Y:S04]  /*3dea0*/  LDL.LU.64 R220, [R1+0x1470] ;  /* 0x0014700001dc7983 */ /* 0x008ee80000300a00 */
[----:B-1----:R-:W3:Y:S01]  /*3deb0*/  LDL.LU.64 R218, [R1+0x1468] ;  /* 0x0014680001da7983 */ /* 0x002ee20000300a00 */
[----:B------:R-:W-:Y:S01]  /*3dec0*/  ISETP.GE.U32.AND P1, PT, R159, 0x7ffffdee, PT ;  /* 0x7ffffdee9f00780c */ /* 0x000fe20003f26070 */
[----:B------:R-:W-:-:S04]  /*3ded0*/  IMAD.WIDE R226, R4, 0x4, R216 ;  /* 0x0000000404e27825 */ /* 0x000fc800078e02d8 */
[C---:B------:R-:W-:Y:S01]  /*3dee0*/  IMAD.WIDE R212, R4.reuse, 0x4, R212 ;  /* 0x0000000404d47825 */ /* 0x040fe200078e02d4 */
[----:B------:R-:W-:Y:S04]  /*3def0*/  STL.64 [R1+0x1060], R226 ;  /* 0x001060e201007387 */ /* 0x000fe80000100a00 */
[----:B------:R-:W3:Y:S04]  /*3df00*/  LDL.LU.64 R216, [R1+0x1440] ;  /* 0x0014400001d87983 */ /* 0x000ee80000300a00 */
[----:B------:R1:W-:Y:S04]  /*3df10*/  STL.64 [R1+0x1048], R212 ;  /* 0x001048d401007387 */ /* 0x0003e80000100a00 */
[----:B------:R1:W-:Y:S01]  /*3df20*/  LDGSTS.E [R156+-0x33ffc], desc[UR60][R212.64], !P2 ;  /* 0xcc004000d49c7fae */ /* 0x0003e2000d12187c */
[----:B------:R-:W-:-:S03]  /*3df30*/  IMAD.WIDE R222, R4, 0x4, R222 ;  /* 0x0000000404de7825 */ /* 0x000fc600078e02de */
[----:B------:R4:W-:Y:S01]  /*3df40*/  LDGSTS.E [R154+-0x3fff8], desc[UR60][R226.64], !P1 ;  /* 0xc0008000e29a7fae */ /* 0x0009e2000c92187c */
[----:B------:R-:W-:-:S03]  /*3df50*/  IMAD.WIDE R210, R4, 0x4, R210 ;  /* 0x0000000404d27825 */ /* 0x000fc600078e02d2 */
[----:B------:R-:W-:Y:S04]  /*3df60*/  LDGSTS.E [R6+-0x3bff8], desc[UR60][R222.64], !P1 ;  /* 0xc4008000de067fae */ /* 0x000fe8000c92187c */
[----:B-1----:R-:W3:Y:S04]  /*3df70*/  LDL.LU.64 R212, [R1+0x1460] ;  /* 0x0014600001d47983 */ /* 0x002ee80000300a00 */
[----:B------:R1:W-:Y:S04]  /*3df80*/  STL.64 [R1+0x1088], R222 ;  /* 0x001088de01007387 */ /* 0x0003e80000100a00 */
[----:B------:R1:W-:Y:S04]  /*3df90*/  STL.64 [R1+0x10b0], R210 ;  /* 0x0010b0d201007387 */ /* 0x0003e80000100a00 */
[----:B------:R-:W-:Y:S04]  /*3dfa0*/  LDGSTS.E [R0+-0x37ff8], desc[UR60][R210.64], !P1 ;  /* 0xc8008000d2007fae */ /* 0x000fe8000c92187c */
[----:B-1----:R-:W3:Y:S04]  /*3dfb0*/  LDL.LU.64 R222, [R1+0x1438] ;  /* 0x0014380001de7983 */ /* 0x002ee80000300a00 */
[----:B------:R-:W3:Y:S01]  /*3dfc0*/  LDL.LU.64 R210, [R1+0x1430] ;  /* 0x0014300001d27983 */ /* 0x000ee20000300a00 */
        /* <DEDUP_REMOVED lines=27> */
[----:B------:R1:W-:Y:S01]  /*3e180*/  STL.64 [R1+0x10e8], R212 ;  /* 0x0010e8d401007387 */ /* 0x0003e20000100a00 */
[----:B------:R-:W-:-:S03]  /*3e190*/  IMAD.WIDE R222, R4, 0x4, R222 ;  /* 0x0000000404de7825 */ /* 0x000fc600078e02de */
[----:B------:R1:W-:Y:S04]  /*3e1a0*/  LDGSTS.E [R156+-0x33ff4], desc[UR60][R212.64], !P2 ;  /* 0xcc00c000d49c7fae */ /* 0x0003e8000d12187c */
        /* <DEDUP_REMOVED lines=148> */
[----:B------:R-:W-:Y:S01]  /*3eaf0*/  IMAD.WIDE R226, R4, 0x4, R216 ;  /* 0x0000000404e27825 */ /* 0x000fe200078e02d8 */
[----:B------:R-:W-:-:S03]  /*3eb00*/  ISETP.GE.U32.AND P1, PT, R159, 0x7ffffd90, PT ;  /* 0x7ffffd909f00780c */ /* 0x000fc60003f26070 */
[C---:B------:R-:W-:Y:S01]  /*3eb10*/  IMAD.WIDE R212, R4.reuse, 0x4, R212 ;  /* 0x0000000404d47825 */ /* 0x040fe200078e02d4 */
[----:B------:R-:W-:Y:S04]  /*3eb20*/  STL.64 [R1+0x22b8], R226 ;  /* 0x0022b8e201007387 */ /* 0x000fe80000100a00 */
[----:B------:R-:W3:Y:S04]  /*3eb30*/  LDL.LU.64 R216, [R1+0x1298] ;  /* 0x0012980001d87983 */ /* 0x000ee80000300a00 */
[----:B------:R1:W-:Y:S04]  /*3eb40*/  STL.64 [R1+0x1f30], R212 ;  /* 0x001f30d401007387 */ /* 0x0003e80000100a00 */
[----:B------:R1:W-:Y:S01]  /*3eb50*/  LDGSTS.E [R156+-0x13ff4], desc[UR60][R212.64], !P2 ;  /* 0xec00c000d49c7fae */ /* 0x0003e2000d12187c */
[----:B------:R-:W-:-:S03]  /*3eb60*/  IMAD.WIDE R222, R4, 0x4, R222 ;  /* 0x0000000404de7825 */ /* 0x000fc600078e02de */
[----:B------:R4:W-:Y:S04]  /*3eb70*/  LDGSTS.E [R154+-0x10000], desc[UR60][R226.64], !P1 ;  /* 0xf0000000e29a7fae */ /* 0x0009e8000c92187c */
[----:B------:R-:W-:Y:S01]  /*3eb80*/  LDGSTS.E [R6+-0xc000], desc[UR60][R222.64], !P1 ;  /* 0xf4000000de067fae */ /* 0x000fe2000c92187c */
[----:B------:R-:W-:-:S03]  /*3eb90*/  IMAD.WIDE R210, R4, 0x4, R210 ;  /* 0x0000000404d27825 */ /* 0x000fc600078e02d2 */
        /* <DEDUP_REMOVED lines=49> */
[----:B------:R-:W-:Y:S01]  /*3eeb0*/  VIADD R156, R8, 0x100000 ;  /* 0x00100000089c7836 */ /* 0x000fe20000000000 */
[----:B------:R-:W-:Y:S01]  /*3eec0*/  IADD3 R8, R9, 0x100000, RZ ;  /* 0x0010000009087810 */ /* 0x000fe20007ffe0ff */
[----:B----4-:R-:W-:-:S05]  /*3eed0*/  IMAD.WIDE R226, R4, 0x4, R224 ;  /* 0x0000000404e27825 */ /* 0x010fca00078e02e0 */
[----:B------:R-:W-:Y:S01]  /*3eee0*/  STL.64 [R1+0x2318], R226 ;  /* 0x002318e201007387 */ /* 0x000fe20000100a00 */
[----:B--2---:R-:W-:-:S05]  /*3eef0*/  IMAD.WIDE R214, R4, 0x4, R214 ;  /* 0x0000000404d67825 */ /* 0x004fca00078e02d6 */
[----:B------:R2:W-:Y:S04]  /*3ef00*/  STL.64 [R1+0x2310], R214 ;  /* 0x002310d601007387 */ /* 0x0005e80000100a00 */
[----:B------:R-:W-:Y:S04]  /*3ef10*/  LDGSTS.E [R156+-0x3ff8], desc[UR60][R214.64], !P1 ;  /* 0xfc008000d69c7fae */ /* 0x000fe8000c92187c */
[----:B------:R4:W-:Y:S01]  /*3ef20*/  LDGSTS.E [R154+-0xfff4], desc[UR60][R226.64], !P2 ;  /* 0xf000c000e29a7fae */ /* 0x0009e2000d12187c */
[----:B---3--:R-:W-:-:S03]  /*3ef30*/  IMAD.WIDE R224, R4, 0x4, R220 ;  /* 0x0000000404e07825 */ /* 0x008fc600078e02dc */
[----:B------:R-:W3:Y:S01]  /*3ef40*/  LDL.LU.64 R220, [R1+0x1110] ;  /* 0x0011100001dc7983 */ /* 0x000ee20000300a00 */
[----:B------:R-:W-:-:S03]  /*3ef50*/  IMAD.WIDE R218, R4, 0x4, R218 ;  /* 0x0000000404da7825 */ /* 0x000fc600078e02da */
[----:B------:R-:W-:Y:S04]  /*3ef60*/  STL.64 [R1+0x2320], R224 ;  /* 0x002320e001007387 */ /* 0x000fe80000100a00 */
[----:B--2---:R-:W2:Y:S04]  /*3ef70*/  LDL.LU.64 R214, [R1+0x1258] ;  /* 0x0012580001d67983 */ /* 0x004ea80000300a00 */
[----:B------:R1:W-:Y:S04]  /*3ef80*/  LDGSTS.E [R6+-0xbff4], desc[UR60][R224.64], !P2 ;  /* 0xf400c000e0067fae */ /* 0x0003e8000d12187c */
[----:B------:R4:W-:Y:S04]  /*3ef90*/  STL.64 [R1+0x2328], R218 ;  /* 0x002328da01007387 */ /* 0x0009e80000100a00 */
[----:B------:R1:W-:Y:S04]  /*3efa0*/  LDGSTS.E [R0+-0x7ff4], desc[UR60][R218.64], !P2 ;  /* 0xf800c000da007fae */ /* 0x0003e8000d12187c */
[----:B----4-:R-:W4:Y:S04]  /*3efb0*/  LDL.LU.64 R218, [R1+0x1138] ;  /* 0x0011380001da7983 */ /* 0x010f280000300a00 */
[----:B------:R-:W4:Y:S01]  /*3efc0*/  LDL.LU.64 R224, [R1+0x1160] ;  /* 0x0011600001e07983 */ /* 0x000f220000300a00 */
[----:B------:R-:W-:Y:S01]  /*3efd0*/  IMAD.WIDE R226, R4, 0x4, R216 ;  /* 0x0000000404e27825 */ /* 0x000fe200078e02d8 */
[----:B------:R-:W-:-:S02]  /*3efe0*/  ISETP.GE.U32.AND P1, PT, R159, 0x7ffffdec, PT ;  /* 0x7ffffdec9f00780c */ /* 0x000fc40003f26070 */
[----:B------:R-:W4:Y:S01]  /*3eff0*/  LDC R159, c[0x0][0x230] ;  /* 0x00008c00ff9f7b82 */ /* 0x000f220000000800 */
[C---:B------:R-:W-:Y:S01]  /*3f000*/  IMAD.WIDE R212, R4.reuse, 0x4, R212 ;  /* 0x0000000404d47825 */ /* 0x040fe200078e02d4 */
[----:B------:R-:W-:Y:S04]  /*3f010*/  STL.64 [R1+0x10f0], R226 ;  /* 0x0010f0e201007387 */ /* 0x000fe80000100a00 */
[----:B------:R-:W4:Y:S01]  /*3f020*/  LDL.LU.64 R216, [R1+0x11a8] ;  /* 0x0011a80001d87983 */ /* 0x000f220000300a00 */
[C---:B-1----:R-:W-:Y:S02]  /*3f030*/  VIADD R6, R9.reuse, 0x100000 ;  /* 0x0010000009067836 */ /* 0x042fe40000000000 */
[----:B------:R-:W-:Y:S01]  /*3f040*/  IMAD.WIDE R222, R4, 0x4, R222 ;  /* 0x0000000404de7825 */ /* 0x000fe200078e02de */
[----:B------:R1:W-:Y:S04]  /*3f050*/  STL.64 [R1+0x2330], R212 ;  /* 0x002330d401007387 */ /* 0x0003e80000100a00 */
[----:B------:R1:W-:Y:S01]  /*3f060*/  LDGSTS.E [R154+-0x3ff4], desc[UR60][R212.64], !P2 ;  /* 0xfc00c000d49a7fae */ /* 0x0003e2000d12187c */
[----:B------:R-:W-:-:S02]  /*3f070*/  VIADD R0, R9, 0x100000 ;  /* 0x0010000009007836 */ /* 0x000fc40000000000 */
[----:B------:R-:W-:Y:S01]  /*3f080*/  IMAD.WIDE R210, R4, 0x4, R210 ;  /* 0x0000000404d27825 */ /* 0x000fe200078e02d2 */
[----:B------:R-:W-:Y:S04]  /*3f090*/  LDGSTS.E [R8+-0x40000], desc[UR60][R226.64], !P1 ;  /* 0xc0000000e2087fae */ /* 0x000fe8000c92187c */
[----:B------:R-:W-:Y:S04]  /*3f0a0*/  LDGSTS.E [R6+-0x3c000], desc[UR60][R222.64], !P1 ;  /* 0xc4000000de067fae */ /* 0x000fe8000c92187c */
[----:B-1----:R-:W4:Y:S04]  /*3f0b0*/  LDL.LU.64 R212, [R1+0x1250] ;  /* 0x0012500001d47983 */ /* 0x002f280000300a00 */
[----:B------:R-:W-:Y:S04]  /*3f0c0*/  STL.64 [R1+0x10f8], R222 ;  /* 0x0010f8de01007387 */ /* 0x000fe80000100a00 */
[----:B------:R1:W-:Y:S04]  /*3f0d0*/  STL.64 [R1+0x1100], R210 ;  /* 0x001100d201007387 */ /* 0x0003e80000100a00 */
[----:B------:R4:W-:Y:S04]  /*3f0e0*/  LDGSTS.E [R0+-0x38000], desc[UR60][R210.64], !P1 ;  /* 0xc8000000d2007fae */ /* 0x0009e8000c92187c */
[----:B-1----:R-:W4:Y:S04]  /*3f0f0*/  LDL.LU.64 R210, [R1+0x11b8] ;  /* 0x0011b80001d27983 */ /* 0x002f280000300a00 */
[----:B------:R-:W4:Y:S01]  /*3f100*/  LDL.LU.64 R226, [R1+0x11c0] ;  /* 0x0011c00001e27983 */ /* 0x000f220000300a00 */
[----:B------:R-:W-:Y:S01]  /*3f110*/  IADD3 R154, R252, -0x196, RZ ;  /* 0xfffffe6afc9a7810 */ /* 0x000fe20007ffe0ff */
[----:B------:R-:W-:Y:S01]  /*3f120*/  VIADD R156, R152, 0xfffffe69 ;  /* 0xfffffe69989c7836 */ /* 0x000fe20000000000 */
[----:B------:R-:W1:Y:S02]  /*3f130*/  LDC R252, c[0x0][0x230] ;  /* 0x00008c00fffc7b82 */ /* 0x000e640000000800 */
[----:B------:R-:W-:Y:S01]  /*3f140*/  ISETP.GE.U32.AND P2, PT, R154, 0x7ffffdeb, PT ;  /* 0x7ffffdeb9a00780c */ /* 0x000fe20003f46070 */
[----:B------:R-:W-:-:S02]  /*3f150*/  VIADD R154, R9, 0x100000 ;  /* 0x00100000099a7836 */ /* 0x000fc40000000000 */
[----:B---3--:R-:W-:-:S04]  /*3f160*/  IMAD.WIDE R220, R4, 0x4, R220 ;  /* 0x0000000404dc7825 */ /* 0x008fc800078e02dc */
[C---:B--2---:R-:W-:Y:S01]  /*3f170*/  IMAD.WIDE R214, R4.reuse, 0x4, R214 ;  /* 0x0000000404d67825 */ /* 0x044fe200078e02d6 */
[----:B------:R-:W-:Y:S04]  /*3f180*/  STL.64 [R1+0x1110], R220 ;  /* 0x001110dc01007387 */ /* 0x000fe80000100a00 */
[----:B------:R2:W-:Y:S04]  /*3f190*/  STL.64 [R1+0x1108], R214 ;  /* 0x001108d601007387 */ /* 0x0005e80000100a00 */
[----:B------:R-:W3:Y:S04]  /*3f1a0*/  LDL.LU.64 R222, [R1+0x11c8] ;  /* 0x0011c80001de7983 */ /* 0x000ee80000300a00 */
[----:B------:R-:W-:Y:S04]  /*3f1b0*/  LDGSTS.E [R154+-0x34000], desc[UR60][R214.64], !P1 ;  /* 0xcc000000d69a7fae */ /* 0x000fe8000c92187c */
[----:B------:R-:W-:Y:S01]  /*3f1c0*/  LDGSTS.E [R8+-0x3fffc], desc[UR60][R220.64], !P2 ;  /* 0xc0004000dc087fae */ /* 0x000fe2000d12187c */
[----:B----4-:R-:W-:-:S04]  /*3f1d0*/  IMAD.WIDE R218, R4, 0x4, R218 ;  /* 0x0000000404da7825 */ /* 0x010fc800078e02da */
[C---:B------:R-:W-:Y:S01]  /*3f1e0*/  IMAD.WIDE R152, R4.reuse, 0x4, R224 ;  /* 0x0000000404987825 */ /* 0x040fe200078e02e0 */
[----:B------:R4:W-:Y:S04]  /*3f1f0*/  STL.64 [R1+0x1138], R218 ;  /* 0x001138da01007387 */ /* 0x0009e80000100a00 */
[----:B--2---:R-:W2:Y:S04]  /*3f200*/  LDL.LU.64 R214, [R1+0x1248] ;  /* 0x0012480001d67983 */ /* 0x004ea80000300a00 */
[----:B------:R-:W-:Y:S04]  /*3f210*/  STL.64 [R1+0x1160], R152 ;  /* 0x0011609801007387 */ /* 0x000fe80000100a00 */
[----:B------:R-:W2:Y:S04]  /*3f220*/  LDL.LU.64 R220, [R1+0x11d8] ;  /* 0x0011d80001dc7983 */ /* 0x000ea80000300a00 */
[----:B------:R-:W-:Y:S01]  /*3f230*/  LDGSTS.E [R6+-0x3bffc], desc[UR60][R218.64], !P2 ;  /* 0xc4004000da067fae */ /* 0x000fe2000d12187c */
[----:B------:R-:W-:Y:S01]  /*3f240*/  IMAD.WIDE R224, R4, 0x4, R216 ;  /* 0x0000000404e07825 */ /* 0x000fe200078e02d8 */
[----:B------:R-:W-:-:S02]  /*3f250*/  ISETP.GE.U32.AND P1, PT, R156, 0x7ffffdea, PT ;  /* 0x7ffffdea9c00780c */ /* 0x000fc40003f26070 */
[----:B------:R1:W-:Y:S04]  /*3f260*/  LDGSTS.E [R0+-0x37ffc], desc[UR60][R152.64], !P2 ;  /* 0xc800400098007fae */ /* 0x0003e8000d12187c */
[----:B----4-:R-:W4:Y:S01]  /*3f270*/  LDL.LU.64 R218, [R1+0x11e0] ;  /* 0x0011e00001da7983 */ /* 0x010f220000300a00 */
[----:B------:R-:W-:-:S03]  /*3f280*/  IMAD.WIDE R212, R4, 0x4, R212 ;  /* 0x0000000404d47825 */ /* 0x000fc600078e02d4 */
[----:B------:R-:W-:Y:S04]  /*3f290*/  STL.64 [R1+0x11b0], R224 ;  /* 0x0011b0e001007387 */ /* 0x000fe80000100a00 */
[----:B------:R-:W4:Y:S04]  /*3f2a0*/  LDL.LU.64 R216, [R1+0x11e8] ;  /* 0x0011e80001d87983 */ /* 0x000f280000300a00 */
[----:B------:R1:W-:Y:S04]  /*3f2b0*/  STL.64 [R1+0x11a8], R212 ;  /* 0x0011a8d401007387 */ /* 0x0003e80000100a00 */
[----:B------:R1:W-:Y:S04]  /*3f2c0*/  LDGSTS.E [R154+-0x33ffc], desc[UR60][R212.64], !P2 ;  /* 0xcc004000d49a7fae */ /* 0x0003e8000d12187c */
[----:B------:R-:W-:Y:S01]  /*3f2d0*/  LDGSTS.E [R8+-0x3fff8], desc[UR60][R224.64], !P1 ;  /* 0xc0008000e0087fae */ /* 0x000fe2000c92187c */
[----:B------:R-:W-:-:S03]  /*3f2e0*/  IMAD.WIDE R210, R4, 0x4, R210 ;  /* 0x0000000404d27825 */ /* 0x000fc600078e02d2 */
[----:B-1----:R-:W4:Y:S01]  /*3f2f0*/  LDL.LU.64 R212, [R1+0x1238] ;  /* 0x0012380001d47983 */ /* 0x002f220000300a00 */
[----:B------:R-:W-:-:S03]  /*3f300*/  IMAD.WIDE R152, R4, 0x4, R226 ;  /* 0x0000000404987825 */ /* 0x000fc600078e02e2 */
[----:B------:R1:W-:Y:S04]  /*3f310*/  STL.64 [R1+0x11b8], R210 ;  /* 0x0011b8d201007387 */ /* 0x0003e80000100a00 */
[----:B------:R1:W-:Y:S04]  /*3f320*/  STL.64 [R1+0x11c0], R152 ;  /* 0x0011c09801007387 */ /* 0x0003e80000100a00 */
[----:B------:R-:W-:Y:S04]  /*3f330*/  LDGSTS.E [R6+-0x3bff8], desc[UR60][R210.64], !P1 ;  /* 0xc4008000d2067fae */ /* 0x000fe8000c92187c */
[----:B------:R-:W4:Y:S01]  /*3f340*/  LDL.LU.64 R224, [R1+0x1230] ;  /* 0x0012300001e07983 */ /* 0x000f220000300a00 */
[----:B------:R-:W-:Y:S01]  /*3f350*/  IADD3 R154, R159, -0x198, RZ ;  /* 0xfffffe689f9a7810 */ /* 0x000fe20007ffe0ff */
[----:B------:R-:W-:Y:S01]  /*3f360*/  VIADD R156, R252, 0xfffffe4b ;  /* 0xfffffe4bfc9c7836 */ /* 0x000fe20000000000 */
[----:B------:R-:W4:Y:S01]  /*3f370*/  LDC R159, c[0x0][0x230] ;  /* 0x00008c00ff9f7b82 */ /* 0x000f220000000800 */
[----:B------:R1:W-:Y:S04]  /*3f380*/  LDGSTS.E [R0+-0x37ff8], desc[UR60][R152.64], !P1 ;  /* 0xc800800098007fae */ /* 0x0003e8000c92187c */
[----:B-1----:R-:W4:Y:S01]  /*3f390*/  LDL.LU.64 R210, [R1+0x1228] ;  /* 0x0012280001d27983 */ /* 0x002f220000300a00 */
[----:B------:R-:W-:Y:S01]  /*3f3a0*/  ISETP.GE.U32.AND P2, PT, R154, 0x7ffffde9, PT ;  /* 0x7ffffde99a00780c */ /* 0x000fe20003f46070 */
[----:B------:R-:W-:Y:S01]  /*3f3b0*/  VIADD R154, R9, 0x100000 ;  /* 0x00100000099a7836 */ /* 0x000fe20000000000 */
[----:B------:R-:W1:Y:S08]  /*3f3c0*/  LDC R252, c[0x0][0x230] ;  /* 0x00008c00fffc7b82 */ /* 0x000e700000000800 */
[----:B------:R-:W1:Y:S01]  /*3f3d0*/  LDC R152, c[0x0][0x230] ;  /* 0x00008c00ff987b82 */ /* 0x000e620000000800 */
[----:B---3--:R-:W-:-:S05]  /*3f3e0*/  IMAD.WIDE R226, R4, 0x4, R222 ;  /* 0x0000000404e27825 */ /* 0x008fca00078e02de */
[----:B------:R-:W-:Y:S01]  /*3f3f0*/  STL.64 [R1+0x11d0], R226 ;  /* 0x0011d0e201007387 */ /* 0x000fe20000100a00 */
[----:B--2---:R-:W-:-:S05]  /*3f400*/  IMAD.WIDE R214, R4, 0x4, R214 ;  /* 0x0000000404d67825 */ /* 0x004fca00078e02d6 */
[----:B------:R2:W-:Y:S01]  /*3f410*/  STL.64 [R1+0x11c8], R214 ;  /* 0x0011c8d601007387 */ /* 0x0005e20000100a00 */
[----:B------:R-:W-:-:S03]  /*3f420*/  IMAD.WIDE R222, R4, 0x4, R220 ;  /* 0x0000000404de7825 */ /* 0x000fc600078e02dc */
[----:B------:R-:W-:Y:S04]  /*3f430*/  LDGSTS.E [R154+-0x33ff8], desc[UR60][R214.64], !P1 ;  /* 0xcc008000d69a7fae */ /* 0x000fe8000c92187c */
[----:B------:R-:W3:Y:S04]  /*3f440*/  LDL.LU.64 R220, [R1+0x1218] ;  /* 0x0012180001dc7983 */ /* 0x000ee80000300a00 */
[----:B------:R-:W-:Y:S04]  /*3f450*/  STL.64 [R1+0x11d8], R222 ;  /* 0x0011d8de01007387 */ /* 0x000fe80000100a00 */
[----:B------:R1:W-:Y:S01]  /*3f460*/  LDGSTS.E [R8+-0x3fff4], desc[UR60][R226.64], !P2 ;  /* 0xc000c000e2087fae */ /* 0x0003e2000d12187c */
[----:B----4-:R-:W-:-:S03]  /*3f470*/  IMAD.WIDE R218, R4, 0x4, R218 ;  /* 0x0000000404da7825 */ /* 0x010fc600078e02da */
[----:B--2---:R-:W2:Y:S04]  /*3f480*/  LDL.LU.64 R214, [R1+0x1220] ;  /* 0x0012200001d67983 */ /* 0x004ea80000300a00 */
[----:B------:R-:W-:Y:S04]  /*3f490*/  LDGSTS.E [R6+-0x3bff4], desc[UR60][R222.64], !P2 ;  /* 0xc400c000de067fae */ /* 0x000fe8000d12187c */
[----:B------:R4:W-:Y:S04]  /*3f4a0*/  STL.64 [R1+0x11e0], R218 ;  /* 0x0011e0da01007387 */ /* 0x0009e80000100a00 */
[----:B------:R-:W-:Y:S01]  /*3f4b0*/  LDGSTS.E [R0+-0x37ff4], desc[UR60][R218.64], !P2 ;  /* 0xc800c000da007fae */ /* 0x000fe2000d12187c */
[----:B-1----:R-:W-:-:S03]  /*3f4c0*/  IMAD.WIDE R226, R4, 0x4, R216 ;  /* 0x0000000404e27825 */ /* 0x002fc600078e02d8 */
[----:B----4-:R-:W4:Y:S04]  /*3f4d0*/  LDL.LU.64 R218, [R1+0x1210] ;  /* 0x0012100001da7983 */ /* 0x010f280000300a00 */
[----:B------:R-:W4:Y:S01]  /*3f4e0*/  LDL.LU.64 R222, [R1+0x1208] ;  /* 0x0012080001de7983 */ /* 0x000f220000300a00 */
[----:B------:R-:W-:Y:S01]  /*3f4f0*/  ISETP.GE.U32.AND P1, PT, R156, 0x7ffffdcc, PT ;  /* 0x7ffffdcc9c00780c */ /* 0x000fe20003f26070 */
[C---:B------:R-:W-:Y:S02]  /*3f500*/  IMAD.WIDE R212, R4.reuse, 0x4, R212 ;  /* 0x0000000404d47825 */ /* 0x040fe400078e02d4 */
[----:B------:R-:W-:Y:S04]  /*3f510*/  STL.64 [R1+0x12f8], R226 ;  /* 0x0012f8e201007387 */ /* 0x000fe80000100a00 */
[----:B------:R-:W4:Y:S04]  /*3f520*/  LDL.LU.64 R216, [R1+0x11f8] ;  /* 0x0011f80001d87983 */ /* 0x000f280000300a00 */
[----:B------:R1:W-:Y:S04]  /*3f530*/  STL.64 [R1+0x11e8], R212 ;  /* 0x0011e8d401007387 */ /* 0x0003e80000100a00 */
[----:B------:R1:W-:Y:S01]  /*3f540*/  LDGSTS.E [R154+-0x33ff4], desc[UR60][R212.64], !P2 ;  /* 0xcc00c000d49a7fae */ /* 0x0003e2000d12187c */
[----:B------:R-:W-:-:S03]  /*3f550*/  IMAD.WIDE R224, R4, 0x4, R224 ;  /* 0x0000000404e07825 */ /* 0x000fc600078e02e0 */
[----:B------:R-:W-:Y:S01]  /*3f560*/  LDGSTS.E [R8+-0x30000], desc[UR60][R226.64], !P1 ;  /* 0xd0000000e2087fae */ /* 0x000fe2000c92187c */
[----:B------:R-:W-:-:S03]  /*3f570*/  IMAD.WIDE R210, R4, 0x4, R210 ;  /* 0x0000000404d27825 */ /* 0x000fc600078e02d2 */
        /* <DEDUP_REMOVED lines=12> */
[----:B---3--:R-:W-:-:S05]  /*3f640*/  IMAD.WIDE R220, R4, 0x4, R220 ;  /* 0x0000000404dc7825 */ /* 0x008fca00078e02dc */
[----:B------:R-:W-:Y:S01]  /*3f650*/  STL.64 [R1+0x1318], R220 ;  /* 0x001318dc01007387 */ /* 0x000fe20000100a00 */
[----:B--2---:R-:W-:-:S05]  /*3f660*/  IMAD.WIDE R214, R4, 0x4, R214 ;  /* 0x0000000404d67825 */ /* 0x004fca00078e02d6 */
        /* <DEDUP_REMOVED lines=54> */
[----:B------:R-:W-:Y:S01]  /*3f9d0*/  IMAD.WIDE R212, R4, 0x4, R212 ;  /* 0x0000000404d47825 */ /* 0x000fe200078e02d4 */
[----:B------:R-:W-:Y:S02]  /*3f9e0*/  ISETP.GE.U32.AND P1, PT, R156, 0x7ffffdac, PT ;  /* 0x7ffffdac9c00780c */ /* 0x000fe40003f26070 */
        /* <DEDUP_REMOVED lines=76> */
[----:B------:R-:W-:-:S03]  /*3feb0*/  IMAD.WIDE R216, R4, 0x4, R212 ;  /* 0x0000000404d87825 */ /* 0x000fc600078e02d4 */
[----:B------:R-:W-:Y:S01]  /*3fec0*/  STL.64 [R1+0x2338], R226 ;  /* 0x002338e201007387 */ /* 0x000fe20000100a00 */
[----:B------:R-:W-:-:S03]  /*3fed0*/  ISETP.GE.U32.AND P1, PT, R156, 0x7ffffd8c, PT ;  /* 0x7ffffd8c9c00780c */ /* 0x000fc60003f26070 */
[----:B------:R-:W4:Y:S04]  /*3fee0*/  LDL.LU.64 R212, [R1+0xc78] ;  /* 0x000c780001d47983 */ /* 0x000f280000300a00 */
[----:B------:R1:W-:Y:S01]  /*3fef0*/  STL.64 [R1+0x1fb0], R216 ;  /* 0x001fb0d801007387 */ /* 0x0003e20000100a00 */
[----:B------:R-:W-:-:S03]  /*3ff00*/  IMAD.WIDE R224, R4, 0x4, R224 ;  /* 0x0000000404e07825 */ /* 0x000fc600078e02e0 */
[----:B------:R1:W-:Y:S04]  /*3ff10*/  LDGSTS.E [R154+-0x13ff4], desc[UR60][R216.64], !P2 ;  /* 0xec00c000d89a7fae */ /* 0x0003e8000d12187c */
        /* <DEDUP_REMOVED lines=25> */
[----:B------:R-:W-:Y:S01]  /*400b0*/  STL.64 [R1+0x2368], R152 ;  /* 0x0023689801007387 */ /* 0x000fe20000100a00 */
[----:B------:R-:W-:-:S03]  /*400c0*/  IMAD.WIDE R222, R4, 0x4, R212 ;  /* 0x0000000404de7825 */ /* 0x000fc600078e02d4 */
[----:B------:R-:W2:Y:S04]  /*400d0*/  LDL.LU.64 R220, [R1+0xc40] ;  /* 0x000c400001dc7983 */ /* 0x000ea80000300a00 */
[----:B------:R-:W2:Y:S01]  /*400e0*/  LDL.LU.64 R212, [R1+0xc30] ;  /* 0x000c300001d47983 */ /* 0x000ea20000300a00 */
[----:B------:R-:W-:-:S03]  /*400f0*/  ISETP.GE.U32.AND P1, PT, R156, 0x7ffffd8a, PT ;  /* 0x7ffffd8a9c00780c */ /* 0x000fc60003f26070 */
[----:B------:R-:W-:Y:S04]  /*40100*/  LDGSTS.E [R6+-0xbffc], desc[UR60][R218.64], !P2 ;  /* 0xf4004000da067fae */ /* 0x000fe8000d12187c */
[----:B------:R1:W-:Y:S01]  /*40110*/  LDGSTS.E [R0+-0x7ffc], desc[UR60][R152.64], !P2 ;  /* 0xf800400098007fae */ /* 0x0003e2000d12187c */
[----:B------:R-:W-:-:S03]  /*40120*/  IMAD.WIDE R216, R4, 0x4, R216 ;  /* 0x0000000404d87825 */ /* 0x000fc600078e02d8 */
[----:B------:R-:W-:Y:S04]  /*40130*/  STL.64 [R1+0x2378], R222 ;  /* 0x002378de01007387 */ /* 0x000fe80000100a00 */
[----:B----4-:R-:W4:Y:S04]  /*40140*/  LDL.LU.64 R218, [R1+0xbe8] ;  /* 0x000be80001da7983 */ /* 0x010f280000300a00 */
        /* <DEDUP_REMOVED lines=16> */
[C---:B------:R-:W-:Y:S01]  /*40250*/  VIADD R154, R9.reuse, 0x100000 ;  /* 0x00100000099a7836 */ /* 0x040fe20000000000 */
[----:B------:R-:W-:Y:S01]  /*40260*/  IADD3 R9, R9, 0x100000, RZ ;  /* 0x0010000009097810 */ /* 0x000fe20007ffe0ff */
[----:B------:R-:W1:Y:S08]  /*40270*/  LDC R252, c[0x0][0x230] ;  /* 0x00008c00fffc7b82 */ /* 0x000e700000000800 */
[----:B------:R-:W1:Y:S01]  /*40280*/  LDC R152, c[0x0][0x230] ;  /* 0x00008c00ff987b82 */ /* 0x000e620000000800 */
[----:B---3--:R-:W-:-:S05]  /*40290*/  IMAD.WIDE R226, R4, 0x4, R224 ;  /* 0x0000000404e27825 */ /* 0x008fca00078e02e0 */
[----:B------:R-:W-:Y:S01]  /*402a0*/  STL.64 [R1+0x2398], R226 ;  /* 0x002398e201007387 */ /* 0x000fe20000100a00 */
[----:B--2---:R-:W-:-:S05]  /*402b0*/  IMAD.WIDE R214, R4, 0x4, R214 ;  /* 0x0000000404d67825 */ /* 0x004fca00078e02d6 */
[----:B------:R2:W-:Y:S01]  /*402c0*/  STL.64 [R1+0x2390], R214 ;  /* 0x002390d601007387 */ /* 0x0005e20000100a00 */
[----:B------:R-:W-:-:S03]  /*402d0*/  IMAD.WIDE R224, R4, 0x4, R220 ;  /* 0x0000000404e07825 */ /* 0x000fc600078e02dc */
[----:B------:R-:W-:Y:S01]  /*402e0*/  LDGSTS.E [R154+-0x3ff8], desc[UR60][R214.64], !P1 ;  /* 0xfc008000d69a7fae */ /* 0x000fe2000c92187c */
[----:B------:R-:W-:-:S03]  /*402f0*/  IMAD.WIDE R212, R4, 0x4, R212 ;  /* 0x0000000404d47825 */ /* 0x000fc600078e02d4 */
[----:B------:R-:W3:Y:S04]  /*40300*/  LDL.LU.64 R220, [R1+0xbc0] ;  /* 0x000bc00001dc7983 */ /* 0x000ee80000300a00 */
[----:B------:R-:W-:Y:S04]  /*40310*/  STL.64 [R1+0x23a0], R224 ;  /* 0x0023a0e001007387 */ /* 0x000fe80000100a00 */
[----:B------:R4:W-:Y:S04]  /*40320*/  LDGSTS.E [R8+-0xfff4], desc[UR60][R226.64], !P2 ;  /* 0xf000c000e2087fae */ /* 0x0009e8000d12187c */
[----:B--2---:R-:W2:Y:S04]  /*40330*/  LDL.LU.64 R214, [R1+0xbc8] ;  /* 0x000bc80001d67983 */ /* 0x004ea80000300a00 */
[----:B------:R-:W-:Y:S04]  /*40340*/  LDGSTS.E [R6+-0xbff4], desc[UR60][R224.64], !P2 ;  /* 0xf400c000e0067fae */ /* 0x000fe8000d12187c */
[----:B------:R1:W-:Y:S04]  /*40350*/  STL.64 [R1+0x23a8], R212 ;  /* 0x0023a8d401007387 */ /* 0x0003e80000100a00 */
[----:B------:R1:W-:Y:S01]  /*40360*/  LDGSTS.E [R0+-0x7ff4], desc[UR60][R212.64], !P2 ;  /* 0xf800c000d4007fae */ /* 0x0003e2000d12187c */
[----:B------:R-:W-:Y:S01]  /*40370*/  ISETP.GE.U32.AND P1, PT, R156, 0x7ffffde8, PT ;  /* 0x7ffffde89c00780c */ /* 0x000fe20003f26070 */
[C---:B----4-:R-:W-:Y:S01]  /*40380*/  IMAD.WIDE R226, R4.reuse, 0x4, R218 ;  /* 0x0000000404e27825 */ /* 0x050fe200078e02da */
[----:B------:R-:W4:Y:S01]  /*40390*/  LDC R156, c[0x0][0x230] ;  /* 0x00008c00ff9c7b82 */ /* 0x000f220000000800 */
[----:B-1----:R-:W4:Y:S04]  /*403a0*/  LDL.LU.64 R212, [R1+0xbb8] ;  /* 0x000bb80001d47983 */ /* 0x002f280000300a00 */
[----:B------:R-:W4:Y:S01]  /*403b0*/  LDL.LU.64 R224, [R1+0xbb0] ;  /* 0x000bb00001e07983 */ /* 0x000f220000300a00 */
[----:B------:R-:W-:Y:S01]  /*403c0*/  IMAD.WIDE R216, R4, 0x4, R216 ;  /* 0x0000000404d87825 */ /* 0x000fe200078e02d8 */
[----:B------:R-:W-:-:S03]  /*403d0*/  IADD3 R0, R10, 0x100000, RZ ;  /* 0x001000000a007810 */ /* 0x000fc60007ffe0ff */
[C---:B------:R-:W-:Y:S01]  /*403e0*/  VIADD R8, R10.reuse, 0x100000 ;  /* 0x001000000a087836 */ /* 0x040fe20000000000 */
[----:B------:R-:W-:Y:S01]  /*403f0*/  STL.64 [R1+0x1130], R226 ;  /* 0x001130e201007387 */ /* 0x000fe20000100a00 */
[----:B------:R-:W-:-:S03]  /*40400*/  VIADD R6, R10, 0x100000 ;  /* 0x001000000a067836 */ /* 0x000fc60000000000 */
[----:B------:R-:W4:Y:S01]  /*40410*/  LDL.LU.64 R218, [R1+0xba0] ;  /* 0x000ba00001da7983 */ /* 0x000f220000300a00 */
[----:B------:R-:W-:-:S03]  /*40420*/  IMAD.WIDE R222, R4, 0x4, R222 ;  /* 0x0000000404de7825 */ /* 0x000fc600078e02de */
[----:B------:R1:W-:Y:S04]  /*40430*/  STL.64 [R1+0x23b0], R216 ;  /* 0x0023b0d801007387 */ /* 0x0003e80000100a00 */
[----:B------:R1:W-:Y:S01]  /*40440*/  LDGSTS.E [R9+-0x3ff4], desc[UR60][R216.64], !P2 ;  /* 0xfc00c000d8097fae */ /* 0x0003e2000d12187c */
[----:B------:R-:W-:-:S03]  /*40450*/  IMAD.WIDE R210, R4, 0x4, R210 ;  /* 0x0000000404d27825 */ /* 0x000fc600078e02d2 */
[----:B------:R-:W-:Y:S04]  /*40460*/  LDGSTS.E [R8+-0x40000], desc[UR60][R226.64], !P1 ;  /* 0xc0000000e2087fae */ /* 0x000fe8000c92187c */
[----:B------:R3:W-:Y:S04]  /*40470*/  LDGSTS.E [R6+-0x3c000], desc[UR60][R222.64], !P1 ;  /* 0xc4000000de067fae */ /* 0x0007e8000c92187c */
[----:B-1----:R-:W4:Y:S04]  /*40480*/  LDL.LU.64 R216, [R1+0xba8] ;  /* 0x000ba80001d87983 */ /* 0x002f280000300a00 */
[----:B------:R-:W-:Y:S04]  /*40490*/  STL.64 [R1+0x1118], R222 ;  /* 0x001118de01007387 */ /* 0x000fe80000100a00 */
[----:B------:R1:W-:Y:S04]  /*404a0*/  STL.64 [R1+0x1128], R210 ;  /* 0x001128d201007387 */ /* 0x0003e80000100a00 */
[----:B------:R-:W-:Y:S04]  /*404b0*/  LDGSTS.E [R0+-0x38000], desc[UR60][R210.64], !P1 ;  /* 0xc8000000d2007fae */ /* 0x000fe8000c92187c */
[----:B-1----:R-:W4:Y:S04]  /*404c0*/  LDL.LU.64 R210, [R1+0xb98] ;  /* 0x000b980001d27983 */ /* 0x002f280000300a00 */
[----:B------:R-:W4:Y:S01]  /*404d0*/  LDL.LU.64 R226, [R1+0xb90] ;  /* 0x000b900001e27983 */ /* 0x000f220000300a00 */
[----:B------:R-:W-:-:S02]  /*404e0*/  VIADD R9, R159, 0xfffffe66 ;  /* 0xfffffe669f097836 */ /* 0x000fc40000000000 */
[----:B------:R-:W-:Y:S01]  /*404f0*/  VIADD R154, R152, 0xfffffe65 ;  /* 0xfffffe65989a7836 */ /* 0x000fe20000000000 */
[----:B------:R-:W1:Y:S02]  /*40500*/  LDC R159, c[0x0][0x230] ;  /* 0x00008c00ff9f7b82 */ /* 0x000e640000000800 */
[----:B------:R-:W-:Y:S02]  /*40510*/  ISETP.GE.U32.AND P2, PT, R9, 0x7ffffde7, PT ;  /* 0x7ffffde70900780c */ /* 0x000fe40003f46070 */
[----:B------:R-:W-:Y:S01]  /*40520*/  IADD3 R9, R10, 0x100000, RZ ;  /* 0x001000000a097810 */ /* 0x000fe20007ffe0ff */
[----:B---3--:R-:W-:-:S05]  /*40530*/  IMAD.WIDE R222, R4, 0x4, R220 ;  /* 0x0000000404de7825 */ /* 0x008fca00078e02dc */
[----:B------:R-:W-:Y:S01]  /*40540*/  STL.64 [R1+0x1148], R222 ;  /* 0x001148de01007387 */ /* 0x000fe20000100a00 */
[----:B--2---:R-:W-:-:S05]  /*40550*/  IMAD.WIDE R214, R4, 0x4, R214 ;  /* 0x0000000404d67825 */ /* 0x004fca00078e02d6 */
[----:B------:R2:W-:Y:S04]  /*40560*/  STL.64 [R1+0x1120], R214 ;  /* 0x001120d601007387 */ /* 0x0005e80000100a00 */
[----:B------:R-:W3:Y:S04]  /*40570*/  LDL.LU.64 R220, [R1+0xb80] ;  /* 0x000b800001dc7983 */ /* 0x000ee80000300a00 */
[----:B------:R-:W-:Y:S04]  /*40580*/  LDGSTS.E [R9+-0x34000], desc[UR60][R214.64], !P1 ;  /* 0xcc000000d6097fae */ /* 0x000fe8000c92187c */
[----:B------:R1:W-:Y:S01]  /*40590*/  LDGSTS.E [R8+-0x3fffc], desc[UR60][R222.64], !P2 ;  /* 0xc0004000de087fae */ /* 0x0003e2000d12187c */
[----:B----4-:R-:W-:-:S04]  /*405a0*/  IMAD.WIDE R212, R4, 0x4, R212 ;  /* 0x0000000404d47825 */ /* 0x010fc800078e02d4 */
[----:B------:R-:W-:Y:S01]  /*405b0*/  IMAD.WIDE R152, R4, 0x4, R224 ;  /* 0x0000000404987825 */ /* 0x000fe200078e02e0 */
[----:B------:R4:W-:Y:S04]  /*405c0*/  STL.64 [R1+0x1140], R212 ;  /* 0x001140d401007387 */ /* 0x0009e80000100a00 */
[----:B--2---:R-:W2:Y:S04]  /*405d0*/  LDL.LU.64 R214, [R1+0xb88] ;  /* 0x000b880001d67983 */ /* 0x004ea80000300a00 */
[----:B------:R-:W-:Y:S04]  /*405e0*/  STL.64 [R1+0x1158], R152 ;  /* 0x0011589801007387 */ /* 0x000fe80000100a00 */
[----:B------:R-:W-:Y:S01]  /*405f0*/  LDGSTS.E [R6+-0x3bffc], desc[UR60][R212.64], !P2 ;  /* 0xc4004000d4067fae */ /* 0x000fe2000d12187c */
[----:B------:R-:W-:Y:S01]  /*40600*/  ISETP.GE.U32.AND P1, PT, R154, 0x7ffffde6, PT ;  /* 0x7ffffde69a00780c */ /* 0x000fe20003f26070 */
[----:B-1----:R-:W-:-:S02]  /*40610*/  IMAD.WIDE R222, R4, 0x4, R218 ;  /* 0x0000000404de7825 */ /* 0x002fc400078e02da */
[----:B------:R1:W-:Y:S04]  /*40620*/  LDGSTS.E [R0+-0x37ffc], desc[UR60][R152.64], !P2 ;  /* 0xc800400098007fae */ /* 0x0003e8000d12187c */
[----:B----4-:R-:W4:Y:S04]  /*40630*/  LDL.LU.64 R212, [R1+0xb78] ;  /* 0x000b780001d47983 */ /* 0x010f280000300a00 */
[----:B------:R-:W4:Y:S01]  /*40640*/  LDL.LU.64 R224, [R1+0xb70] ;  /* 0x000b700001e07983 */ /* 0x000f220000300a00 */
[----:B------:R-:W-:-:S03]  /*40650*/  IMAD.WIDE R216, R4, 0x4, R216 ;  /* 0x0000000404d87825 */ /* 0x000fc600078e02d8 */
[----:B------:R-:W-:Y:S04]  /*40660*/  STL.64 [R1+0x1170], R222 ;  /* 0x001170de01007387 */ /* 0x000fe80000100a00 */
[----:B------:R-:W4:Y:S04]  /*40670*/  LDL.LU.64 R218, [R1+0xb60] ;  /* 0x000b600001da7983 */ /* 0x000f280000300a00 */
[----:B------:R1:W-:Y:S04]  /*40680*/  STL.64 [R1+0x1150], R216 ;  /* 0x001150d801007387 */ /* 0x0003e80000100a00 */
[----:B------:R1:W-:Y:S04]  /*40690*/  LDGSTS.E [R9+-0x33ffc], desc[UR60][R216.64], !P2 ;  /* 0xcc004000d8097fae */ /* 0x0003e8000d12187c */
[----:B------:R3:W-:Y:S01]  /*406a0*/  LDGSTS.E [R8+-0x3fff8], desc[UR60][R222.64], !P1 ;  /* 0xc0008000de087fae */ /* 0x0007e2000c92187c */
[----:B------:R-:W-:-:S03]  /*406b0*/  IMAD.WIDE R210, R4, 0x4, R210 ;  /* 0x0000000404d27825 */ /* 0x000fc600078e02d2 */
[----:B-1----:R-:W4:Y:S01]  /*406c0*/  LDL.LU.64 R216, [R1+0xb68] ;  /* 0x000b680001d87983 */ /* 0x002f220000300a00 */
[----:B------:R-:W-:-:S03]  /*406d0*/  IMAD.WIDE R152, R4, 0x4, R226 ;  /* 0x0000000404987825 */ /* 0x000fc600078e02e2 */
[----:B------:R1:W-:Y:S04]  /*406e0*/  STL.64 [R1+0x1168], R210 ;  /* 0x001168d201007387 */ /* 0x0003e80000100a00 */
[----:B------:R4:W-:Y:S04]  /*406f0*/  STL.64 [R1+0x1180], R152 ;  /* 0x0011809801007387 */ /* 0x0009e80000100a00 */
[----:B------:R-:W-:Y:S01]  /*40700*/  LDGSTS.E [R6+-0x3bff8], desc[UR60][R210.64], !P1 ;  /* 0xc4008000d2067fae */ /* 0x000fe2000c92187c */
[----:B------:R-:W-:Y:S02]  /*40710*/  VIADD R9, R156, 0xfffffe64 ;  /* 0xfffffe649c097836 */ /* 0x000fe40000000000 */
[----:B------:R-:W-:Y:S01]  /*40720*/  VIADD R154, R159, 0xfffffe47 ;  /* 0xfffffe479f9a7836 */ /* 0x000fe20000000000 */
[----:B------:R4:W-:Y:S01]  /*40730*/  LDGSTS.E [R0+-0x37ff8], desc[UR60][R152.64], !P1 ;  /* 0xc800800098007fae */ /* 0x0009e2000c92187c */
[----:B------:R-:W4:Y:S03]  /*40740*/  LDC R156, c[0x0][0x230] ;  /* 0x00008c00ff9c7b82 */ /* 0x000f260000000800 */
[----:B-1----:R-:W4:Y:S01]  /*40750*/  LDL.LU.64 R210, [R1+0xb58] ;  /* 0x000b580001d27983 */ /* 0x002f220000300a00 */
[----:B------:R-:W-:-:S04]  /*40760*/  ISETP.GE.U32.AND P2, PT, R9, 0x7ffffde5, PT ;  /* 0x7ffffde50900780c */ /* 0x000fc80003f46070 */
[----:B------:R-:W1:Y:S01]  /*40770*/  LDC R159, c[0x0][0x230] ;  /* 0x00008c00ff9f7b82 */ /* 0x000e620000000800 */
[----:B------:R-:W4:Y:S01]  /*40780*/  LDL.LU.64 R226, [R1+0xb50] ;  /* 0x000b500001e27983 */ /* 0x000f220000300a00 */
        /* <DEDUP_REMOVED lines=12> */
[----:B------:R4:W-:Y:S04]  /*40850*/  STL.64 [R1+0x11a0], R152 ;  /* 0x0011a09801007387 */ /* 0x0009e80000100a00 */
        /* <DEDUP_REMOVED lines=12> */
[----:B------:R-:W-:-:S04]  /*40920*/  IMAD.WIDE R210, R4, 0x4, R210 ;  /* 0x0000000404d27825 */ /* 0x000fc800078e02d2 */
[----:B-1----:R-:W-:Y:S01]  /*40930*/  IMAD.WIDE R152, R4, 0x4, R226 ;  /* 0x0000000404987825 */ /* 0x002fe200078e02e2 */
[----:B------:R-:W4:Y:S04]  /*40940*/  LDL.LU.64 R216, [R1+0xb28] ;  /* 0x000b280001d87983 */ /* 0x000f280000300a00 */
[----:B------:R1:W-:Y:S04]  /*40950*/  STL.64 [R1+0x1270], R210 ;  /* 0x001270d201007387 */ /* 0x0003e80000100a00 */
[----:B------:R4:W-:Y:S04]  /*40960*/  STL.64 [R1+0x1288], R152 ;  /* 0x0012889801007387 */ /* 0x0009e80000100a00 */
[----:B------:R-:W-:Y:S01]  /*40970*/  LDGSTS.E [R6+-0x2c000], desc[UR60][R210.64], !P1 ;  /* 0xd4000000d2067fae */ /* 0x000fe2000c92187c */
[----:B------:R-:W-:-:S02]  /*40980*/  VIADD R9, R156, 0xfffffe46 ;  /* 0xfffffe469c097836 */ /* 0x000fc40000000000 */
        /* <DEDUP_REMOVED lines=94> */
[C---:B------:R-:W-:Y:S01]  /*40f70*/  IMAD.WIDE R152, R4.reuse, 0x4, R224 ;  /* 0x0000000404987825 */ /* 0x040fe200078e02e0 */
[----:B------:R4:W-:Y:S04]  /*40f80*/  STL.64 [R1+0x1fe0], R212 ;  /* 0x001fe0d401007387 */ /* 0x0009e80000100a00 */
[----:B--2---:R-:W2:Y:S04]  /*40f90*/  LDL.LU.64 R214, [R1+0x9f8] ;  /* 0x0009f80001d67983 */ /* 0x004ea80000300a00 */
[----:B------:R-:W-:Y:S04]  /*40fa0*/  STL.64 [R1+0x1fe8], R152 ;  /* 0x001fe89801007387 */ /* 0x000fe80000100a00 */
[----:B------:R-:W-:Y:S01]  /*40fb0*/  LDGSTS.E [R6+-0x1bffc], desc[UR60][R212.64], !P2 ;  /* 0xe4004000d4067fae */ /* 0x000fe2000d12187c */
[----:B-1----:R-:W-:Y:S01]  /*40fc0*/  IMAD.WIDE R222, R4, 0x4, R218 ;  /* 0x0000000404de7825 */ /* 0x002fe200078e02da */
[----:B------:R-:W-:-:S02]  /*40fd0*/  ISETP.GE.U32.AND P1, PT, R154, 0x7ffffda6, PT ;  /* 0x7ffffda69a00780c */ /* 0x000fc40003f26070 */
        /* <DEDUP_REMOVED lines=35> */
[----:B------:R-:W-:Y:S01]  /*41210*/  STL.64 [R1+0x2028], R152 ;  /* 0x0020289801007387 */ /* 0x000fe20000100a00 */
[----:B-1----:R-:W-:-:S03]  /*41220*/  IMAD.WIDE R222, R4, 0x4, R218 ;  /* 0x0000000404de7825 */ /* 0x002fc600078e02da */
[----:B------:R-:W-:Y:S01]  /*41230*/  LDGSTS.E [R6+-0x1bff4], desc[UR60][R212.64], !P2 ;  /* 0xe400c000d4067fae */ /* 0x000fe2000d12187c */
[----:B------:R-:W-:-:S03]  /*41240*/  ISETP.GE.U32.AND P1, PT, R154, 0x7ffffd88, PT ;  /* 0x7ffffd889a00780c */ /* 0x000fc60003f26070 */
        /* <DEDUP_REMOVED lines=27> */
[----:B------:R-:W-:Y:S04]  /*41400*/  STL.64 [R1+0x23d0], R222 ;  /* 0x0023d0de01007387 */ /* 0x000fe80000100a00 */
[----:B------:R-:W2:Y:S04]  /*41410*/  LDL.LU.64 R214, [R1+0x8e8] ;  /* 0x0008e80001d67983 */ /* 0x000ea80000300a00 */
[----:B------:R-:W-:Y:S04]  /*41420*/  LDGSTS.E [R9+-0x4000], desc[UR60][R222.64], !P1 ;  /* 0xfc000000de097fae */ /* 0x000fe8000c92187c */
[----:B------:R-:W-:Y:S01]  /*41430*/  LDGSTS.E [R8+-0xfffc], desc[UR60][R220.64], !P2 ;  /* 0xf0004000dc087fae */ /* 0x000fe2000d12187c */
[----:B----4-:R-:W-:-:S04]  /*41440*/  IMAD.WIDE R212, R4, 0x4, R212 ;  /* 0x0000000404d47825 */ /* 0x010fc800078e02d4 */
[C---:B------:R-:W-:Y:S01]  /*41450*/  IMAD.WIDE R152, R4.reuse, 0x4, R224 ;  /* 0x0000000404987825 */ /* 0x040fe200078e02e0 */
[----:B------:R3:W-:Y:S04]  /*41460*/  STL.64 [R1+0x23e0], R212 ;  /* 0x0023e0d401007387 */ /* 0x0007e80000100a00 */
[----:B------:R-:W4:Y:S01]  /*41470*/  LDL.LU.64 R224, [R1+0x8f8] ;  /* 0x0008f80001e07983 */ /* 0x000f220000300a00 */
[----:B------:R-:W-:-:S03]  /*41480*/  IMAD.WIDE R216, R4, 0x4, R216 ;  /* 0x0000000404d87825 */ /* 0x000fc600078e02d8 */
[----:B------:R-:W-:Y:S04]  /*41490*/  STL.64 [R1+0x23e8], R152 ;  /* 0x0023e89801007387 */ /* 0x000fe80000100a00 */
[----:B------:R-:W-:Y:S01]  /*414a0*/  LDGSTS.E [R6+-0xbffc], desc[UR60][R212.64], !P2 ;  /* 0xf4004000d4067fae */ /* 0x000fe2000d12187c */
[----:B------:R-:W-:-:S03]  /*414b0*/  ISETP.GE.U32.AND P1, PT, R154, 0x7ffffd86, PT ;  /* 0x7ffffd869a00780c */ /* 0x000fc60003f26070 */
[----:B------:R1:W-:Y:S04]  /*414c0*/  LDGSTS.E [R0+-0x7ffc], desc[UR60][R152.64], !P2 ;  /* 0xf800400098007fae */ /* 0x0003e8000d12187c */
[----:B---3--:R-:W3:Y:S01]  /*414d0*/  LDL.LU.64 R212, [R1+0x8d8] ;  /* 0x0008d80001d47983 */ /* 0x008ee20000300a00 */
[----:B------:R-:W-:-:S03]  /*414e0*/  IMAD.WIDE R218, R4, 0x4, R218 ;  /* 0x0000000404da7825 */ /* 0x000fc600078e02da */
[----:B------:R-:W3:Y:S04]  /*414f0*/  LDL.LU.64 R222, [R1+0x8c8] ;  /* 0x0008c80001de7983 */ /* 0x000ee80000300a00 */
[----:B------:R-:W-:Y:S04]  /*41500*/  STL.64 [R1+0x23f8], R216 ;  /* 0x0023f8d801007387 */ /* 0x000fe80000100a00 */
[----:B------:R-:W3:Y:S04]  /*41510*/  LDL.LU.64 R220, [R1+0x8a8] ;  /* 0x0008a80001dc7983 */ /* 0x000ee80000300a00 */
[----:B------:R1:W-:Y:S04]  /*41520*/  STL.64 [R1+0x23f0], R218 ;  /* 0x0023f0da01007387 */ /* 0x0003e80000100a00 */
[----:B------:R1:W-:Y:S04]  /*41530*/  LDGSTS.E [R9+-0x3ffc], desc[UR60][R218.64], !P2 ;  /* 0xfc004000da097fae */ /* 0x0003e8000d12187c */
[----:B------:R-:W-:Y:S01]  /*41540*/  LDGSTS.E [R8+-0xfff8], desc[UR60][R216.64], !P1 ;  /* 0xf0008000d8087fae */ /* 0x000fe2000c92187c */
[----:B------:R-:W-:-:S03]  /*41550*/  IMAD.WIDE R210, R4, 0x4, R210 ;  /* 0x0000000404d27825 */ /* 0x000fc600078e02d2 */
[----:B-1----:R-:W3:Y:S01]  /*41560*/  LDL.LU.64 R218, [R1+0x8b8] ;  /* 0x0008b80001da7983 */ /* 0x002ee20000300a00 */
[----:B------:R-:W-:-:S03]  /*41570*/  IMAD.WIDE R152, R4, 0x4, R226 ;  /* 0x0000000404987825 */ /* 0x000fc600078e02e2 */
[----:B------:R1:W-:Y:S04]  /*41580*/  STL.64 [R1+0x2400], R210 ;  /* 0x002400d201007387 */ /* 0x0003e80000100a00 */
[----:B------:R1:W-:Y:S04]  /*41590*/  STL.64 [R1+0x2408], R152 ;  /* 0x0024089801007387 */ /* 0x0003e80000100a00 */
[----:B------:R-:W3:Y:S04]  /*415a0*/  LDL.LU.64 R216, [R1+0x898] ;  /* 0x0008980001d87983 */ /* 0x000ee80000300a00 */
[----:B------:R-:W-:Y:S01]  /*415b0*/  LDGSTS.E [R6+-0xbff8], desc[UR60][R210.64], !P1 ;  /* 0xf4008000d2067fae */ /* 0x000fe2000c92187c */
[----:B------:R-:W-:-:S02]  /*415c0*/  VIADD R9, R156, 0xfffffe04 ;  /* 0xfffffe049c097836 */ /* 0x000fc40000000000 */
[----:B------:R-:W-:Y:S01]  /*415d0*/  VIADD R154, R159, 0xfffffe63 ;  /* 0xfffffe639f9a7836 */ /* 0x000fe20000000000 */
[----:B------:R1:W-:Y:S01]  /*415e0*/  LDGSTS.E [R0+-0x7ff8], desc[UR60][R152.64], !P1 ;  /* 0xf800800098007fae */ /* 0x0003e2000c92187c */
[----:B------:R-:W3:Y:S03]  /*415f0*/  LDC R156, c[0x0][0x230] ;  /* 0x00008c00ff9c7b82 */ /* 0x000ee60000000800 */
[----:B-1----:R-:W3:Y:S01]  /*41600*/  LDL.LU.64 R210, [R1+0x888] ;  /* 0x0008880001d27983 */ /* 0x002ee20000300a00 */
[----:B------:R-:W-:-:S04]  /*41610*/  ISETP.GE.U32.AND P2, PT, R9, 0x7ffffd85, PT ;  /* 0x7ffffd850900780c */ /* 0x000fc80003f46070 */
[----:B------:R-:W1:Y:S01]  /*41620*/  LDC R159, c[0x0][0x230] ;  /* 0x00008c00ff9f7b82 */ /* 0x000e620000000800 */
[----:B------:R-:W-:-:S07]  /*41630*/  IADD3 R9, R10, 0x100000, RZ ;  /* 0x001000000a097810 */ /* 0x000fce0007ffe0ff */
[----:B------:R-:W1:Y:S01]  /*41640*/  LDC R152, c[0x0][0x230] ;  /* 0x00008c00ff987b82 */ /* 0x000e620000000800 */
[----:B--2---:R-:W-:-:S05]  /*41650*/  IMAD.WIDE R214, R4, 0x4, R214 ;  /* 0x0000000404d67825 */ /* 0x004fca00078e02d6 */
[----:B------:R2:W-:Y:S01]  /*41660*/  STL.64 [R1+0x2418], R214 ;  /* 0x002418d601007387 */ /* 0x0005e20000100a00 */
[----:B----4-:R-:W-:-:S05]  /*41670*/  IMAD.WIDE R226, R4, 0x4, R224 ;  /* 0x0000000404e27825 */ /* 0x010fca00078e02e0 */
[----:B------:R4:W-:Y:S04]  /*41680*/  STL.64 [R1+0x2410], R226 ;  /* 0x002410e201007387 */ /* 0x0009e80000100a00 */
[----:B------:R4:W-:Y:S04]  /*41690*/  LDGSTS.E [R9+-0x3ff8], desc[UR60][R226.64], !P1 ;  /* 0xfc008000e2097fae */ /* 0x0009e8000c92187c */
[----:B------:R1:W-:Y:S01]  /*416a0*/  LDGSTS.E [R8+-0xfff4], desc[UR60][R214.64], !P2 ;  /* 0xf000c000d6087fae */ /* 0x0003e2000d12187c */
[----:B---3--:R-:W-:-:S03]  /*416b0*/  IMAD.WIDE R224, R4, 0x4, R212 ;  /* 0x0000000404e07825 */ /* 0x008fc600078e02d4 */
[----:B------:R-:W3:Y:S01]  /*416c0*/  LDL.LU.64 R212, [R1+0x868] ;  /* 0x0008680001d47983 */ /* 0x000ee20000300a00 */
[----:B------:R-:W-:-:S03]  /*416d0*/  IMAD.WIDE R222, R4, 0x4, R222 ;  /* 0x0000000404de7825 */ /* 0x000fc600078e02de */
[----:B------:R-:W-:Y:S04]  /*416e0*/  STL.64 [R1+0x2420], R224 ;  /* 0x002420e001007387 */ /* 0x000fe80000100a00 */
[----:B--2---:R-:W2:Y:S01]  /*416f0*/  LDL.LU.64 R214, [R1+0x878] ;  /* 0x0008780001d67983 */ /* 0x004ea20000300a00 */
[----:B------:R-:W-:-:S03]  /*41700*/  IMAD.WIDE R220, R4, 0x4, R220 ;  /* 0x0000000404dc7825 */ /* 0x000fc600078e02dc */
[----:B------:R1:W-:Y:S04]  /*41710*/  LDGSTS.E [R6+-0xbff4], desc[UR60][R224.64], !P2 ;  /* 0xf400c000e0067fae */ /* 0x0003e8000d12187c */
[----:B------:R1:W-:Y:S04]  /*41720*/  STL.64 [R1+0x2428], R222 ;  /* 0x002428de01007387 */ /* 0x0003e80000100a00 */
[----:B------:R1:W-:Y:S01]  /*41730*/  LDGSTS.E [R0+-0x7ff4], desc[UR60][R222.64], !P2 ;  /* 0xf800c000de007fae */ /* 0x0003e2000d12187c */
[----:B------:R-:W-:Y:S01]  /*41740*/  ISETP.GE.U32.AND P1, PT, R154, 0x7ffffde4, PT ;  /* 0x7ffffde49a00780c */ /* 0x000fe20003f26070 */
[----:B----4-:R-:W-:-:S02]  /*41750*/  IMAD.WIDE R226, R4, 0x4, R218 ;  /* 0x0000000404e27825 */ /* 0x010fc400078e02da */
[----:B-1----:R-:W4:Y:S04]  /*41760*/  LDL.LU.64 R222, [R1+0x858] ;  /* 0x0008580001de7983 */ /* 0x002f280000300a00 */
[----:B------:R-:W4:Y:S04]  /*41770*/  LDL.LU.64 R224, [R1+0x848] ;  /* 0x0008480001e07983 */ /* 0x000f280000300a00 */
[----:B------:R-:W-:Y:S04]  /*41780*/  STL.64 [R1+0x1040], R220 ;  /* 0x001040dc01007387 */ /* 0x000fe80000100a00 */
[----:B------:R-:W-:Y:S04]  /*41790*/  STL.64 [R1+0x2430], R226 ;  /* 0x002430e201007387 */ /* 0x000fe80000100a00 */
[----:B------:R-:W4:Y:S01]  /*417a0*/  LDL.LU.64 R218, [R1+0x838] ;  /* 0x0008380001da7983 */ /* 0x000f220000300a00 */
[----:B------:R-:W-:-:S03]  /*417b0*/  IMAD.WIDE R8, R4, 0x4, R216 ;  /* 0x0000000404087825 */ /* 0x000fc600078e02d8 */
[----:B------:R-:W4:Y:S01]  /*417c0*/  LDL.LU.64 R216, [R1+0x828] ;  /* 0x0008280001d87983 */ /* 0x000f220000300a00 */
[----:B------:R-:W-:Y:S01]  /*417d0*/  VIADD R154, R10, 0x100000 ;  /* 0x001000000a9a7836 */ /* 0x000fe20000000000 */
[C---:B------:R-:W-:Y:S01]  /*417e0*/  IADD3 R6, R11.reuse, 0x100000, RZ ;  /* 0x001000000b067810 */ /* 0x040fe20007ffe0ff */
[C---:B------:R-:W-:Y:S02]  /*417f0*/  VIADD R10, R11.reuse, 0x100000 ;  /* 0x001000000b0a7836 */ /* 0x040fe40000000000 */
[----:B------:R-:W-:Y:S01]  /*41800*/  VIADD R0, R11, 0x100000 ;  /* 0x001000000b007836 */ /* 0x000fe20000000000 */
[----:B------:R1:W-:Y:S01]  /*41810*/  LDGSTS.E [R154+-0x3ff4], desc[UR60][R226.64], !P2 ;  /* 0xfc00c000e29a7fae */ /* 0x0003e2000d12187c */
[----:B------:R-:W-:-:S03]  /*41820*/  IMAD.WIDE R210, R4, 0x4, R210 ;  /* 0x0000000404d27825 */ /* 0x000fc600078e02d2 */
[----:B------:R-:W-:Y:S04]  /*41830*/  LDGSTS.E [R10+-0x40000], desc[UR60][R220.64], !P1 ;  /* 0xc0000000dc0a7fae */ /* 0x000fe8000c92187c */
[----:B------:R1:W-:Y:S04]  /*41840*/  STL.64 [R1+0x1038], R210 ;  /* 0x001038d201007387 */ /* 0x0003e80000100a00 */
[----:B------:R-:W-:Y:S04]  /*41850*/  LDGSTS.E [R6+-0x3c000], desc[UR60][R8.64], !P1 ;  /* 0xc400000008067fae */ /* 0x000fe8000c92187c */
[----:B------:R-:W-:Y:S04]  /*41860*/  LDGSTS.E [R0+-0x38000], desc[UR60][R210.64], !P1 ;  /* 0xc8000000d2007fae */ /* 0x000fe8000c92187c */
[----:B------:R-:W4:Y:S04]  /*41870*/  LDL.LU.64 R228, [R1+0x818] ;  /* 0x0008180001e47983 */ /* 0x000f280000300a00 */
[----:B-1----:R-:W4:Y:S01]  /*41880*/  LDL.LU.64 R210, [R1+0x808] ;  /* 0x0008080001d27983 */ /* 0x002f220000300a00 */
[----:B------:R-:W-:-:S03]  /*41890*/  VIADD R154, R156, 0xfffffe62 ;  /* 0xfffffe629c9a7836 */ /* 0x000fc60000000000 */
[----:B------:R-:W4:Y:S02]  /*418a0*/  LDL.LU.64 R220, [R1+0x7f8] ;  /* 0x0007f80001dc7983 */ /* 0x000f240000300a00 */
[----:B------:R-:W-:Y:S01]  /*418b0*/  ISETP.GE.U32.AND P2, PT, R154, 0x7ffffde3, PT ;  /* 0x7ffffde39a00780c */ /* 0x000fe20003f46070 */
[----:B------:R-:W-:Y:S01]  /*418c0*/  VIADD R154, R11, 0x100000 ;  /* 0x001000000b9a7836 */ /* 0x000fe20000000000 */
[----:B------:R-:W-:Y:S01]  /*418d0*/  IADD3 R156, R152, -0x19f, RZ ;  /* 0xfffffe61989c7810 */ /* 0x000fe20007ffe0ff */
[----:B---3--:R-:W-:-:S04]  /*418e0*/  IMAD.WIDE R212, R4, 0x4, R212 ;  /* 0x0000000404d47825 */ /* 0x008fc800078e02d4 */
[C---:B--2---:R-:W-:Y:S01]  /*418f0*/  IMAD.WIDE R214, R4.reuse, 0x4, R214 ;  /* 0x0000000404d67825 */ /* 0x044fe200078e02d6 */
[----:B------:R-:W-:Y:S04]  /*41900*/  STL.64 [R1+0x1058], R212 ;  /* 0x001058d401007387 */ /* 0x000fe80000100a00 */
[----:B------:R1:W-:Y:S04]  /*41910*/  STL.64 [R1+0x1030], R214 ;  /* 0x001030d601007387 */ /* 0x0003e80000100a00 */
[----:B------:R-:W-:Y:S04]  /*41920*/  LDGSTS.E [R154+-0x34000], desc[UR60][R214.64], !P1 ;  /* 0xcc000000d69a7fae */ /* 0x000fe8000c92187c */
[----:B------:R-:W-:Y:S01]  /*41930*/  LDGSTS.E [R10+-0x3fffc], desc[UR60][R212.64], !P2 ;  /* 0xc0004000d40a7fae */ /* 0x000fe2000d12187c */
[----:B----4-:R-:W-:-:S04]  /*41940*/  IMAD.WIDE R222, R4, 0x4, R222 ;  /* 0x0000000404de7825 */ /* 0x010fc800078e02de */
[C---:B------:R-:W-:Y:S01]  /*41950*/  IMAD.WIDE R152, R4.reuse, 0x4, R224 ;  /* 0x0000000404987825 */ /* 0x040fe200078e02e0 */
[----:B------:R2:W-:Y:S04]  /*41960*/  STL.64 [R1+0x1050], R222 ;  /* 0x001050de01007387 */ /* 0x0005e80000100a00 */
[----:B------:R3:W-:Y:S04]  /*41970*/  STL.64 [R1+0x1068], R152 ;  /* 0x0010689801007387 */ /* 0x0007e80000100a00 */
[----:B-1----:R-:W4:Y:S01]  /*41980*/  LDL.LU.64 R214, [R1+0x7e8] ;  /* 0x0007e80001d67983 */ /* 0x002f220000300a00 */
[----:B------:R-:W-:-:S03]  /*41990*/  IMAD.WIDE R226, R4, 0x4, R218 ;  /* 0x0000000404e27825 */ /* 0x000fc600078e02da */
[----:B------:R-:W4:Y:S04]  /*419a0*/  LDL.LU.64 R212, [R1+0x7a8] ;  /* 0x0007a80001d47983 */ /* 0x000f280000300a00 */
[----:B------:R-:W-:Y:S01]  /*419b0*/  LDGSTS.E [R6+-0x3bffc], desc[UR60][R222.64], !P2 ;  /* 0xc4004000de067fae */ /* 0x000fe2000d12187c */
[----:B------:R-:W-:Y:S01]  /*419c0*/  IMAD.WIDE R224, R4, 0x4, R216 ;  /* 0x0000000404e07825 */ /* 0x000fe200078e02d8 */
[----:B------:R-:W-:Y:S02]  /*419d0*/  ISETP.GE.U32.AND P1, PT, R156, 0x7ffffde2, PT ;  /* 0x7ffffde29c00780c */ /* 0x000fe40003f26070 */
[----:B------:R3:W-:Y:S04]  /*419e0*/  LDGSTS.E [R0+-0x37ffc], desc[UR60][R152.64], !P2 ;  /* 0xc800400098007fae */ /* 0x0007e8000d12187c */
[----:B------:R-:W-:Y:S04]  /*419f0*/  LDGSTS.E [R10+-0x33ffc], desc[UR60][R226.64], !P2 ;  /* 0xcc004000e20a7fae */ /* 0x000fe8000d12187c */
[----:B--2---:R-:W2:Y:S04]  /*41a00*/  LDL.LU.64 R222, [R1+0x7d8] ;  /* 0x0007d80001de7983 */ /* 0x004ea80000300a00 */
[----:B------:R-:W2:Y:S04]  /*41a10*/  LDL.LU.64 R218, [R1+0x7c8] ;  /* 0x0007c80001da7983 */ /* 0x000ea80000300a00 */
[----:B------:R-:W-:Y:S04]  /*41a20*/  STL.64 [R1+0x1070], R226 ;  /* 0x001070e201007387 */ /* 0x000fe80000100a00 */
[----:B------:R-:W2:Y:S01]  /*41a30*/  LDL.LU.64 R216, [R1+0x7b8] ;  /* 0x0007b80001d87983 */ /* 0x000ea20000300a00 */
[----:B---3--:R-:W-:-:S03]  /*41a40*/  IMAD.WIDE R152, R4, 0x4, R228 ;  /* 0x0000000404987825 */ /* 0x008fc600078e02e4 */
[----:B------:R-:W-:Y:S04]  /*41a50*/  STL.64 [R1+0x1078], R224 ;  /* 0x001078e001007387 */ /* 0x000fe80000100a00 */
[----:B------:R-:W-:Y:S01]  /*41a60*/  LDGSTS.E [R6+-0x3fff8], desc[UR60][R224.64], !P1 ;  /* 0xc0008000e0067fae */ /* 0x000fe2000c92187c */
[----:B------:R-:W-:-:S03]  /*41a70*/  IMAD.WIDE R210, R4, 0x4, R210 ;  /* 0x0000000404d27825 */ /* 0x000fc600078e02d2 */
[----:B------:R-:W-:Y:S04]  /*41a80*/  STL.64 [R1+0x1080], R152 ;  /* 0x0010809801007387 */ /* 0x000fe80000100a00 */
[----:B------:R1:W-:Y:S04]  /*41a90*/  LDGSTS.E [R0+-0x3bff8], desc[UR60][R152.64], !P1 ;  /* 0xc400800098007fae */ /* 0x0003e8000c92187c */
[----:B------:R3:W-:Y:S04]  /*41aa0*/  STL.64 [R1+0x1090], R210 ;  /* 0x001090d201007387 */ /* 0x0007e80000100a00 */
[----:B------:R1:W-:Y:S04]  /*41ab0*/  LDGSTS.E [R10+-0x37ff8], desc[UR60][R210.64], !P1 ;  /* 0xc8008000d20a7fae */ /* 0x0003e8000c92187c */
[----:B---3--:R-:W3:Y:S01]  /*41ac0*/  LDL.LU.64 R210, [R1+0x798] ;  /* 0x0007980001d27983 */ /* 0x008ee20000300a00 */
[----:B-1----:R-:W-:-:S03]  /*41ad0*/  IMAD.WIDE R152, R4, 0x4, R220 ;  /* 0x0000000404987825 */ /* 0x002fc600078e02dc */
[----:B------:R-:W3:Y:S01]  /*41ae0*/  LDL.LU.64 R220, [R1+0x788] ;  /* 0x0007880001dc7983 */ /* 0x000ee20000300a00 */
[----:B------:R-:W-:Y:S02]  /*41af0*/  VIADD R10, R159, 0xfffffe60 ;  /* 0xfffffe609f0a7836 */ /* 0x000fe40000000000 */
[C---:B------:R-:W-:Y:S01]  /*41b00*/  VIADD R156, R11.reuse, 0x100000 ;  /* 0x001000000b9c7836 */ /* 0x040fe20000000000 */
[----:B------:R1:W-:Y:S01]  /*41b10*/  LDGSTS.E [R0+-0x33ff8], desc[UR60][R152.64], !P1 ;  /* 0xcc00800098007fae */ /* 0x0003e2000c92187c */
[----:B------:R-:W-:Y:S01]  /*41b20*/  IADD3 R6, R252, -0x1bd, RZ ;  /* 0xfffffe43fc067810 */ /* 0x000fe20007ffe0ff */
[----:B------:R-:W2:Y:S01]  /*41b30*/  LDC R159, c[0x0][0x230] ;  /* 0x00008c00ff9f7b82 */ /* 0x000ea20000000800 */
[----:B------:R-:W-:Y:S01]  /*41b40*/  ISETP.GE.U32.AND P1, PT, R10, 0x7ffffde1, PT ;  /* 0x7ffffde10a00780c */ /* 0x000fe20003f26070 */
[----:B------:R1:W-:Y:S04]  /*41b50*/  STL.64 [R1+0x1098], R152 ;  /* 0x0010989801007387 */ /* 0x0003e80000100a00 */
[----:B------:R-:W3:Y:S01]  /*41b60*/  LDL.LU.64 R224, [R1+0x778] ;  /* 0x0007780001e07983 */ /* 0x000ee20000300a00 */
[----:B------:R-:W-:Y:S01]  /*41b70*/  ISETP.GE.U32.AND P2, PT, R6, 0x7ffffdc4, PT ;  /* 0x7ffffdc40600780c */ /* 0x000fe20003f46070 */
[C---:B------:R-:W-:Y:S01]  /*41b80*/  VIADD R10, R11.reuse, 0x100000 ;  /* 0x001000000b0a7836 */ /* 0x040fe20000000000 */
[----:B------:R-:W-:Y:S01]  /*41b90*/  IADD3 R6, R11, 0x100000, RZ ;  /* 0x001000000b067810 */ /* 0x000fe20007ffe0ff */
[----:B------:R-:W3:Y:S01]  /*41ba0*/  LDC R252, c[0x0][0x230] ;  /* 0x00008c00fffc7b82 */ /* 0x000ee20000000800 */
[----:B----4-:R-:W-:-:S04]  /*41bb0*/  IMAD.WIDE R214, R4, 0x4, R214 ;  /* 0x0000000404d67825 */ /* 0x010fc800078e02d6 */
[C---:B-1----:R-:W-:Y:S01]  /*41bc0*/  IMAD.WIDE R152, R4.reuse, 0x4, R212 ;  /* 0x0000000404987825 */ /* 0x042fe200078e02d4 */
[----:B------:R-:W-:Y:S04]  /*41bd0*/  LDGSTS.E [R156+-0x3fff4], desc[UR60][R214.64], !P1 ;  /* 0xc000c000d69c7fae */ /* 0x000fe8000c92187c */
[----:B------:R-:W4:Y:S04]  /*41be0*/  LDL.LU.64 R212, [R1+0x768] ;  /* 0x0007680001d47983 */ /* 0x000f280000300a00 */
[----:B------:R1:W-:Y:S01]  /*41bf0*/  STL.64 [R1+0x10a8], R214 ;  /* 0x0010a8d601007387 */ /* 0x0003e20000100a00 */
[----:B--2---:R-:W-:-:S03]  /*41c00*/  IMAD.WIDE R228, R4, 0x4, R222 ;  /* 0x0000000404e47825 */ /* 0x004fc600078e02de */
[----:B------:R-:W-:Y:S01]  /*41c10*/  STL.64 [R1+0x1208], R152 ;  /* 0x0012089801007387 */ /* 0x000fe20000100a00 */
[----:B------:R-:W-:-:S03]  /*41c20*/  IMAD.WIDE R226, R4, 0x4, R218 ;  /* 0x0000000404e27825 */ /* 0x000fc600078e02da */
[----:B------:R-:W-:Y:S04]  /*41c30*/  STL.64 [R1+0x10a0], R228 ;  /* 0x0010a0e401007387 */ /* 0x000fe80000100a00 */
[----:B------:R-:W-:Y:S01]  /*41c40*/  STL.64 [R1+0x10b8], R226 ;  /* 0x0010b8e201007387 */ /* 0x000fe20000100a00 */
[----:B------:R-:W-:-:S03]  /*41c50*/  IMAD.WIDE R222, R4, 0x4, R216 ;  /* 0x0000000404de7825 */ /* 0x000fc600078e02d8 */
[----:B------:R-:W2:Y:S04]  /*41c60*/  LDL.LU.64 R218, [R1+0x758] ;  /* 0x0007580001da7983 */ /* 0x000ea80000300a00 */
[----:B------:R3:W-:Y:S04]  /*41c70*/  STL.64 [R1+0x10c0], R222 ;  /* 0x0010c0de01007387 */ /* 0x0007e80000100a00 */
[----:B------:R-:W2:Y:S04]  /*41c80*/  LDL.LU.64 R216, [R1+0x748] ;  /* 0x0007480001d87983 */ /* 0x000ea80000300a00 */
[----:B-1----:R-:W2:Y:S04]  /*41c90*/  LDL.LU.64 R214, [R1+0x738] ;  /* 0x0007380001d67983 */ /* 0x002ea80000300a00 */
[----:B------:R1:W-:Y:S04]  /*41ca0*/  LDGSTS.E [R154+-0x3bff4], desc[UR60][R228.64], !P1 ;  /* 0xc400c000e49a7fae */ /* 0x0003e8000c92187c */
[----:B------:R-:W-:Y:S04]  /*41cb0*/  LDGSTS.E [R10+-0x37ff4], desc[UR60][R226.64], !P1 ;  /* 0xc800c000e20a7fae */ /* 0x000fe8000c92187c */
[----:B------:R3:W-:Y:S01]  /*41cc0*/  LDGSTS.E [R6+-0x33ff4], desc[UR60][R222.64], !P1 ;  /* 0xcc00c000de067fae */ /* 0x0007e2000c92187c */
[----:B-1----:R-:W-:-:S03]  /*41cd0*/  VIADD R154, R159, 0xfffffe42 ;  /* 0xfffffe429f9a7836 */ /* 0x002fc60000000000 */
[----:B------:R1:W-:Y:S01]  /*41ce0*/  LDGSTS.E [R0+-0x30000], desc[UR60][R152.64], !P2 ;  /* 0xd000000098007fae */ /* 0x0003e2000d12187c */
[----:B------:R-:W2:Y:S01]  /*41cf0*/  LDC R159, c[0x0][0x230] ;  /* 0x00008c00ff9f7b82 */ /* 0x000ea20000000800 */
[----:B---3--:R-:W-:Y:S02]  /*41d00*/  IMAD.WIDE R222, R4, 0x4, R210 ;  /* 0x0000000404de7825 */ /* 0x008fe400078e02d2 */
[----:B------:R-:W3:Y:S01]  /*41d10*/  LDL.LU.64 R210, [R1+0x728] ;  /* 0x0007280001d27983 */ /* 0x000ee20000300a00 */
[----:B------:R-:W-:Y:S01]  /*41d20*/  ISETP.GE.U32.AND P1, PT, R154, 0x7ffffdc3, PT ;  /* 0x7ffffdc39a00780c */ /* 0x000fe20003f26070 */
[C---:B------:R-:W-:Y:S02]  /*41d30*/  IMAD.WIDE R220, R4.reuse, 0x4, R220 ;  /* 0x0000000404dc7825 */ /* 0x040fe400078e02dc */
[----:B------:R1:W-:Y:S04]  /*41d40*/  STL.64 [R1+0x11f0], R222 ;  /* 0x0011f0de01007387 */ /* 0x0003e80000100a00 */
[----:B------:R-:W-:Y:S01]  /*41d50*/  STL.64 [R1+0x11f8], R220 ;  /* 0x0011f8dc01007387 */ /* 0x000fe20000100a00 */
[----:B-1----:R-:W-:-:S03]  /*41d60*/  IMAD.WIDE R152, R4, 0x4, R224 ;  /* 0x0000000404987825 */ /* 0x002fc600078e02e0 */
[----:B------:R-:W-:Y:S01]  /*41d70*/  LDGSTS.E [R10+-0x2c000], desc[UR60][R222.64], !P2 ;  /* 0xd4000000de0a7fae */ /* 0x000fe2000d12187c */
[----:B------:R-:W-:-:S03]  /*41d80*/  IADD3 R154, R11, 0x100000, RZ ;  /* 0x001000000b9a7810 */ /* 0x000fc60007ffe0ff */
[----:B------:R-:W3:Y:S04]  /*41d90*/  LDL.LU.64 R224, [R1+0x718] ;  /* 0x0007180001e07983 */ /* 0x000ee80000300a00 */
[----:B------:R-:W-:Y:S04]  /*41da0*/  LDGSTS.E [R6+-0x28000], desc[UR60][R220.64], !P2 ;  /* 0xd8000000dc067fae */ /* 0x000fe8000d12187c */
[----:B------:R1:W-:Y:S04]  /*41db0*/  STL.64 [R1+0x1200], R152 ;  /* 0x0012009801007387 */ /* 0x0003e80000100a00 */
[----:B------:R-:W3:Y:S04]  /*41dc0*/  LDL.LU.64 R222, [R1+0x708] ;  /* 0x0007080001de7983 */ /* 0x000ee80000300a00 */
[----:B------:R1:W-:Y:S01]  /*41dd0*/  LDGSTS.E [R0+-0x24000], desc[UR60][R152.64], !P2 ;  /* 0xdc00000098007fae */ /* 0x0003e2000d12187c */
[----:B------:R-:W-:-:S02]  /*41de0*/  VIADD R156, R252, 0xfffffe41 ;  /* 0xfffffe41fc9c7836 */ /* 0x000fc40000000000 */
[----:B------:R-:W3:Y:S01]  /*41df0*/  LDC R252, c[0x0][0x230] ;  /* 0x00008c00fffc7b82 */ /* 0x000ee20000000800 */
[----:B----4-:R-:W-:-:S07]  /*41e00*/  IMAD.WIDE R226, R4, 0x4, R212 ;  /* 0x0000000404e27825 */ /* 0x010fce00078e02d4 */
[----:B-1----:R-:W1:Y:S01]  /*41e10*/  LDC R153, c[0x0][0x230] ;  /* 0x00008c00ff997b82 */ /* 0x002e620000000800 */
[----:B------:R-:W4:Y:S04]  /*41e20*/  LDL.LU.64 R212, [R1+0x6e8] ;  /* 0x0006e80001d47983 */ /* 0x000f280000300a00 */
[----:B------:R-:W-:Y:S03]  /*41e30*/  STL.64 [R1+0x1210], R226 ;  /* 0x001210e201007387 */ /* 0x000fe60000100a00 */
[----:B------:R-:W1:Y:S01]  /*41e40*/  LDC R152, c[0x0][0x230] ;  /* 0x00008c00ff987b82 */ /* 0x000e620000000800 */
[----:B------:R3:W-:Y:S01]  /*41e50*/  LDGSTS.E [R154+-0x2fffc], desc[UR60][R226.64], !P1 ;  /* 0xd0004000e29a7fae */ /* 0x0007e2000c92187c */
[----:B--2---:R-:W-:-:S03]  /*41e60*/  IMAD.WIDE R220, R4, 0x4, R218 ;  /* 0x0000000404dc7825 */ /* 0x004fc600078e02da */
[----:B------:R-:W2:Y:S01]  /*41e70*/  LDL.LU.64 R218, [R1+0x6f8] ;  /* 0x0006f80001da7983 */ /* 0x000ea20000300a00 */
[----:B------:R-:W-:-:S03]  /*41e80*/  IMAD.WIDE R216, R4, 0x4, R216 ;  /* 0x0000000404d87825 */ /* 0x000fc600078e02d8 */
[----:B------:R1:W-:Y:S01]  /*41e90*/  STL.64 [R1+0x1218], R220 ;  /* 0x001218dc01007387 */ /* 0x0003e20000100a00 */
[----:B------:R-:W-:-:S03]  /*41ea0*/  IMAD.WIDE R214, R4, 0x4, R214 ;  /* 0x0000000404d67825 */ /* 0x000fc600078e02d6 */
[----:B------:R1:W-:Y:S04]  /*41eb0*/  STL.64 [R1+0x1220], R216 ;  /* 0x001220d801007387 */ /* 0x0003e80000100a00 */
[----:B------:R3:W-:Y:S04]  /*41ec0*/  STL.64 [R1+0x1228], R214 ;  /* 0x001228d601007387 */ /* 0x0007e80000100a00 */
[----:B------:R-:W-:Y:S04]  /*41ed0*/  LDGSTS.E [R10+-0x2bffc], desc[UR60][R220.64], !P1 ;  /* 0xd4004000dc0a7fae */ /* 0x000fe8000c92187c */
[----:B------:R-:W-:Y:S04]  /*41ee0*/  LDGSTS.E [R6+-0x27ffc], desc[UR60][R216.64], !P1 ;  /* 0xd8004000d8067fae */ /* 0x000fe8000c92187c */
[----:B------:R-:W-:Y:S04]  /*41ef0*/  LDGSTS.E [R0+-0x23ffc], desc[UR60][R214.64], !P1 ;  /* 0xdc004000d6007fae */ /* 0x000fe8000c92187c */
[----:B-1----:R-:W2:Y:S04]  /*41f00*/  LDL.LU.64 R220, [R1+0x6d8] ;  /* 0x0006d80001dc7983 */ /* 0x002ea80000300a00 */
[----:B------:R-:W2:Y:S01]  /*41f10*/  LDL.LU.64 R216, [R1+0x6c8] ;  /* 0x0006c80001d87983 */ /* 0x000ea20000300a00 */
[----:B---3--:R-:W-:-:S03]  /*41f20*/  IMAD.WIDE R226, R4, 0x4, R210 ;  /* 0x0000000404e27825 */ /* 0x008fc600078e02d2 */
[----:B------:R-:W3:Y:S04]  /*41f30*/  LDL.LU.64 R214, [R1+0x6a8] ;  /* 0x0006a80001d67983 */ /* 0x000ee80000300a00 */
[----:B------:R-:W3:Y:S01]  /*41f40*/  LDL.LU.64 R210, [R1+0x6b8] ;  /* 0x0006b80001d27983 */ /* 0x000ee20000300a00 */
[----:B------:R-:W-:Y:S01]  /*41f50*/  ISETP.GE.U32.AND P2, PT, R156, 0x7ffffdc2, PT ;  /* 0x7ffffdc29c00780c */ /* 0x000fe20003f46070 */
[----:B------:R-:W-:Y:S02]  /*41f60*/  VIADD R154, R159, 0xfffffe40 ;  /* 0xfffffe409f9a7836 */ /* 0x000fe40000000000 */
[----:B------:R4:W-:Y:S01]  /*41f70*/  STL.64 [R1+0x1230], R226 ;  /* 0x001230e201007387 */ /* 0x0009e20000100a00 */
[----:B------:R-:W-:Y:S02]  /*41f80*/  IMAD.WIDE R224, R4, 0x4, R224 ;  /* 0x0000000404e07825 */ /* 0x000fe400078e02e0 */
[----:B------:R-:W-:Y:S01]  /*41f90*/  ISETP.GE.U32.AND P1, PT, R154, 0x7ffffdc1, PT ;  /* 0x7ffffdc19a00780c */ /* 0x000fe20003f26070 */
[----:B------:R-:W1:Y:S06]  /*41fa0*/  LDC R159, c[0x0][0x230] ;  /* 0x00008c00ff9f7b82 */ /* 0x000e6c0000000800 */
[----:B------:R4:W-:Y:S01]  /*41fb0*/  LDGSTS.E [R10+-0x2fff8], desc[UR60][R226.64], !P2 ;  /* 0xd0008000e20a7fae */ /* 0x0009e2000d12187c */
[----:B------:R-:W-:-:S03]  /*41fc0*/  IADD3 R154, R11, 0x100000, RZ ;  /* 0x001000000b9a7810 */ /* 0x000fc60007ffe0ff */
[----:B------:R-:W-:Y:S04]  /*41fd0*/  STL.64 [R1+0x1238], R224 ;  /* 0x001238e001007387 */ /* 0x000fe80000100a00 */
[----:B------:R1:W-:Y:S01]  /*41fe0*/  LDGSTS.E [R6+-0x2bff8], desc[UR60][R224.64], !P2 ;  /* 0xd4008000e0067fae */ /* 0x0003e2000d12187c */
[----:B------:R-:W-:-:S05]  /*41ff0*/  IMAD.WIDE R222, R4, 0x4, R222 ;  /* 0x0000000404de7825 */ /* 0x000fca00078e02de */
[----:B------:R2:W-:Y:S04]  /*42000*/  STL.64 [R1+0x1248], R222 ;  /* 0x001248de01007387 */ /* 0x0005e80000100a00 */
[----:B------:R-:W3:Y:S04]  /*42010*/  LDL.LU.64 R228, [R1+0x698] ;  /* 0x0006980001e47983 */ /* 0x000ee80000300a00 */
[----:B------:R-:W-:Y:S01]  /*42020*/  LDGSTS.E [R0+-0x27ff8], desc[UR60][R222.64], !P2 ;  /* 0xd8008000de007fae */ /* 0x000fe2000d12187c */
[----:B----4-:R-:W-:-:S03]  /*42030*/  IMAD.WIDE R226, R4, 0x4, R212 ;  /* 0x0000000404e27825 */ /* 0x010fc600078e02d4 */
[----:B------:R-:W4:Y:S04]  /*42040*/  LDL.LU.64 R212, [R1+0x668] ;  /* 0x0006680001d47983 */ /* 0x000f280000300a00 */
[----:B------:R3:W-:Y:S01]  /*42050*/  STL.64 [R1+0x1258], R226 ;  /* 0x001258e201007387 */ /* 0x0007e20000100a00 */
[----:B--2---:R-:W-:-:S03]  /*42060*/  IMAD.WIDE R230, R4, 0x4, R218 ;  /* 0x0000000404e67825 */ /* 0x004fc600078e02da */
[----:B------:R-:W2:Y:S04]  /*42070*/  LDL.LU.64 R218, [R1+0x688] ;  /* 0x0006880001da7983 */ /* 0x000ea80000300a00 */
[----:B------:R-:W2:Y:S04]  /*42080*/  LDL.LU.64 R222, [R1+0x678] ;  /* 0x0006780001de7983 */ /* 0x000ea80000300a00 */
[----:B------:R-:W-:Y:S04]  /*42090*/  STL.64 [R1+0x1240], R230 ;  /* 0x001240e601007387 */ /* 0x000fe80000100a00 */
[----:B------:R-:W-:Y:S04]  /*420a0*/  LDGSTS.E [R154+-0x23ff8], desc[UR60][R230.64], !P2 ;  /* 0xdc008000e69a7fae */ /* 0x000fe8000d12187c */
[----:B------:R3:W-:Y:S01]  /*420b0*/  LDGSTS.E [R10+-0x2fff4], desc[UR60][R226.64], !P1 ;  /* 0xd000c000e20a7fae */ /* 0x0007e2000c92187c */
[----:B-1----:R-:W-:-:S03]  /*420c0*/  IMAD.WIDE R224, R4, 0x4, R220 ;  /* 0x0000000404e07825 */ /* 0x002fc600078e02dc */
[----:B------:R-:W2:Y:S01]  /*420d0*/  LDL.LU.64 R220, [R1+0x658] ;  /* 0x0006580001dc7983 */ /* 0x000ea20000300a00 */
[----:B------:R-:W-:-:S03]  /*420e0*/  IMAD.WIDE R216, R4, 0x4, R216 ;  /* 0x0000000404d87825 */ /* 0x000fc600078e02d8 */
[----:B------:R-:W-:Y:S04]  /*420f0*/  STL.64 [R1+0x1250], R224 ;  /* 0x001250e001007387 */ /* 0x000fe80000100a00 */
[----:B------:R-:W-:Y:S01]  /*42100*/  LDGSTS.E [R6+-0x2bff4], desc[UR60][R224.64], !P1 ;  /* 0xd400c000e0067fae */ /* 0x000fe2000c92187c */
[----:B---3--:R-:W-:-:S03]  /*42110*/  IMAD.WIDE R226, R4, 0x4, R210 ;  /* 0x0000000404e27825 */ /* 0x008fc600078e02d2 */
[----:B------:R1:W-:Y:S04]  /*42120*/  STL.64 [R1+0x1268], R216 ;  /* 0x001268d801007387 */ /* 0x0003e80000100a00 */
[----:B------:R1:W-:Y:S01]  /*42130*/  LDGSTS.E [R0+-0x27ff4], desc[UR60][R216.64], !P1 ;  /* 0xd800c000d8007fae */ /* 0x0003e2000c92187c */
[----:B------:R-:W-:Y:S02]  /*42140*/  VIADD R156, R153, 0xfffffe23 ;  /* 0xfffffe23999c7836 */ /* 0x000fe40000000000 */
[----:B------:R-:W-:Y:S01]  /*42150*/  VIADD R154, R152, 0xfffffe22 ;  /* 0xfffffe22989a7836 */ /* 0x000fe20000000000 */
[----:B------:R-:W-:Y:S01]  /*42160*/  LDGSTS.E [R10+-0x23ff4], desc[UR60][R226.64], !P1 ;  /* 0xdc00c000e20a7fae */ /* 0x000fe2000c92187c */
[----:B-1----:R-:W-:-:S05]  /*42170*/  IMAD.WIDE R216, R4, 0x4, R214 ;  /* 0x0000000404d87825 */ /* 0x002fca00078e02d6 */
[----:B------:R4:W-:Y:S04]  /*42180*/  STL.64 [R1+0x1468], R216 ;  /* 0x001468d801007387 */ /* 0x0009e80000100a00 */
[----:B------:R1:W-:Y:S04]  /*42190*/  STL.64 [R1+0x1260], R226 ;  /* 0x001260e201007387 */ /* 0x0003e80000100a00 */
[----:B------:R-:W3:Y:S04]  /*421a0*/  LDL.LU.64 R224, [R1+0x648] ;  /* 0x0006480001e07983 */ /* 0x000ee80000300a00 */
[----:B------:R-:W3:Y:S04]  /*421b0*/  LDL.LU.64 R214, [R1+0x638] ;  /* 0x0006380001d67983 */ /* 0x000ee80000300a00 */
[----:B------:R-:W3:Y:S01]  /*421c0*/  LDL.LU.64 R210, [R1+0x628] ;  /* 0x0006280001d27983 */ /* 0x000ee20000300a00 */
[----:B------:R-:W-:Y:S01]  /*421d0*/  ISETP.GE.U32.AND P3, PT, R156, 0x7ffffda4, PT ;  /* 0x7ffffda49c00780c */ /* 0x000fe20003f66070 */
[----:B------:R-:W-:Y:S01]  /*421e0*/  IMAD.WIDE R152, R4, 0x4, R228 ;  /* 0x0000000404987825 */ /* 0x000fe200078e02e4 */
[----:B------:R-:W-:-:S02]  /*421f0*/  ISETP.GE.U32.AND P1, PT, R154, 0x7ffffda3, PT ;  /* 0x7ffffda39a00780c */ /* 0x000fc40003f26070 */
[----:B------:R-:W-:Y:S02]  /*42200*/  IADD3 R154, R11, 0x100000, RZ ;  /* 0x001000000b9a7810 */ /* 0x000fe40007ffe0ff */
[----:B------:R1:W-:Y:S07]  /*42210*/  STL.64 [R1+0x1460], R152 ;  /* 0x0014609801007387 */ /* 0x0003ee0000100a00 */
[----:B------:R4:W-:Y:S04]  /*42220*/  LDGSTS.E [R6+-0x20000], desc[UR60][R216.64], !P3 ;  /* 0xe0000000d8067fae */ /* 0x0009e8000d92187c */
[----:B------:R1:W-:Y:S01]  /*42230*/  LDGSTS.E [R0+-0x1c000], desc[UR60][R152.64], !P3 ;  /* 0xe400000098007fae */ /* 0x0003e2000d92187c */
[----:B----4-:R-:W-:-:S03]  /*42240*/  IMAD.WIDE R216, R4, 0x4, R212 ;  /* 0x0000000404d87825 */ /* 0x010fc600078e02d4 */
[----:B------:R-:W4:Y:S04]  /*42250*/  LDL.LU.64 R212, [R1+0x5e8] ;  /* 0x0005e80001d47983 */ /* 0x000f280000300a00 */
[----:B------:R-:W-:Y:S01]  /*42260*/  STL.64 [R1+0x1488], R216 ;  /* 0x001488d801007387 */ /* 0x000fe20000100a00 */
[----:B--2---:R-:W-:-:S04]  /*42270*/  IMAD.WIDE R218, R4, 0x4, R218 ;  /* 0x0000000404da7825 */ /* 0x004fc800078e02da */
[C---:B-1----:R-:W-:Y:S01]  /*42280*/  IMAD.WIDE R226, R4.reuse, 0x4, R222 ;  /* 0x0000000404e27825 */ /* 0x042fe200078e02de */
[----:B------:R1:W-:Y:S04]  /*42290*/  STL.64 [R1+0x1458], R218 ;  /* 0x001458da01007387 */ /* 0x0003e80000100a00 */
[----:B------:R-:W-:Y:S04]  /*422a0*/  STL.64 [R1+0x1470], R226 ;  /* 0x001470e201007387 */ /* 0x000fe80000100a00 */
[----:B------:R-:W2:Y:S04]  /*422b0*/  LDL.LU.64 R222, [R1+0x618] ;  /* 0x0006180001de7983 */ /* 0x000ea80000300a00 */
[----:B------:R-:W-:Y:S04]  /*422c0*/  LDGSTS.E [R154+-0x18000], desc[UR60][R218.64], !P3 ;  /* 0xe8000000da9a7fae */ /* 0x000fe8000d92187c */
[----:B------:R-:W-:Y:S04]  /*422d0*/  LDGSTS.E [R10+-0x14000], desc[UR60][R226.64], !P3 ;  /* 0xec000000e20a7fae */ /* 0x000fe8000d92187c */
[----:B------:R-:W-:Y:S01]  /*422e0*/  LDGSTS.E [R6+-0x1fffc], desc[UR60][R216.64], !P1 ;  /* 0xe0004000d8067fae */ /* 0x000fe2000c92187c */
[----:B------:R-:W-:-:S03]  /*422f0*/  IMAD.WIDE R152, R4, 0x4, R220 ;  /* 0x0000000404987825 */ /* 0x000fc600078e02dc */
[----:B------:R-:W2:Y:S04]  /*42300*/  LDL.LU.64 R220, [R1+0x608] ;  /* 0x0006080001dc7983 */ /* 0x000ea80000300a00 */
[----:B------:R3:W-:Y:S04]  /*42310*/  STL.64 [R1+0x1478], R152 ;  /* 0x0014789801007387 */ /* 0x0007e80000100a00 */
[----:B-1----:R-:W2:Y:S04]  /*42320*/  LDL.LU.64 R218, [R1+0x5f8] ;  /* 0x0005f80001da7983 */ /* 0x002ea80000300a00 */
[----:B------:R1:W-:Y:S04]  /*42330*/  LDGSTS.E [R0+-0x1bffc], desc[UR60][R152.64], !P1 ;  /* 0xe400400098007fae */ /* 0x0003e8000c92187c */
[----:B------:R-:W2:Y:S01]  /*42340*/  LDL.LU.64 R216, [R1+0x5d8] ;  /* 0x0005d80001d87983 */ /* 0x000ea20000300a00 */
[----:B---3--:R-:W-:-:S04]  /*42350*/  IMAD.WIDE R224, R4, 0x4, R224 ;  /* 0x0000000404e07825 */ /* 0x008fc800078e02e0 */
[C---:B------:R-:W-:Y:S01]  /*42360*/  IMAD.WIDE R214, R4.reuse, 0x4, R214 ;  /* 0x0000000404d67825 */ /* 0x040fe200078e02d6 */
[----:B------:R3:W-:Y:S03]  /*42370*/  STL.64 [R1+0x1480], R224 ;  /* 0x001480e001007387 */ /* 0x0007e60000100a00 */
[----:B-1----:R-:W-:Y:S01]  /*42380*/  IMAD.WIDE R152, R4, 0x4, R210 ;  /* 0x0000000404987825 */ /* 0x002fe200078e02d2 */
[----:B------:R1:W-:Y:S04]  /*42390*/  LDGSTS.E [R10+-0x17ffc], desc[UR60][R224.64], !P1 ;  /* 0xe8004000e00a7fae */ /* 0x0003e8000c92187c */
[----:B------:R-:W2:Y:S04]  /*423a0*/  LDL.LU.64 R210, [R1+0x5c8] ;  /* 0x0005c80001d27983 */ /* 0x000ea80000300a00 */
[----:B------:R3:W-:Y:S04]  /*423b0*/  STL.64 [R1+0x1490], R214 ;  /* 0x001490d601007387 */ /* 0x0007e80000100a00 */
[----:B------:R2:W-:Y:S04]  /*423c0*/  STL.64 [R1+0x14a0], R152 ;  /* 0x0014a09801007387 */ /* 0x0005e80000100a00 */
[----:B------:R-:W2:Y:S01]  /*423d0*/  LDL.LU.64 R226, [R1+0x5b8] ;  /* 0x0005b80001e27983 */ /* 0x000ea20000300a00 */
[----:B------:R-:W-:-:S02]  /*423e0*/  VIADD R156, R252, 0xfffffe21 ;  /* 0xfffffe21fc9c7836 */ /* 0x000fc40000000000 */
[----:B-1----:R-:W-:Y:S01]  /*423f0*/  VIADD R10, R159, 0xfffffe20 ;  /* 0xfffffe209f0a7836 */ /* 0x002fe20000000000 */
[----:B------:R-:W-:Y:S01]  /*42400*/  LDGSTS.E [R6+-0x13ffc], desc[UR60][R214.64], !P1 ;  /* 0xec004000d6067fae */ /* 0x000fe2000c92187c */
[----:B------:R-:W1:Y:S01]  /*42410*/  LDC R252, c[0x0][0x230] ;  /* 0x00008c00fffc7b82 */ /* 0x000e620000000800 */
[----:B------:R-:W-:Y:S02]  /*42420*/  ISETP.GE.U32.AND P2, PT, R156, 0x7ffffda2, PT ;  /* 0x7ffffda29c00780c */ /* 0x000fe40003f46070 */
[----:B------:R-:W-:Y:S01]  /*42430*/  ISETP.GE.U32.AND P1, PT, R10, 0x7ffffda1, PT ;  /* 0x7ffffda10a00780c */ /* 0x000fe20003f26070 */
[----:B---3--:R-:W3:Y:S01]  /*42440*/  LDL.LU.64 R224, [R1+0x5b0] ;  /* 0x0005b00001e07983 */ /* 0x008ee20000300a00 */
[C---:B------:R-:W-:Y:S01]  /*42450*/  VIADD R156, R11.reuse, 0x100000 ;  /* 0x001000000b9c7836 */ /* 0x040fe20000000000 */
[----:B------:R-:W-:Y:S02]  /*42460*/  IADD3 R10, R11, 0x100000, RZ ;  /* 0x001000000b0a7810 */ /* 0x000fe40007ffe0ff */
[----:B------:R-:W1:Y:S01]  /*42470*/  LDC R159, c[0x0][0x230] ;  /* 0x00008c00ff9f7b82 */ /* 0x000e620000000800 */
[----:B------:R-:W3:Y:S05]  /*42480*/  LDL.LU.64 R214, [R1+0x578] ;  /* 0x0005780001d67983 */ /* 0x000eea0000300a00 */
[----:B------:R1:W-:Y:S01]  /*42490*/  LDGSTS.E [R0+-0x1fff8], desc[UR60][R152.64], !P2 ;  /* 0xe000800098007fae */ /* 0x0003e2000d12187c */
[----:B----4-:R-:W-:-:S05]  /*424a0*/  IMAD.WIDE R212, R4, 0x4, R212 ;  /* 0x0000000404d47825 */ /* 0x010fca00078e02d4 */
[----:B------:R4:W-:Y:S01]  /*424b0*/  STL.64 [R1+0x2098], R212 ;  /* 0x002098d401007387 */ /* 0x0009e20000100a00 */
[----:B--2---:R-:W-:-:S05]  /*424c0*/  IMAD.WIDE R230, R4, 0x4, R222 ;  /* 0x0000000404e67825 */ /* 0x004fca00078e02de */
[----:B------:R-:W-:Y:S04]  /*424d0*/  STL.64 [R1+0x1498], R230 ;  /* 0x001498e601007387 */ /* 0x000fe80000100a00 */
[----:B------:R-:W-:Y:S01]  /*424e0*/  LDGSTS.E [R156+-0x1bff8], desc[UR60][R230.64], !P2 ;  /* 0xe4008000e69c7fae */ /* 0x000fe2000d12187c */
[----:B------:R-:W-:-:S05]  /*424f0*/  IMAD.WIDE R228, R4, 0x4, R220 ;  /* 0x0000000404e47825 */ /* 0x000fca00078e02dc */
[----:B------:R-:W-:Y:S01]  /*42500*/  STL.64 [R1+0x14a8], R228 ;  /* 0x0014a8e401007387 */ /* 0x000fe20000100a00 */
[----:B------:R-:W-:-:S03]  /*42510*/  IMAD.WIDE R222, R4, 0x4, R218 ;  /* 0x0000000404de7825 */ /* 0x000fc600078e02da */
[----:B------:R-:W2:Y:S04]  /*42520*/  LDL.LU.64 R220, [R1+0x5a0] ;  /* 0x0005a00001dc7983 */ /* 0x000ea80000300a00 */
[----:B------:R4:W-:Y:S01]  /*42530*/  STL.64 [R1+0x2090], R222 ;  /* 0x002090de01007387 */ /* 0x0009e20000100a00 */
[----:B-1----:R-:W-:-:S03]  /*42540*/  IMAD.WIDE R152, R4, 0x4, R216 ;  /* 0x0000000404987825 */ /* 0x002fc600078e02d8 */
[----:B------:R-:W2:Y:S04]  /*42550*/  LDL.LU.64 R218, [R1+0x590] ;  /* 0x0005900001da7983 */ /* 0x000ea80000300a00 */
[----:B------:R-:W-:Y:S04]  /*42560*/  LDGSTS.E [R154+-0x17ff8], desc[UR60][R228.64], !P2 ;  /* 0xe8008000e49a7fae */ /* 0x000fe8000d12187c */
[----:B------:R-:W2:Y:S04]  /*42570*/  LDL.LU.64 R216, [R1+0x580] ;  /* 0x0005800001d87983 */ /* 0x000ea80000300a00 */
[----:B------:R1:W-:Y:S04]  /*42580*/  LDGSTS.E [R10+-0x13ff8], desc[UR60][R222.64], !P2 ;  /* 0xec008000de0a7fae */ /* 0x0003e8000d12187c */
[----:B------:R-:W-:Y:S04]  /*42590*/  LDGSTS.E [R6+-0x1fff4], desc[UR60][R212.64], !P1 ;  /* 0xe000c000d4067fae */ /* 0x000fe8000c92187c */
[----:B------:R1:W-:Y:S04]  /*425a0*/  STL.64 [R1+0x20a0], R152 ;  /* 0x0020a09801007387 */ /* 0x0003e80000100a00 */
[----:B------:R1:W-:Y:S04]  /*425b0*/  LDGSTS.E [R0+-0x1bff4], desc[UR60][R152.64], !P1 ;  /* 0xe400c00098007fae */ /* 0x0003e8000c92187c */
[----:B----4-:R-:W4:Y:S01]  /*425c0*/  LDL.LU.64 R212, [R1+0x568] ;  /* 0x0005680001d47983 */ /* 0x010f220000300a00 */
[----:B-1----:R-:W-:-:S03]  /*425d0*/  IMAD.WIDE R222, R4, 0x4, R210 ;  /* 0x0000000404de7825 */ /* 0x002fc600078e02d2 */
[----:B------:R-:W4:Y:S04]  /*425e0*/  LDL.LU.64 R210, [R1+0x558] ;  /* 0x0005580001d27983 */ /* 0x000f280000300a00 */
[----:B------:R1:W-:Y:S04]  /*425f0*/  STL.64 [R1+0x20a8], R222 ;  /* 0x0020a8de01007387 */ /* 0x0003e80000100a00 */
[----:B------:R-:W-:Y:S01]  /*42600*/  LDGSTS.E [R6+-0x17ff4], desc[UR60][R222.64], !P1 ;  /* 0xe800c000de067fae */ /* 0x000fe2000c92187c */
[----:B------:R-:W-:-:S05]  /*42610*/  IMAD.WIDE R152, R4, 0x4, R226 ;  /* 0x0000000404987825 */ /* 0x000fca00078e02e2 */
[----:B------:R1:W-:Y:S01]  /*42620*/  STL.64 [R1+0x20b0], R152 ;  /* 0x0020b09801007387 */ /* 0x0003e20000100a00 */
[----:B------:R-:W-:Y:S02]  /*42630*/  VIADD R154, R252, 0xfffffe03 ;  /* 0xfffffe03fc9a7836 */ /* 0x000fe40000000000 */
[----:B------:R-:W-:Y:S01]  /*42640*/  VIADD R10, R159, 0xfffffe02 ;  /* 0xfffffe029f0a7836 */ /* 0x000fe20000000000 */
[----:B------:R1:W-:Y:S01]  /*42650*/  LDGSTS.E [R0+-0x13ff4], desc[UR60][R152.64], !P1 ;  /* 0xec00c00098007fae */ /* 0x0003e2000c92187c */
[----:B---3--:R-:W-:-:S03]  /*42660*/  IMAD.WIDE R224, R4, 0x4, R224 ;  /* 0x0000000404e07825 */ /* 0x008fc600078e02e0 */
[----:B-1----:R-:W3:Y:S01]  /*42670*/  LDL.LU.64 R222, [R1+0x548] ;  /* 0x0005480001de7983 */ /* 0x002ee20000300a00 */
[----:B------:R-:W-:Y:S01]  /*42680*/  ISETP.GE.U32.AND P2, PT, R154, 0x7ffffd84, PT ;  /* 0x7ffffd849a00780c */ /* 0x000fe20003f46070 */
[----:B------:R-:W1:Y:S01]  /*42690*/  LDC R252, c[0x0][0x230] ;  /* 0x00008c00fffc7b82 */ /* 0x000e620000000800 */
[----:B------:R-:W-:Y:S01]  /*426a0*/  ISETP.GE.U32.AND P1, PT, R10, 0x7ffffd83, PT ;  /* 0x7ffffd830a00780c */ /* 0x000fe20003f26070 */
[C---:B------:R-:W-:Y:S01]  /*426b0*/  VIADD R10, R11.reuse, 0x100000 ;  /* 0x001000000b0a7836 */ /* 0x040fe20000000000 */
[----:B------:R-:W-:Y:S01]  /*426c0*/  IADD3 R154, R11, 0x100000, RZ ;  /* 0x001000000b9a7810 */ /* 0x000fe20007ffe0ff */
[C---:B------:R-:W-:Y:S02]  /*426d0*/  IMAD.WIDE R152, R4.reuse, 0x4, R214 ;  /* 0x0000000404987825 */ /* 0x040fe400078e02d6 */
[----:B------:R-:W3:Y:S04]  /*426e0*/  LDL.LU.64 R214, [R1+0x540] ;  /* 0x0005400001d67983 */ /* 0x000ee80000300a00 */
[----:B------:R-:W-:Y:S04]  /*426f0*/  STL.64 [R1+0x2438], R224 ;  /* 0x002438e001007387 */ /* 0x000fe80000100a00 */
[----:B------:R-:W-:Y:S04]  /*42700*/  STL.64 [R1+0x2458], R152 ;  /* 0x0024589801007387 */ /* 0x000fe80000100a00 */
[----:B------:R-:W-:Y:S01]  /*42710*/  LDGSTS.E [R156+-0x10000], desc[UR60][R224.64], !P2 ;  /* 0xf0000000e09c7fae */ /* 0x000fe2000d12187c */
[----:B--2---:R-:W-:-:S04]  /*42720*/  IMAD.WIDE R220, R4, 0x4, R220 ;  /* 0x0000000404dc7825 */ /* 0x004fc800078e02dc */
[C---:B------:R-:W-:Y:S01]  /*42730*/  IMAD.WIDE R218, R4.reuse, 0x4, R218 ;  /* 0x0000000404da7825 */ /* 0x040fe200078e02da */
[----:B------:R2:W-:Y:S04]  /*42740*/  STL.64 [R1+0x2440], R220 ;  /* 0x002440dc01007387 */ /* 0x0005e80000100a00 */
[----:B------:R-:W-:Y:S01]  /*42750*/  LDGSTS.E [R154+-0xc000], desc[UR60][R220.64], !P2 ;  /* 0xf4000000dc9a7fae */ /* 0x000fe2000d12187c */
[----:B------:R-:W-:-:S03]  /*42760*/  IMAD.WIDE R216, R4, 0x4, R216 ;  /* 0x0000000404d87825 */ /* 0x000fc600078e02d8 */
[----:B------:R1:W-:Y:S04]  /*42770*/  STL.64 [R1+0x2448], R218 ;  /* 0x002448da01007387 */ /* 0x0003e80000100a00 */
[----:B------:R-:W-:Y:S04]  /*42780*/  LDGSTS.E [R10+-0x8000], desc[UR60][R218.64], !P2 ;  /* 0xf8000000da0a7fae */ /* 0x000fe8000d12187c */
[----:B------:R4:W-:Y:S04]  /*42790*/  STL.64 [R1+0x2450], R216 ;  /* 0x002450d801007387 */ /* 0x0009e80000100a00 */
[----:B------:R4:W-:Y:S04]  /*427a0*/  LDGSTS.E [R6+-0x4000], desc[UR60][R216.64], !P2 ;  /* 0xfc000000d8067fae */ /* 0x0009e8000d12187c */
[----:B--2---:R-:W2:Y:S04]  /*427b0*/  LDL.LU.64 R220, [R1+0x530] ;  /* 0x0005300001dc7983 */ /* 0x004ea80000300a00 */
[----:B-1----:R-:W2:Y:S01]  /*427c0*/  LDL.LU.64 R218, [R1+0x520] ;  /* 0x0005200001da7983 */ /* 0x002ea20000300a00 */
[----:B----4-:R-:W-:-:S03]  /*427d0*/  IMAD.WIDE R216, R4, 0x4, R212 ;  /* 0x0000000404d87825 */ /* 0x010fc600078e02d4 */
[----:B------:R3:W-:Y:S01]  /*427e0*/  LDGSTS.E [R0+-0xfffc], desc[UR60][R152.64], !P1 ;  /* 0xf000400098007fae */ /* 0x0007e2000c92187c */
[----:B------:R-:W-:-:S03]  /*427f0*/  IMAD.WIDE R212, R4, 0x4, R210 ;  /* 0x0000000404d47825 */ /* 0x000fc600078e02d2 */
[----:B------:R-:W4:Y:S04]  /*42800*/  LDL.LU.64 R230, [R1+0x510] ;  /* 0x0005100001e67983 */ /* 0x000f280000300a00 */
[----:B------:R-:W4:Y:S04]  /*42810*/  LDL.LU.64 R210, [R1+0x508] ;  /* 0x0005080001d27983 */ /* 0x000f280000300a00 */
[----:B------:R-:W-:Y:S04]  /*42820*/  STL.64 [R1+0x2460], R216 ;  /* 0x002460d801007387 */ /* 0x000fe80000100a00 */
[----:B------:R1:W-:Y:S04]  /*42830*/  STL.64 [R1+0x2468], R212 ;  /* 0x002468d401007387 */ /* 0x0003e80000100a00 */
[----:B------:R-:W4:Y:S04]  /*42840*/  LDL.LU.64 R224, [R1+0x4f8] ;  /* 0x0004f80001e07983 */ /* 0x000f280000300a00 */
[----:B------:R-:W-:Y:S01]  /*42850*/  LDGSTS.E [R10+-0xbffc], desc[UR60][R216.64], !P1 ;  /* 0xf4004000d80a7fae */ /* 0x000fe2000c92187c */
[----:B---3--:R-:W-:-:S03]  /*42860*/  IMAD.WIDE R152, R4, 0x4, R222 ;  /* 0x0000000404987825 */ /* 0x008fc600078e02de */
[----:B------:R-:W-:Y:S04]  /*42870*/  LDGSTS.E [R6+-0x7ffc], desc[UR60][R212.64], !P1 ;  /* 0xf8004000d4067fae */ /* 0x000fe8000c92187c */
[----:B------:R-:W-:Y:S04]  /*42880*/  STL.64 [R1+0x2470], R152 ;  /* 0x0024709801007387 */ /* 0x000fe80000100a00 */
[----:B------:R-:W3:Y:S04]  /*42890*/  LDL.LU.64 R222, [R1+0x4e8] ;  /* 0x0004e80001de7983 */ /* 0x000ee80000300a00 */
[----:B-1----:R-:W3:Y:S01]  /*428a0*/  LDL.LU.64 R212, [R1+0x4d8] ;  /* 0x0004d80001d47983 */ /* 0x002ee20000300a00 */
[----:B------:R-:W-:Y:S01]  /*428b0*/  VIADD R154, R252, 0xfffffe01 ;  /* 0xfffffe01fc9a7836 */ /* 0x000fe20000000000 */
[----:B------:R-:W-:Y:S01]  /*428c0*/  UIADD3 UR5, UR4, -0x200, URZ ;  /* 0xfffffe0004057890 */ /* 0x000fe2000fffe03f */
[----:B------:R-:W-:Y:S01]  /*428d0*/  IMAD.WIDE R228, R4, 0x4, R214 ;  /* 0x0000000404e47825 */ /* 0x000fe200078e02d6 */
[----:B------:R1:W-:Y:S02]  /*428e0*/  LDGSTS.E [R0+-0x3ffc], desc[UR60][R152.64], !P1 ;  /* 0xfc00400098007fae */ /* 0x0003e4000c92187c */
[----:B------:R-:W-:Y:S01]  /*428f0*/  ISETP.GE.U32.AND P2, PT, R154, 0x7ffffd82, PT ;  /* 0x7ffffd829a00780c */ /* 0x000fe20003f46070 */
[----:B------:R-:W-:Y:S01]  /*42900*/  UISETP.GE.U32.AND UP1, UPT, UR5, 0x7ffffd81, UPT ;  /* 0x7ffffd810500788c */ /* 0x000fe2000bf26070 */
[----:B------:R-:W-:Y:S01]  /*42910*/  STL.64 [R1+0x2478], R228 ;  /* 0x002478e401007387 */ /* 0x000fe20000100a00 */
[----:B------:R-:W-:-:S03]  /*42920*/  IADD3 R154, R11, 0x100000, RZ ;  /* 0x001000000b9a7810 */ /* 0x000fc60007ffe0ff */
[----:B------:R-:W3:Y:S01]  /*42930*/  LDL.LU.64 R216, [R1+0x4c8] ;  /* 0x0004c80001d87983 */ /* 0x000ee20000300a00 */
[----:B-1----:R-:W-:Y:S01]  /*42940*/  IMAD.U32 R0, RZ, RZ, UR5 ;  /* 0x00000005ff007e24 */ /* 0x002fe2000f8e00ff */
[----:B------:R-:W-:-:S05]  /*42950*/  PLOP3.LUT P1, PT, PT, PT, UP1, 0x80, 0x0 ;  /* 0x000000000000781c */ /* 0x000fca0003f2f018 */
[----:B------:R-:W-:Y:S04]  /*42960*/  LDGSTS.E [R154+-0xfff8], desc[UR60][R228.64], !P2 ;  /* 0xf0008000e49a7fae */ /* 0x000fe8000d12187c */
[----:B------:R1:W-:Y:S04]  /*42970*/  STL [R1+0x24c8], R0 ;  /* 0x0024c80001007387 */ /* 0x0003e80000100800 */
[----:B------:R-:W3:Y:S01]  /*42980*/  LDL.LU.64 R214, [R1+0x4b8] ;  /* 0x0004b80001d67983 */ /* 0x000ee20000300a00 */
[----:B-1----:R-:W-:Y:S02]  /*42990*/  VIADD R0, R11, 0x100000 ;  /* 0x001000000b007836 */ /* 0x002fe40000000000 */
[----:B--2---:R-:W-:-:S04]  /*429a0*/  IMAD.WIDE R226, R4, 0x4, R220 ;  /* 0x0000000404e27825 */ /* 0x004fc800078e02dc */
[C---:B------:R-:W-:Y:S01]  /*429b0*/  IMAD.WIDE R220, R4.reuse, 0x4, R218 ;  /* 0x0000000404dc7825 */ /* 0x040fe200078e02da */
[----:B------:R-:W-:Y:S04]  /*429c0*/  LDGSTS.E [R10+-0xbff8], desc[UR60][R226.64], !P2 ;  /* 0xf4008000e20a7fae */ /* 0x000fe8000d12187c */
[----:B------:R-:W2:Y:S01]  /*429d0*/  LDL.LU.64 R218, [R1+0x4a8] ;  /* 0x0004a80001da7983 */ /* 0x000ea20000300a00 */
[----:B----4-:R-:W-:-:S03]  /*429e0*/  IMAD.WIDE R152, R4, 0x4, R230 ;  /* 0x0000000404987825 */ /* 0x010fc600078e02e6 */
[----:B------:R-:W-:Y:S01]  /*429f0*/  STL.64 [R1+0x2480], R226 ;  /* 0x002480e201007387 */ /* 0x000fe20000100a00 */
[----:B------:R-:W-:-:S03]  /*42a00*/  IMAD.WIDE R210, R4, 0x4, R210 ;  /* 0x0000000404d27825 */ /* 0x000fc600078e02d2 */
[----:B------:R1:W-:Y:S04]  /*42a10*/  STL.64 [R1+0x2488], R220 ;  /* 0x002488dc01007387 */ /* 0x0003e80000100a00 */
[----:B------:R-:W-:Y:S04]  /*42a20*/  LDGSTS.E [R6+-0x7ff8], desc[UR60][R220.64], !P2 ;  /* 0xf8008000dc067fae */ /* 0x000fe8000d12187c */
[----:B------:R4:W-:Y:S04]  /*42a30*/  STL.64 [R1+0x2490], R152 ;  /* 0x0024909801007387 */ /* 0x0009e80000100a00 */
[----:B------:R4:W-:Y:S04]  /*42a40*/  LDGSTS.E [R0+-0x3ff8], desc[UR60][R152.64], !P2 ;  /* 0xfc00800098007fae */ /* 0x0009e8000d12187c */
[----:B-1----:R-:W2:Y:S04]  /*42a50*/  LDL.LU.64 R220, [R1+0x498] ;  /* 0x0004980001dc7983 */ /* 0x002ea80000300a00 */
[----:B------:R-:W2:Y:S01]  /*42a60*/  LDL.LU.64 R226, [R1+0x488] ;  /* 0x0004880001e27983 */ /* 0x000ea20000300a00 */
[----:B----4-:R-:W-:-:S03]  /*42a70*/  IMAD.WIDE R152, R4, 0x4, R224 ;  /* 0x0000000404987825 */ /* 0x010fc600078e02e0 */
[----:B------:R1:W-:Y:S01]  /*42a80*/  STL.64 [R1+0x2498], R210 ;  /* 0x002498d201007387 */ /* 0x0003e20000100a00 */
[----:B---3--:R-:W-:-:S03]  /*42a90*/  IMAD.WIDE R222, R4, 0x4, R222 ;  /* 0x0000000404de7825 */ /* 0x008fc600078e02de */
[----:B------:R3:W-:Y:S01]  /*42aa0*/  STL.64 [R1+0x24a0], R152 ;  /* 0x0024a09801007387 */ /* 0x0007e20000100a00 */
[----:B------:R-:W-:-:S03]  /*42ab0*/  IMAD.WIDE R212, R4, 0x4, R212 ;  /* 0x0000000404d47825 */ /* 0x000fc600078e02d4 */
[----:B------:R-:W-:Y:S04]  /*42ac0*/  LDGSTS.E [R10+-0xfff4], desc[UR60][R210.64], !P1 ;  /* 0xf000c000d20a7fae */ /* 0x000fe8000c92187c */
[----:B------:R-:W-:Y:S04]  /*42ad0*/  STL.64 [R1+0x24a8], R222 ;  /* 0x0024a8de01007387 */ /* 0x000fe80000100a00 */
[----:B------:R4:W-:Y:S04]  /*42ae0*/  LDGSTS.E [R6+-0xbff4], desc[UR60][R152.64], !P1 ;  /* 0xf400c00098067fae */ /* 0x0009e8000c92187c */
[----:B-1----:R-:W2:Y:S04]  /*42af0*/  LDL.LU.64 R210, [R1+0x478] ;  /* 0x0004780001d27983 */ /* 0x002ea80000300a00 */
[----:B------:R1:W-:Y:S04]  /*42b00*/  STL.64 [R1+0x24b0], R212 ;  /* 0x0024b0d401007387 */ /* 0x0003e80000100a00 */
[----:B---3--:R-:W3:Y:S01]  /*42b10*/  LDL.LU.64 R152, [R1+0x468] ;  /* 0x0004680001987983 */ /* 0x008ee20000300a00 */
[----:B------:R-:W-:Y:S01]  /*42b20*/  IADD3 R11, R11, 0x100000, RZ ;  /* 0x001000000b0b7810 */ /* 0x000fe20007ffe0ff */
[----:B------:R-:W-:-:S02]  /*42b30*/  IMAD.WIDE R216, R5, 0x4, R216 ;  /* 0x0000000405d87825 */ /* 0x000fc400078e02d8 */
[----:B------:R1:W-:Y:S02]  /*42b40*/  LDGSTS.E [R0+-0x7ff4], desc[UR60][R222.64], !P1 ;  /* 0xf800c000de007fae */ /* 0x0003e4000c92187c */
[----:B------:R-:W-:Y:S02]  /*42b50*/  IMAD.WIDE R228, R5, 0x4, R214 ;  /* 0x0000000405e47825 */ /* 0x000fe400078e02d6 */
[----:B------:R1:W-:Y:S01]  /*42b60*/  LDGSTS.E [R11+-0x3ff4], desc[UR60][R212.64], !P1 ;  /* 0xfc00c000d40b7fae */ /* 0x0003e2000c92187c */
[C---:B----4-:R-:W-:Y:S01]  /*42b70*/  IADD3 R6, R12.reuse, 0x200000, RZ ;  /* 0x002000000c067810 */ /* 0x050fe20007ffe0ff */
[C---:B------:R-:W-:Y:S02]  /*42b80*/  VIADD R10, R12.reuse, 0x200000 ;  /* 0x002000000c0a7836 */ /* 0x040fe40000000000 */
[----:B------:R-:W0:Y:S01]  /*42b90*/  LDGDEPBAR ;  /* 0x00000000000079af */ /* 0x000e220000000000 */
[----:B-1----:R-:W-:-:S03]  /*42ba0*/  VIADD R0, R12, 0x200000 ;  /* 0x002000000c007836 */ /* 0x002fc60000000000 */
[----:B------:R-:W4:Y:S04]  /*42bb0*/  LDL.LU.64 R212, [R1+0x458] ;  /* 0x0004580001d47983 */ /* 0x000f280000300a00 */
[----:B------:R-:W4:Y:S04]  /*42bc0*/  LDL.LU.64 R214, [R1+0x448] ;  /* 0x0004480001d67983 */ /* 0x000f280000300a00 */
[----:B------:R1:W-:Y:S04]  /*42bd0*/  STL.64 [R1+0x24b8], R216 ;  /* 0x0024b8d801007387 */ /* 0x0003e80000100a00 */
[----:B------:R-:W-:Y:S04]  /*42be0*/  STL.64 [R1+0x2978], R228 ;  /* 0x002978e401007387 */ /* 0x000fe80000100a00 */
[----:B------:R4:W-:Y:S01]  /*42bf0*/  LDGSTS.E [R0+-0x60000], desc[UR60][R216.64], P0 ;  /* 0xa0000000d8007fae */ /* 0x0009e2000812187c */
[----:B------:R-:W-:-:S03]  /*42c00*/  VIADD R11, R12, 0x200000 ;  /* 0x002000000c0b7836 */ /* 0x000fc60000000000 */
[----:B------:R-:W-:Y:S04]  /*42c10*/  LDGSTS.E [R10+-0x5fc00], desc[UR60][R228.64], P0 ;  /* 0xa0400000e40a7fae */ /* 0x000fe8000812187c */
[----:B-1----:R-:W4:Y:S01]  /*42c20*/  LDL.LU.64 R216, [R1+0x438] ;  /* 0x0004380001d87983 */ /* 0x002f220000300a00 */
[----:B--2---:R-:W-:-:S05]  /*42c30*/  IMAD.WIDE R222, R5, 0x4, R218 ;  /* 0x0000000405de7825 */ /* 0x004fca00078e02da */
[----:B------:R1:W-:Y:S04]  /*42c40*/  STL.64 [R1+0x2990], R222 ;  /* 0x002990de01007387 */ /* 0x0003e80000100a00 */
[----:B------:R-:W2:Y:S04]  /*42c50*/  LDL.LU.64 R218, [R1+0x428] ;  /* 0x0004280001da7983 */ /* 0x000ea80000300a00 */
[----:B------:R2:W-:Y:S01]  /*42c60*/  LDGSTS.E [R6+-0x5f800], desc[UR60][R222.64], P0 ;  /* 0xa0800000de067fae */ /* 0x0005e2000812187c */
[----:B------:R-:W-:-:S03]  /*42c70*/  IMAD.WIDE R224, R5, 0x4, R220 ;  /* 0x0000000405e07825 */ /* 0x000fc600078e02dc */
[----:B------:R-:W2:Y:S01]  /*42c80*/  LDL.LU.64 R220, [R1+0x1b8] ;  /* 0x0001b80001dc7983 */ /* 0x000ea20000300a00 */
[----:B------:R-:W-:-:S03]  /*42c90*/  IMAD.WIDE R230, R5, 0x4, R226 ;  /* 0x0000000405e67825 */ /* 0x000fc600078e02e2 */
[----:B------:R1:W-:Y:S04]  /*42ca0*/  STL.64 [R1+0x29a8], R224 ;  /* 0x0029a8e001007387 */ /* 0x0003e80000100a00 */
[----:B-1----:R-:W2:Y:S04]  /*42cb0*/  LDL.LU.64 R222, [R1+0x178] ;  /* 0x0001780001de7983 */ /* 0x002ea80000300a00 */
[----:B------:R1:W-:Y:S04]  /*42cc0*/  LDGSTS.E [R0+-0x5f400], desc[UR60][R224.64], P0 ;  /* 0xa0c00000e0007fae */ /* 0x0003e8000812187c */
[----:B------:R1:W-:Y:S04]  /*42cd0*/  LDGSTS.E [R11+-0x5f000], desc[UR60][R230.64], P0 ;  /* 0xa1000000e60b7fae */ /* 0x0003e8000812187c */
[----:B------:R-:W1:Y:S01]  /*42ce0*/  LDL.LU.64 R224, [R1+0x138] ;  /* 0x0001380001e07983 */ /* 0x000e620000300a00 */
[----:B------:R-:W-:-:S03]  /*42cf0*/  IMAD.WIDE R210, R5, 0x4, R210 ;  /* 0x0000000405d27825 */ /* 0x000fc600078e02d2 */
[----:B------:R-:W2:Y:S04]  /*42d00*/  LDL.LU.64 R226, [R1+0xf8] ;  /* 0x0000f80001e27983 */ /* 0x000ea80000300a00 */
[----:B------:R3:W-:Y:S02]  /*42d10*/  STL.64 [R1+0x29c0], R230 ;  /* 0x0029c0e601007387 */ /* 0x0007e40000100a00 */
[C---:B---3--:R-:W-:Y:S02]  /*42d20*/  IMAD.WIDE R152, R5.reuse, 0x4, R152 ;  /* 0x0000000405987825 */ /* 0x048fe400078e0298 */
[----:B------:R-:W3:Y:S04]  /*42d30*/  LDL.LU.64 R228, [R1+0xb8] ;  /* 0x0000b80001e47983 */ /* 0x000ee80000300a00 */
[----:B------:R4:W-:Y:S04]  /*42d40*/  STL.64 [R1+0x29d8], R210 ;  /* 0x0029d8d201007387 */ /* 0x0009e80000100a00 */
[----:B------:R-:W3:Y:S04]  /*42d50*/  LDL.LU.64 R230, [R1+0x78] ;  /* 0x0000780001e67983 */ /* 0x000ee80000300a00 */
[----:B------:R4:W-:Y:S04]  /*42d60*/  STL.64 [R1+0x29f8], R152 ;  /* 0x0029f89801007387 */ /* 0x0009e80000100a00 */
[----:B------:R-:W-:Y:S04]  /*42d70*/  LDGSTS.E [R10+-0x5ec00], desc[UR60][R210.64], P0 ;  /* 0xa1400000d20a7fae */ /* 0x000fe8000812187c */
[----:B------:R3:W-:Y:S04]  /*42d80*/  LDGSTS.E [R6+-0x5e800], desc[UR60][R152.64], P0 ;  /* 0xa180000098067fae */ /* 0x0007e8000812187c */
[----:B----4-:R-:W4:Y:S04]  /*42d90*/  LDL.LU.64 R210, [R1+0x2c38] ;  /* 0x002c380001d27983 */ /* 0x010f280000300a00 */
[----:B------:R-:W4:Y:S01]  /*42da0*/  LDL.LU.64 R152, [R1+0x38] ;  /* 0x0000380001987983 */ /* 0x000f220000300a00 */
[----:B------:R-:W-:-:S04]  /*42db0*/  IMAD.WIDE R212, R5, 0x4, R212 ;  /* 0x0000000405d47825 */ /* 0x000fc800078e02d4 */
[C---:B------:R-:W-:Y:S01]  /*42dc0*/  IMAD.WIDE R214, R5.reuse, 0x4, R214 ;  /* 0x0000000405d67825 */ /* 0x040fe200078e02d6 */
[----:B------:R2:W-:Y:S04]  /*42dd0*/  STL.64 [R1+0x2a18], R212 ;  /* 0x002a18d401007387 */ /* 0x0005e80000100a00 */
[----:B------:R-:W-:Y:S04]  /*42de0*/  LDGSTS.E [R0+-0x5e400], desc[UR60][R212.64], P0 ;  /* 0xa1c00000d4007fae */ /* 0x000fe8000812187c */
[----:B------:R-:W-:Y:S01]  /*42df0*/  LDGSTS.E [R11+-0x5e000], desc[UR60][R214.64], P0 ;  /* 0xa2000000d60b7fae */ /* 0x000fe2000812187c */
[----:B------:R-:W-:-:S05]  /*42e00*/  IMAD.WIDE R216, R5, 0x4, R216 ;  /* 0x0000000405d87825 */ /* 0x000fca00078e02d8 */
[----:B------:R-:W-:Y:S04]  /*42e10*/  LDGSTS.E [R10+-0x5dc00], desc[UR60][R216.64], P0 ;  /* 0xa2400000d80a7fae */ /* 0x000fe8000812187c */
[----:B--2---:R-:W2:Y:S04]  /*42e20*/  LDL.LU.64 R212, [R1+0x2c30] ;  /* 0x002c300001d47983 */ /* 0x004ea80000300a00 */
[----:B------:R1:W-:Y:S04]  /*42e30*/  STL.64 [R1+0x2a28], R214 ;  /* 0x002a28d601007387 */ /* 0x0003e80000100a00 */
[----:B-1----:R-:W2:Y:S04]  /*42e40*/  LDL.LU.64 R214, [R1+0x2c28] ;  /* 0x002c280001d67983 */ /* 0x002ea80000300a00 */
[----:B------:R1:W-:Y:S01]  /*42e50*/  STL.64 [R1+0x2a58], R216 ;  /* 0x002a58d801007387 */ /* 0x0003e20000100a00 */
[----:B------:R-:W-:-:S04]  /*42e60*/  IMAD.WIDE R250, R5, 0x4, R250 ;  /* 0x0000000405fa7825 */ /* 0x000fc800078e02fa */
[----:B------:R-:W-:-:S04]  /*42e70*/  IMAD.WIDE R234, R5, 0x4, R234 ;  /* 0x0000000405ea7825 */ /* 0x000fc800078e02ea */
[----:B------:R-:W-:-:S04]  /*42e80*/  IMAD.WIDE R20, R5, 0x4, R20 ;  /* 0x0000000405147825 */ /* 0x000fc800078e0214 */
[----:B------:R-:W-:-:S04]  /*42e90*/  IMAD.WIDE R22, R5, 0x4, R22 ;  /* 0x0000000405167825 */ /* 0x000fc800078e0216 */
[----:B------:R-:W-:-:S04]  /*42ea0*/  IMAD.WIDE R24, R5, 0x4, R24 ;  /* 0x0000000405187825 */ /* 0x000fc800078e0218 */
[----:B------:R-:W-:-:S05]  /*42eb0*/  IMAD.WIDE R218, R5, 0x4, R218 ;  /* 0x0000000405da7825 */ /* 0x000fca00078e02da */
[----:B------:R1:W-:Y:S04]  /*42ec0*/  STL.64 [R1+0x2a80], R218 ;  /* 0x002a80da01007387 */ /* 0x0003e80000100a00 */
[----:B-1----:R-:W2:Y:S04]  /*42ed0*/  LDL.LU.64 R216, [R1+0x2c20] ;  /* 0x002c200001d87983 */ /* 0x002ea80000300a00 */
[----:B------:R-:W-:Y:S01]  /*42ee0*/  LDGSTS.E [R6+-0x5d800], desc[UR60][R218.64], P0 ;  /* 0xa2800000da067fae */ /* 0x000fe2000812187c */
[----:B------:R-:W-:-:S05]  /*42ef0*/  IMAD.WIDE R220, R5, 0x4, R220 ;  /* 0x0000000405dc7825 */ /* 0x000fca00078e02dc */
[----:B------:R-:W-:Y:S01]  /*42f00*/  LDGSTS.E [R0+-0x5d400], desc[UR60][R220.64], P0 ;  /* 0xa2c00000dc007fae */ /* 0x000fe2000812187c */
[----:B------:R-:W-:-:S03]  /*42f10*/  IMAD.WIDE R222, R5, 0x4, R222 ;  /* 0x0000000405de7825 */ /* 0x000fc600078e02de */
[----:B------:R-:W2:Y:S04]  /*42f20*/  LDL.LU.64 R218, [R1+0x2c18] ;  /* 0x002c180001da7983 */ /* 0x000ea80000300a00 */
[----:B------:R1:W-:Y:S04]  /*42f30*/  STL.64 [R1+0x2a90], R220 ;  /* 0x002a90dc01007387 */ /* 0x0003e80000100a00 */
[----:B------:R-:W-:Y:S01]  /*42f40*/  LDGSTS.E [R11+-0x5d000], desc[UR60][R222.64], P0 ;  /* 0xa3000000de0b7fae */ /* 0x000fe2000812187c */
[----:B------:R-:W-:-:S03]  /*42f50*/  IMAD.WIDE R224, R5, 0x4, R224 ;  /* 0x0000000405e07825 */ /* 0x000fc600078e02e0 */
[----:B-1----:R-:W2:Y:S01]  /*42f60*/  LDL.LU.64 R220, [R1+0x2c10] ;  /* 0x002c100001dc7983 */ /* 0x002ea20000300a00 */
[----:B------:R-:W-:-:S03]  /*42f70*/  IMAD.WIDE R226, R5, 0x4, R226 ;  /* 0x0000000405e27825 */ /* 0x000fc600078e02e2 */
[----:B------:R1:W-:Y:S04]  /*42f80*/  STL.64 [R1+0x2aa8], R222 ;  /* 0x002aa8de01007387 */ /* 0x0003e80000100a00 */
[----:B------:R-:W-:Y:S01]  /*42f90*/  LDGSTS.E [R10+-0x5cc00], desc[UR60][R224.64], P0 ;  /* 0xa3400000e00a7fae */ /* 0x000fe2000812187c */
[----:B---3--:R-:W-:-:S03]  /*42fa0*/  IMAD.WIDE R228, R5, 0x4, R228 ;  /* 0x0000000405e47825 */ /* 0x008fc600078e02e4 */
[----:B------:R-:W-:Y:S04]  /*42fb0*/  LDGSTS.E [R6+-0x5c800], desc[UR60][R226.64], P0 ;  /* 0xa3800000e2067fae */ /* 0x000fe8000812187c */
[----:B-1----:R-:W3:Y:S01]  /*42fc0*/  LDL.LU.64 R222, [R1+0x2c08] ;  /* 0x002c080001de7983 */ /* 0x002ee20000300a00 */
[----:B------:R-:W-:-:S03]  /*42fd0*/  IMAD.WIDE R230, R5, 0x4, R230 ;  /* 0x0000000405e67825 */ /* 0x000fc600078e02e6 */
[----:B------:R1:W-:Y:S04]  /*42fe0*/  STL.64 [R1+0x2ac0], R224 ;  /* 0x002ac0e001007387 */ /* 0x0003e80000100a00 */
[----:B------:R1:W-:Y:S04]  /*42ff0*/  STL.64 [R1+0x2ad0], R226 ;  /* 0x002ad0e201007387 */ /* 0x0003e80000100a00 */
[----:B------:R-:W-:Y:S04]  /*43000*/  LDGSTS.E [R0+-0x5c400], desc[UR60][R228.64], P0 ;  /* 0xa3c00000e4007fae */ /* 0x000fe8000812187c */
[----:B-1----:R-:W3:Y:S04]  /*43010*/  LDL.LU.64 R224, [R1+0x2c00] ;  /* 0x002c000001e07983 */ /* 0x002ee80000300a00 */
[----:B------:R-:W3:Y:S04]  /*43020*/  LDL.LU.64 R226, [R1+0x2bf8] ;  /* 0x002bf80001e27983 */ /* 0x000ee80000300a00 */
[----:B------:R1:W-:Y:S01]  /*43030*/  STL.64 [R1+0x2ae8], R228 ;  /* 0x002ae8e401007387 */ /* 0x0003e20000100a00 */
[----:B----4-:R-:W-:-:S03]  /*43040*/  IMAD.WIDE R152, R5, 0x4, R152 ;  /* 0x0000000405987825 */ /* 0x010fc600078e0298 */
[----:B------:R-:W-:Y:S04]  /*43050*/  LDGSTS.E [R11+-0x5c000], desc[UR60][R230.64], P0 ;  /* 0xa4000000e60b7fae */ /* 0x000fe8000812187c */
[----:B------:R-:W-:Y:S04]  /*43060*/  LDGSTS.E [R10+-0x5bc00], desc[UR60][R152.64], P0 ;  /* 0xa4400000980a7fae */ /* 0x000fe8000812187c */
[----:B-1----:R-:W4:Y:S04]  /*43070*/  LDL.LU.64 R228, [R1+0x2bf0] ;  /* 0x002bf00001e47983 */ /* 0x002f280000300a00 */
[----:B------:R1:W-:Y:S04]  /*43080*/  STL.64 [R1+0x2b28], R230 ;  /* 0x002b28e601007387 */ /* 0x0003e80000100a00 */
[----:B------:R-:W-:Y:S04]  /*43090*/  LDGSTS.E [R6+-0x5b800], desc[UR60][R250.64], P0 ;  /* 0xa4800000fa067fae */ /* 0x000fe8000812187c */
[----:B------:R-:W-:Y:S04]  /*430a0*/  LDGSTS.E [R0+-0x5b400], desc[UR60][R234.64], P0 ;  /* 0xa4c00000ea007fae */ /* 0x000fe8000812187c */
[----:B-1----:R-:W4:Y:S04]  /*430b0*/  LDL.LU.64 R230, [R1+0x2be8] ;  /* 0x002be80001e67983 */ /* 0x002f280000300a00 */
[----:B------:R1:W-:Y:S04]  /*430c0*/  STL.64 [R1+0x2b30], R152 ;  /* 0x002b309801007387 */ /* 0x0003e80000100a00 */
[----:B------:R1:W-:Y:S04]  /*430d0*/  STL.64 [R1+0x2b38], R250 ;  /* 0x002b38fa01007387 */ /* 0x0003e80000100a00 */
[----:B------:R1:W-:Y:S04]  /*430e0*/  LDGSTS.E [R6+-0x5b000], desc[UR60][R20.64], P0 ;  /* 0xa500000014067fae */ /* 0x0003e8000812187c */
[----:B-1----:R-:W5:Y:S04]  /*430f0*/  LDL.LU.64 R152, [R1+0x2be0] ;  /* 0x002be00001987983 */ /* 0x002f680000300a00 */
[----:B------:R-:W-:Y:S04]  /*43100*/  STL.64 [R1+0x2b40], R234 ;  /* 0x002b40ea01007387 */ /* 0x000fe80000100a00 */
[----:B------:R1:W-:Y:S04]  /*43110*/  STL.64 [R1+0x2b48], R20 ;  /* 0x002b481401007387 */ /* 0x0003e80000100a00 */
[----:B------:R1:W-:Y:S04]  /*43120*/  STL.64 [R1+0x2b50], R22 ;  /* 0x002b501601007387 */ /* 0x0003e80000100a00 */
[----:B------:R1:W-:Y:S04]  /*43130*/  STL.64 [R1+0x2b58], R24 ;  /* 0x002b581801007387 */ /* 0x0003e80000100a00 */
[----:B------:R-:W2:Y:S01]  /*43140*/  LDL.LU.64 R250, [R1+0x420] ;  /* 0x0004200001fa7983 */ /* 0x000ea20000300a00 */
[----:B-1----:R-:W-:-:S03]  /*43150*/  IMAD.WIDE R20, R5, 0x4, R26 ;  /* 0x0000000405147825 */ /* 0x002fc600078e021a */
[----:B------:R1:W-:Y:S04]  /*43160*/  LDGSTS.E [R10+-0x5ac00], desc[UR60][R22.64], P0 ;  /* 0xa5400000160a7fae */ /* 0x0003e8000812187c */
[----:B------:R1:W-:Y:S04]  /*43170*/  LDGSTS.E [R0+-0x5a800], desc[UR60][R24.64], P0 ;  /* 0xa580000018007fae */ /* 0x0003e8000812187c */
[----:B------:R1:W-:Y:S04]  /*43180*/  STL.64 [R1+0x2b60], R20 ;  /* 0x002b601401007387 */ /* 0x0003e80000100a00 */
[----:B------:R1:W-:Y:S02]  /*43190*/  LDGSTS.E [R6+-0x5a400], desc[UR60][R20.64], P0 ;  /* 0xa5c0000014067fae */ /* 0x0003e4000812187c */
[----:B-1----:R-:W-:-:S02]  /*431a0*/  IMAD.WIDE R22, R5, 0x4, R30 ;  /* 0x0000000405167825 */ /* 0x002fc400078e021e */
[----:B------:R-:W3:Y:S02]  /*431b0*/  LDL.LU.64 R26, [R1+0x3b0] ;  /* 0x0003b000011a7983 */ /* 0x000ee40000300a00 */
[----:B------:R-:W-:-:S05]  /*431c0*/  IMAD.WIDE R24, R5, 0x4, R28 ;  /* 0x0000000405187825 */ /* 0x000fca00078e021c */
[----:B------:R1:W-:Y:S01]  /*431d0*/  STL.64 [R1+0x2b80], R24 ;  /* 0x002b801801007387 */ /* 0x0003e20000100a00 */
[----:B------:R-:W-:-:S03]  /*431e0*/  IMAD.WIDE R20, R5, 0x4, R32 ;  /* 0x0000000405147825 */ /* 0x000fc600078e0220 */
[----:B------:R-:W4:Y:S04]  /*431f0*/  LDL.LU.64 R30, [R1+0x3e8] ;  /* 0x0003e800011e7983 */ /* 0x000f280000300a00 */
[----:B------:R1:W-:Y:S04]  /*43200*/  LDGSTS.E [R0+-0x5a000], desc[UR60][R24.64], P0 ;  /* 0xa600000018007fae */ /* 0x0003e8000812187c */
[----:B------:R1:W-:Y:S04]  /*43210*/  STL.64 [R1+0x2ba0], R22 ;  /* 0x002ba01601007387 */ /* 0x0003e80000100a00 */
[----:B------:R1:W-:Y:S04]  /*43220*/  STL.64 [R1+0x2b98], R20 ;  /* 0x002b981401007387 */ /* 0x0003e80000100a00 */
[----:B------:R-:W-:Y:S01]  /*43230*/  LDGSTS.E [R10+-0x59c00], desc[UR60][R22.64], P0 ;  /* 0xa6400000160a7fae */ /* 0x000fe2000812187c */
[----:B-1----:R-:W-:-:S03]  /*43240*/  IMAD.WIDE R24, R5, 0x4, R34 ;  /* 0x0000000405187825 */ /* 0x002fc600078e0222 */
[----:B------:R1:W-:Y:S01]  /*43250*/  LDGSTS.E [R6+-0x59800], desc[UR60][R20.64], P0 ;  /* 0xa680000014067fae */ /* 0x0003e2000812187c */
[----:B------:R-:W-:-:S03]  /*43260*/  IMAD.WIDE R34, R5, 0x4, R38 ;  /* 0x0000000405227825 */ /* 0x000fc600078e0226 */
[----:B------:R-:W-:Y:S04]  /*43270*/  LDGSTS.E [R0+-0x59400], desc[UR60][R24.64], P0 ;  /* 0xa6c0000018007fae */ /* 0x000fe8000812187c */
[----:B------:R-:W4:Y:S01]  /*43280*/  LDL.LU.64 R22, [R1+0x378] ;  /* 0x0003780001167983 */ /* 0x000f220000300a00 */
[----:B-1----:R-:W-:-:S03]  /*43290*/  IMAD.WIDE R20, R5, 0x4, R36 ;  /* 0x0000000405147825 */ /* 0x002fc600078e0224 */
[----:B------:R1:W-:Y:S04]  /*432a0*/  STL.64 [R1+0x2b90], R24 ;  /* 0x002b901801007387 */ /* 0x0003e80000100a00 */
[----:B------:R-:W-:Y:S01]  /*432b0*/  LDGSTS.E [R10+-0x59000], desc[UR60][R20.64], P0 ;  /* 0xa7000000140a7fae */ /* 0x000fe2000812187c */
[----:B------:R-:W-:-:S03]  /*432c0*/  IMAD.WIDE R28, R5, 0x4, R40 ;  /* 0x00000004051c7825 */ /* 0x000fc600078e0228 */
[----:B------:R-:W-:Y:S04]  /*432d0*/  LDGSTS.E [R6+-0x58c00], desc[UR60][R34.64], P0 ;  /* 0xa740000022067fae */ /* 0x000fe8000812187c */
[----:B-1----:R-:W4:Y:S01]  /*432e0*/  LDL.LU.64 R24, [R1+0x340] ;  /* 0x0003400001187983 */ /* 0x002f220000300a00 */
[----:B------:R-:W-:-:S03]  /*432f0*/  IMAD.WIDE R32, R5, 0x4, R42 ;  /* 0x0000000405207825 */ /* 0x000fc600078e022a */
[----:B------:R1:W-:Y:S04]  /*43300*/  STL.64 [R1+0x2b88], R20 ;  /* 0x002b881401007387 */ /* 0x0003e80000100a00 */
[----:B------:R2:W-:Y:S04]  /*43310*/  LDGSTS.E [R0+-0x58800], desc[UR60][R28.64], P0 ;  /* 0xa78000001c007fae */ /* 0x0005e8000812187c */
[----:B-1----:R-:W4:Y:S04]  /*43320*/  LDL.LU.64 R20, [R1+0x308] ;  /* 0x0003080001147983 */ /* 0x002f280000300a00 */
[----:B------:R-:W-:Y:S04]  /*43330*/  STL.64 [R1+0x2b78], R34 ;  /* 0x002b782201007387 */ /* 0x000fe80000100a00 */
[----:B------:R-:W4:Y:S04]  /*43340*/  LDL.LU.64 R234, [R1+0x2d0] ;  /* 0x0002d00001ea7983 */ /* 0x000f280000300a00 */
[----:B------:R2:W-:Y:S04]  /*43350*/  STL.64 [R1+0x2b70], R28 ;  /* 0x002b701c01007387 */ /* 0x0005e80000100a00 */
[----:B------:R1:W-:Y:S01]  /*43360*/  STL.64 [R1+0x2b68], R32 ;  /* 0x002b682001007387 */ /* 0x0003e20000100a00 */
[----:B--2---:R-:W-:-:S03]  /*43370*/  IMAD.WIDE R28, R5, 0x4, R250 ;  /* 0x00000004051c7825 */ /* 0x004fc600078e02fa */
[----:B------:R-:W2:Y:S01]  /*43380*/  LDL.LU.64 R250, [R1+0x298] ;  /* 0x0002980001fa7983 */ /* 0x000ea20000300a00 */
[----:B------:R-:W-:Y:S01]  /*43390*/  VIADD R12, R12, 0x200000 ;  /* 0x002000000c0c7836 */ /* 0x000fe20000000000 */
[C---:B------:R-:W-:Y:S02]  /*433a0*/  IADD3 R0, R13.reuse, 0x200000, RZ ;  /* 0x002000000d007810 */ /* 0x040fe40007ffe0ff */
[----:B------:R-:W2:Y:S01]  /*433b0*/  LDL.LU.64 R34, [R1+0x260] ;  /* 0x0002600001227983 */ /* 0x000ea20000300a00 */
[C---:B------:R-:W-:Y:S02]  /*433c0*/  VIADD R10, R13.reuse, 0x200000 ;  /* 0x002000000d0a7836 */ /* 0x040fe40000000000 */
[----:B------:R-:W-:Y:S01]  /*433d0*/  VIADD R6, R13, 0x200000 ;  /* 0x002000000d067836 */ /* 0x000fe20000000000 */
[----:B------:R-:W-:Y:S04]  /*433e0*/  LDGSTS.E [R12+-0x58400], desc[UR60][R32.64], P0 ;  /* 0xa7c00000200c7fae */ /* 0x000fe8000812187c */
[----:B------:R4:W-:Y:S04]  /*433f0*/  STL.64 [R1+0x28a8], R28 ;  /* 0x0028a81c01007387 */ /* 0x0009e80000100a00 */
[----:B------:R-:W-:Y:S01]  /*43400*/  LDGSTS.E [R0+-0x5ff80], desc[UR60][R28.64], P0 ;  /* 0xa00800001c007fae */ /* 0x000fe2000812187c */
[----:B---3--:R-:W-:-:S03]  /*43410*/  IMAD.WIDE R26, R5, 0x4, R26 ;  /* 0x00000004051a7825 */ /* 0x008fc600078e021a */
[----:B-1----:R-:W3:Y:S01]  /*43420*/  LDL.LU.64 R32, [R1+0x228] ;  /* 0x0002280001207983 */ /* 0x002ee20000300a00 */
[----:B----4-:R-:W-:-:S05]  /*43430*/  IMAD.WIDE R36, R5, 0x4, R30 ;  /* 0x0000000405247825 */ /* 0x010fca00078e021e */
[----:B------:R-:W-:Y:S04]  /*43440*/  STL.64 [R1+0x28c0], R36 ;  /* 0x0028c02401007387 */ /* 0x000fe80000100a00 */
[----:B------:R-:W4:Y:S04]  /*43450*/  LDL.LU.64 R30, [R1+0x1f0] ;  /* 0x0001f000011e7983 */ /* 0x000f280000300a00 */
[----:B------:R1:W-:Y:S04]  /*43460*/  STL.64 [R1+0x28e8], R26 ;  /* 0x0028e81a01007387 */ /* 0x0003e80000100a00 */
[----:B------:R-:W4:Y:S04]  /*43470*/  LDL.LU.64 R28, [R1+0x1b0] ;  /* 0x0001b000011c7983 */ /* 0x000f280000300a00 */
[----:B------:R1:W-:Y:S04]  /*43480*/  LDGSTS.E [R10+-0x5fb80], desc[UR60][R36.64], P0 ;  /* 0xa0480000240a7fae */ /* 0x0003e8000812187c */
[----:B------:R-:W-:Y:S01]  /*43490*/  LDGSTS.E [R6+-0x5f780], desc[UR60][R26.64], P0 ;  /* 0xa08800001a067fae */ /* 0x000fe2000812187c */
[----:B------:R-:W-:-:S05]  /*434a0*/  IMAD.WIDE R22, R5, 0x4, R22 ;  /* 0x0000000405167825 */ /* 0x000fca00078e0216 */
[----:B------:R1:W-:Y:S04]  /*434b0*/  STL.64 [R1+0x2900], R22 ;  /* 0x0029001601007387 */ /* 0x0003e80000100a00 */
[----:B-1----:R-:W4:Y:S04]  /*434c0*/  LDL.LU.64 R26, [R1+0x170] ;  /* 0x00017000011a7983 */ /* 0x002f280000300a00 */
[----:B------:R-:W-:Y:S01]  /*434d0*/  LDGSTS.E [R0+-0x5f380], desc[UR60][R22.64], P0 ;  /* 0xa0c8000016007fae */ /* 0x000fe2000812187c */
[----:B------:R-:W-:-:S03]  /*434e0*/  IMAD.WIDE R36, R5, 0x4, R24 ;  /* 0x0000000405247825 */ /* 0x000fc600078e0218 */
[----:B------:R-:W4:Y:S04]  /*434f0*/  LDL.LU.64 R24, [R1+0x130] ;  /* 0x0001300001187983 */ /* 0x000f280000300a00 */
[----:B------:R2:W-:Y:S04]  /*43500*/  LDGSTS.E [R6+-0x5ef80], desc[UR60][R36.64], P0 ;  /* 0xa108000024067fae */ /* 0x0005e8000812187c */
[----:B------:R-:W4:Y:S01]  /*43510*/  LDL.LU.64 R22, [R1+0xf0] ;  /* 0x0000f00001167983 */ /* 0x000f220000300a00 */
[----:B------:R-:W-:-:S03]  /*43520*/  IMAD.WIDE R40, R5, 0x4, R20 ;  /* 0x0000000405287825 */ /* 0x000fc600078e0214 */
[----:B------:R2:W-:Y:S04]  /*43530*/  STL.64 [R1+0x2910], R36 ;  /* 0x0029102401007387 */ /* 0x0005e80000100a00 */
[----:B------:R-:W4:Y:S01]  /*43540*/  LDL.LU.64 R20, [R1+0xb0] ;  /* 0x0000b00001147983 */ /* 0x000f220000300a00 */
[----:B------:R-:W-:-:S03]  /*43550*/  IMAD.WIDE R38, R5, 0x4, R234 ;  /* 0x0000000405267825 */ /* 0x000fc600078e02ea */
[----:B------:R-:W-:Y:S04]  /*43560*/  STL.64 [R1+0x2920], R40 ;  /* 0x0029202801007387 */ /* 0x000fe80000100a00 */
[----:B------:R-:W4:Y:S04]  /*43570*/  LDL.LU.64 R234, [R1+0x70] ;  /* 0x0000700001ea7983 */ /* 0x000f280000300a00 */
[----:B------:R-:W-:Y:S04]  /*43580*/  STL.64 [R1+0x2958], R38 ;  /* 0x0029582601007387 */ /* 0x000fe80000100a00 */
[----:B------:R-:W-:Y:S04]  /*43590*/  LDGSTS.E [R10+-0x5eb80], desc[UR60][R40.64], P0 ;  /* 0xa1480000280a7fae */ /* 0x000fe8000812187c */
[----:B------:R-:W-:Y:S01]  /*435a0*/  LDGSTS.E [R0+-0x5e780], desc[UR60][R38.64], P0 ;  /* 0xa188000026007fae */ /* 0x000fe2000812187c */
[----:B--2---:R-:W-:-:S03]  /*435b0*/  IMAD.WIDE R36, R5, 0x4, R250 ;  /* 0x0000000405247825 */ /* 0x004fc600078e02fa */
[----:B------:R-:W2:Y:S01]  /*435c0*/  LDL.LU.64 R250, [R1+0x30] ;  /* 0x0000300001fa7983 */ /* 0x000ea20000300a00 */
[----:B------:R-:W-:-:S03]  /*435d0*/  IMAD.WIDE R34, R5, 0x4, R34 ;  /* 0x0000000405227825 */ /* 0x000fc600078e0222 */
[----:B------:R-:W-:Y:S04]  /*435e0*/  STL.64 [R1+0x2980], R36 ;  /* 0x0029802401007387 */ /* 0x000fe80000100a00 */
[----:B------:R-:W-:Y:S04]  /*435f0*/  LDGSTS.E [R6+-0x5e380], desc[UR60][R36.64], P0 ;  /* 0xa1c8000024067fae */ /* 0x000fe8000812187c */
[----:B------:R-:W-:Y:S04]  /*43600*/  STL.64 [R1+0x2998], R34 ;  /* 0x0029982201007387 */ /* 0x000fe80000100a00 */
[----:B------:R-:W-:Y:S01]  /*43610*/  LDGSTS.E [R0+-0x5df80], desc[UR60][R34.64], P0 ;  /* 0xa208000022007fae */ /* 0x000fe2000812187c */
[----:B---3--:R-:W-:-:S05]  /*43620*/  IMAD.WIDE R32, R5, 0x4, R32 ;  /* 0x0000000405207825 */ /* 0x008fca00078e0220 */
[----:B------:R-:W-:Y:S04]  /*43630*/  STL.64 [R1+0x29b0], R32 ;  /* 0x0029b02001007387 */ /* 0x000fe80000100a00 */
[----:B------:R-:W-:Y:S01]  /*43640*/  LDGSTS.E [R10+-0x5db80], desc[UR60][R32.64], P0 ;  /* 0xa2480000200a7fae */ /* 0x000fe2000812187c */
[----:B----4-:R-:W-:-:S04]  /*43650*/  IMAD.WIDE R30, R5, 0x4, R30 ;  /* 0x00000004051e7825 */ /* 0x010fc800078e021e */
[C---:B------:R-:W-:Y:S01]  /*43660*/  IMAD.WIDE R28, R5.reuse, 0x4, R28 ;  /* 0x00000004051c7825 */ /* 0x040fe200078e021c */
[----:B------:R-:W-:Y:S04]  /*43670*/  STL.64 [R1+0x29c8], R30 ;  /* 0x0029c81e01007387 */ /* 0x000fe80000100a00 */
[----:B------:R-:W-:Y:S04]  /*43680*/  LDGSTS.E [R6+-0x5d780], desc[UR60][R30.64], P0 ;  /* 0xa28800001e067fae */ /* 0x000fe8000812187c */
[----:B------:R-:W-:Y:S04]  /*43690*/  STL.64 [R1+0x29e0], R28 ;  /* 0x0029e01c01007387 */ /* 0x000fe80000100a00 */
[----:B------:R-:W-:Y:S01]  /*436a0*/  LDGSTS.E [R0+-0x5d380], desc[UR60][R28.64], P0 ;  /* 0xa2c800001c007fae */ /* 0x000fe2000812187c */
[----:B------:R-:W-:-:S05]  /*436b0*/  IMAD.WIDE R26, R5, 0x4, R26 ;  /* 0x00000004051a7825 */ /* 0x000fca00078e021a */
[----:B------:R-:W-:Y:S04]  /*436c0*/  STL.64 [R1+0x29f0], R26 ;  /* 0x0029f01a01007387 */ /* 0x000fe80000100a00 */
[----:B------:R-:W-:Y:S01]  /*436d0*/  LDGSTS.E [R6+-0x5cf80], desc[UR60][R26.64], P0 ;  /* 0xa30800001a067fae */ /* 0x000fe2000812187c */
[----:B------:R-:W-:-:S04]  /*436e0*/  IMAD.WIDE R24, R5, 0x4, R24 ;  /* 0x0000000405187825 */ /* 0x000fc800078e0218 */
[C---:B------:R-:W-:Y:S01]  /*436f0*/  IMAD.WIDE R22, R5.reuse, 0x4, R22 ;  /* 0x0000000405167825 */ /* 0x040fe200078e0216 */
[----:B------:R-:W-:Y:S04]  /*43700*/  STL.64 [R1+0x2a08], R24 ;  /* 0x002a081801007387 */ /* 0x000fe80000100a00 */
[----:B------:R-:W-:Y:S04]  /*43710*/  LDGSTS.E [R10+-0x5cb80], desc[UR60][R24.64], P0 ;  /* 0xa3480000180a7fae */ /* 0x000fe8000812187c */
[----:B------:R1:W-:Y:S01]  /*43720*/  STL.64 [R1+0x2a20], R22 ;  /* 0x002a201601007387 */ /* 0x0003e20000100a00 */
[----:B------:R-:W-:-:S03]  /*43730*/  IMAD.WIDE R20, R5, 0x4, R20 ;  /* 0x0000000405147825 */ /* 0x000fc600078e0214 */
[----:B------:R1:W-:Y:S04]  /*43740*/  LDGSTS.E [R0+-0x5c780], desc[UR60][R22.64], P0 ;  /* 0xa388000016007fae */ /* 0x0003e8000812187c */
[----:B------:R3:W-:Y:S04]  /*43750*/  STL.64 [R1+0x2a38], R20 ;  /* 0x002a381401007387 */ /* 0x0007e80000100a00 */
[----:B------:R3:W-:Y:S01]  /*43760*/  LDGSTS.E [R6+-0x5c380], desc[UR60][R20.64], P0 ;  /* 0xa3c8000014067fae */ /* 0x0007e2000812187c */
[----:B-1----:R-:W-:-:S05]  /*43770*/  IMAD.WIDE R22, R5, 0x4, R234 ;  /* 0x0000000405167825 */ /* 0x002fca00078e02ea */
[----:B------:R1:W-:Y:S01]  /*43780*/  STL.64 [R1+0x2a78], R22 ;  /* 0x002a781601007387 */ /* 0x0003e20000100a00 */
[----:B---3--:R-:W-:-:S03]  /*43790*/  IMAD.WIDE R20, R5, 0x4, R248 ;  /* 0x0000000405147825 */ /* 0x008fc600078e02f8 */
[----:B------:R1:W-:Y:S02]  /*437a0*/  LDGSTS.E [R0+-0x5bf80], desc[UR60][R22.64], P0 ;  /* 0xa408000016007fae */ /* 0x0003e4000812187c */
[----:B-1----:R-:W-:-:S04]  /*437b0*/  IMAD.WIDE R22, R5, 0x4, R232 ;  /* 0x0000000405167825 */ /* 0x002fc800078e02e8 */
[----:B--2---:R-:W-:-:S05]  /*437c0*/  IMAD.WIDE R24, R5, 0x4, R250 ;  /* 0x0000000405187825 */ /* 0x004fca00078e02fa */
[----:B------:R1:W-:Y:S04]  /*437d0*/  STL.64 [R1+0x2a88], R24 ;  /* 0x002a881801007387 */ /* 0x0003e80000100a00 */
[----:B------:R1:W-:Y:S04]  /*437e0*/  LDGSTS.E [R10+-0x5bb80], desc[UR60][R24.64], P0 ;  /* 0xa4480000180a7fae */ /* 0x0003e8000812187c */
[----:B------:R2:W-:Y:S04]  /*437f0*/  STL.64 [R1+0x2a98], R20 ;  /* 0x002a981401007387 */ /* 0x0005e80000100a00 */
[----:B------:R2:W-:Y:S04]  /*43800*/  LDGSTS.E [R6+-0x5b780], desc[UR60][R20.64], P0 ;  /* 0xa488000014067fae */ /* 0x0005e8000812187c */
[----:B------:R3:W-:Y:S01]  /*43810*/  STL.64 [R1+0x2aa0], R22 ;  /* 0x002aa01601007387 */ /* 0x0007e20000100a00 */
[----:B-1----:R-:W-:-:S03]  /*43820*/  IMAD.WIDE R24, R5, 0x4, R46 ;  /* 0x0000000405187825 */ /* 0x002fc600078e022e */
[----:B------:R3:W-:Y:S01]  /*43830*/  LDGSTS.E [R0+-0x5b380], desc[UR60][R22.64], P0 ;  /* 0xa4c8000016007fae */ /* 0x0007e2000812187c */
[----:B--2---:R-:W-:-:S05]  /*43840*/  IMAD.WIDE R20, R5, 0x4, R44 ;  /* 0x0000000405147825 */ /* 0x004fca00078e022c */
[----:B------:R1:W-:Y:S01]  /*43850*/  STL.64 [R1+0x2ab0], R20 ;  /* 0x002ab01401007387 */ /* 0x0003e20000100a00 */
[----:B---3--:R-:W-:-:S03]  /*43860*/  IMAD.WIDE R22, R5, 0x4, R48 ;  /* 0x0000000405167825 */ /* 0x008fc600078e0230 */
[----:B------:R2:W-:Y:S04]  /*43870*/  STL.64 [R1+0x2ab8], R24 ;  /* 0x002ab81801007387 */ /* 0x0005e80000100a00 */
[----:B------:R3:W-:Y:S04]  /*43880*/  STL.64 [R1+0x2ac8], R22 ;  /* 0x002ac81601007387 */ /* 0x0007e80000100a00 */
[----:B------:R-:W4:Y:S04]  /*43890*/  LDL.LU.64 R250, [R1+0x418] ;  /* 0x0004180001fa7983 */ /* 0x000f280000300a00 */
[----:B------:R1:W-:Y:S04]  /*438a0*/  LDGSTS.E [R6+-0x5af80], desc[UR60][R20.64], P0 ;  /* 0xa508000014067fae */ /* 0x0003e8000812187c */
[----:B------:R2:W-:Y:S04]  /*438b0*/  LDGSTS.E [R10+-0x5ab80], desc[UR60][R24.64], P0 ;  /* 0xa5480000180a7fae */ /* 0x0005e8000812187c */
[----:B------:R3:W-:Y:S01]  /*438c0*/  LDGSTS.E [R0+-0x5a780], desc[UR60][R22.64], P0 ;  /* 0xa588000016007fae */ /* 0x0007e2000812187c */
[----:B-1----:R-:W-:-:S04]  /*438d0*/  IMAD.WIDE R20, R5, 0x4, R50 ;  /* 0x0000000405147825 */ /* 0x002fc800078e0232 */
[C---:B--2---:R-:W-:Y:S01]  /*438e0*/  IMAD.WIDE R24, R5.reuse, 0x4, R54 ;  /* 0x0000000405187825 */ /* 0x044fe200078e0236 */
[----:B------:R1:W-:Y:S03]  /*438f0*/  STL.64 [R1+0x2ad8], R20 ;  /* 0x002ad81401007387 */ /* 0x0003e60000100a00 */
[C---:B---3--:R-:W-:Y:S01]  /*43900*/  IMAD.WIDE R22, R5.reuse, 0x4, R52 ;  /* 0x0000000405167825 */ /* 0x048fe200078e0234 */
[----:B------:R1:W-:Y:S04]  /*43910*/  LDGSTS.E [R6+-0x5a380], desc[UR60][R20.64], P0 ;  /* 0xa5c8000014067fae */ /* 0x0003e8000812187c */
[----:B------:R-:W2:Y:S04]  /*43920*/  LDL.LU.64 R28, [R1+0x3e0] ;  /* 0x0003e000011c7983 */ /* 0x000ea80000300a00 */
[----:B------:R-:W3:Y:S01]  /*43930*/  LDL.LU.64 R30, [R1+0x3a8] ;  /* 0x0003a800011e7983 */ /* 0x000ee20000300a00 */
[----:B-1----:R-:W-:-:S03]  /*43940*/  IMAD.WIDE R20, R5, 0x4, R56 ;  /* 0x0000000405147825 */ /* 0x002fc600078e0238 */
[----:B------:R1:W-:Y:S04]  /*43950*/  STL.64 [R1+0x2ae0], R22 ;  /* 0x002ae01601007387 */ /* 0x0003e80000100a00 */
[----:B------:R1:W-:Y:S04]  /*43960*/  LDGSTS.E [R0+-0x59f80], desc[UR60][R22.64], P0 ;  /* 0xa608000016007fae */ /* 0x0003e8000812187c */
[----:B------:R1:W-:Y:S04]  /*43970*/  STL.64 [R1+0x2b20], R24 ;  /* 0x002b201801007387 */ /* 0x0003e80000100a00 */
[----:B------:R1:W-:Y:S04]  /*43980*/  LDGSTS.E [R10+-0x59b80], desc[UR60][R24.64], P0 ;  /* 0xa6480000180a7fae */ /* 0x0003e8000812187c */
[----:B------:R1:W-:Y:S02]  /*43990*/  STL.64 [R1+0x2b18], R20 ;  /* 0x002b181401007387 */ /* 0x0003e40000100a00 */
[----:B-1----:R-:W-:-:S02]  /*439a0*/  IMAD.WIDE R22, R5, 0x4, R58 ;  /* 0x0000000405167825 */ /* 0x002fc400078e023a */
[----:B------:R-:W-:Y:S02]  /*439b0*/  LDGSTS.E [R6+-0x59780], desc[UR60][R20.64], P0 ;  /* 0xa688000014067fae */ /* 0x000fe4000812187c */
[C---:B------:R-:W-:Y:S02]  /*439c0*/  IMAD.WIDE R34, R5.reuse, 0x4, R62 ;  /* 0x0000000405227825 */ /* 0x040fe400078e023e */
[----:B------:R-:W-:Y:S02]  /*439d0*/  LDGSTS.E [R0+-0x59380], desc[UR60][R22.64], P0 ;  /* 0xa6c8000016007fae */ /* 0x000fe4000812187c */
[----:B------:R-:W-:-:S05]  /*439e0*/  IMAD.WIDE R24, R5, 0x4, R60 ;  /* 0x0000000405187825 */ /* 0x000fca00078e023c */
[----:B------:R-:W-:Y:S04]  /*439f0*/  LDGSTS.E [R10+-0x58f80], desc[UR60][R24.64], P0 ;  /* 0xa7080000180a7fae */ /* 0x000fe8000812187c */
[----:B------:R-:W3:Y:S04]  /*43a00*/  LDL.LU.64 R20, [R1+0x370] ;  /* 0x0003700001147983 */ /* 0x000ee80000300a00 */
[----:B------:R1:W-:Y:S01]  /*43a10*/  STL.64 [R1+0x2b10], R22 ;  /* 0x002b101601007387 */ /* 0x0003e20000100a00 */
[----:B------:R-:W-:-:S03]  /*43a20*/  IMAD.WIDE R26, R5, 0x4, R64 ;  /* 0x00000004051a7825 */ /* 0x000fc600078e0240 */
[----:B------:R-:W-:Y:S01]  /*43a30*/  LDGSTS.E [R6+-0x58b80], desc[UR60][R34.64], P0 ;  /* 0xa748000022067fae */ /* 0x000fe2000812187c */
[----:B------:R-:W-:-:S03]  /*43a40*/  IMAD.WIDE R32, R5, 0x4, R66 ;  /* 0x0000000405207825 */ /* 0x000fc600078e0242 */
[----:B------:R4:W-:Y:S04]  /*43a50*/  LDGSTS.E [R0+-0x58780], desc[UR60][R26.64], P0 ;  /* 0xa78800001a007fae */ /* 0x0009e8000812187c */
[----:B-1----:R-:W3:Y:S04]  /*43a60*/  LDL.LU.64 R22, [R1+0x338] ;  /* 0x0003380001167983 */ /* 0x002ee80000300a00 */
[----:B------:R1:W-:Y:S04]  /*43a70*/  STL.64 [R1+0x2b08], R24 ;  /* 0x002b081801007387 */ /* 0x0003e80000100a00 */
[----:B-1----:R-:W3:Y:S04]  /*43a80*/  LDL.LU.64 R24, [R1+0x300] ;  /* 0x0003000001187983 */ /* 0x002ee80000300a00 */
[----:B------:R-:W-:Y:S04]  /*43a90*/  STL.64 [R1+0x2b00], R34 ;  /* 0x002b002201007387 */ /* 0x000fe80000100a00 */
[----:B------:R-:W3:Y:S04]  /*43aa0*/  LDL.LU.64 R234, [R1+0x2c8] ;  /* 0x0002c80001ea7983 */ /* 0x000ee80000300a00 */
[----:B------:R4:W-:Y:S04]  /*43ab0*/  STL.64 [R1+0x2af8], R26 ;  /* 0x002af81a01007387 */ /* 0x0009e80000100a00 */
[----:B------:R1:W-:Y:S01]  /*43ac0*/  STL.64 [R1+0x2af0], R32 ;  /* 0x002af02001007387 */ /* 0x0003e20000100a00 */
[----:B----4-:R-:W-:-:S03]  /*43ad0*/  IMAD.WIDE R26, R5, 0x4, R250 ;  /* 0x00000004051a7825 */ /* 0x010fc600078e02fa */
[----:B------:R-:W4:Y:S01]  /*43ae0*/  LDL.LU.64 R250, [R1+0x290] ;  /* 0x0002900001fa7983 */ /* 0x000f220000300a00 */
[----:B------:R-:W-:Y:S01]  /*43af0*/  IADD3 R13, R13, 0x200000, RZ ;  /* 0x002000000d0d7810 */ /* 0x000fe20007ffe0ff */
[----:B------:R-:W-:-:S04]  /*43b00*/  VIADD R0, R14, 0x200000 ;  /* 0x002000000e007836 */ /* 0x000fc80000000000 */
[----:B------:R3:W-:Y:S01]  /*43b10*/  LDGSTS.E [R13+-0x58380], desc[UR60][R32.64], P0 ;  /* 0xa7c80000200d7fae */ /* 0x0007e2000812187c */
[C---:B------:R-:W-:Y:S01]  /*43b20*/  VIADD R10, R14.reuse, 0x200000 ;  /* 0x002000000e0a7836 */ /* 0x040fe20000000000 */
[----:B------:R-:W-:Y:S02]  /*43b30*/  IADD3 R6, R14, 0x200000, RZ ;  /* 0x002000000e067810 */ /* 0x000fe40007ffe0ff */
[----:B------:R-:W-:Y:S04]  /*43b40*/  LDGSTS.E [R0+-0x5ff00], desc[UR60][R26.64], P0 ;  /* 0xa01000001a007fae */ /* 0x000fe8000812187c */
[----:B-1----:R-:W4:Y:S04]  /*43b50*/  LDL.LU.64 R32, [R1+0x258] ;  /* 0x0002580001207983 */ /* 0x002f280000300a00 */
[----:B------:R1:W-:Y:S01]  /*43b60*/  STL.64 [R1+0x27b8], R26 ;  /* 0x0027b81a01007387 */ /* 0x0003e20000100a00 */
[----:B--2---:R-:W-:-:S04]  /*43b70*/  IMAD.WIDE R28, R5, 0x4, R28 ;  /* 0x00000004051c7825 */ /* 0x004fc800078e021c */
[C---:B---3--:R-:W-:Y:S01]  /*43b80*/  IMAD.WIDE R12, R5.reuse, 0x4, R30 ;  /* 0x00000004050c7825 */ /* 0x048fe200078e021e */
[----:B------:R-:W-:Y:S04]  /*43b90*/  LDGSTS.E [R10+-0x5fb00], desc[UR60][R28.64], P0 ;  /* 0xa05000001c0a7fae */ /* 0x000fe8000812187c */
[----:B------:R-:W2:Y:S04]  /*43ba0*/  LDL.LU.64 R30, [R1+0x220] ;  /* 0x00022000011e7983 */ /* 0x000ea80000300a00 */
[----:B------:R3:W-:Y:S04]  /*43bb0*/  STL.64 [R1+0x27d0], R28 ;  /* 0x0027d01c01007387 */ /* 0x0007e80000100a00 */
[----:B------:R-:W2:Y:S04]  /*43bc0*/  LDL.LU.64 R34, [R1+0x1e8] ;  /* 0x0001e80001227983 */ /* 0x000ea80000300a00 */
[----:B------:R3:W-:Y:S04]  /*43bd0*/  STL.64 [R1+0x27e8], R12 ;  /* 0x0027e80c01007387 */ /* 0x0007e80000100a00 */
[----:B-1----:R-:W2:Y:S04]  /*43be0*/  LDL.LU.64 R26, [R1+0x1a8] ;  /* 0x0001a800011a7983 */ /* 0x002ea80000300a00 */
[----:B------:R1:W-:Y:S01]  /*43bf0*/  LDGSTS.E [R6+-0x5f700], desc[UR60][R12.64], P0 ;  /* 0xa09000000c067fae */ /* 0x0003e2000812187c */
[----:B------:R-:W-:-:S05]  /*43c00*/  IMAD.WIDE R20, R5, 0x4, R20 ;  /* 0x0000000405147825 */ /* 0x000fca00078e0214 */
[----:B------:R1:W-:Y:S04]  /*43c10*/  STL.64 [R1+0x2800], R20 ;  /* 0x0028001401007387 */ /* 0x0003e80000100a00 */
[----:B---3--:R-:W3:Y:S04]  /*43c20*/  LDL.LU.64 R28, [R1+0x168] ;  /* 0x00016800011c7983 */ /* 0x008ee80000300a00 */
[----:B------:R-:W-:Y:S01]  /*43c30*/  LDGSTS.E [R0+-0x5f300], desc[UR60][R20.64], P0 ;  /* 0xa0d0000014007fae */ /* 0x000fe2000812187c */
[----:B-1----:R-:W-:-:S03]  /*43c40*/  IMAD.WIDE R12, R5, 0x4, R22 ;  /* 0x00000004050c7825 */ /* 0x002fc600078e0216 */
[----:B------:R-:W3:Y:S04]  /*43c50*/  LDL.LU.64 R22, [R1+0x128] ;  /* 0x0001280001167983 */ /* 0x000ee80000300a00 */
[----:B------:R4:W-:Y:S04]  /*43c60*/  LDGSTS.E [R6+-0x5ef00], desc[UR60][R12.64], P0 ;  /* 0xa11000000c067fae */ /* 0x0009e8000812187c */
[----:B------:R-:W3:Y:S01]  /*43c70*/  LDL.LU.64 R20, [R1+0xe8] ;  /* 0x0000e80001147983 */ /* 0x000ee20000300a00 */
[----:B------:R-:W-:-:S03]  /*43c80*/  IMAD.WIDE R38, R5, 0x4, R24 ;  /* 0x0000000405267825 */ /* 0x000fc600078e0218 */
[----:B------:R4:W-:Y:S04]  /*43c90*/  STL.64 [R1+0x2810], R12 ;  /* 0x0028100c01007387 */ /* 0x0009e80000100a00 */
[----:B------:R-:W3:Y:S01]  /*43ca0*/  LDL.LU.64 R24, [R1+0xa8] ;  /* 0x0000a80001187983 */ /* 0x000ee20000300a00 */
[----:B------:R-:W-:-:S03]  /*43cb0*/  IMAD.WIDE R36, R5, 0x4, R234 ;  /* 0x0000000405247825 */ /* 0x000fc600078e02ea */
[----:B------:R-:W-:Y:S04]  /*43cc0*/  STL.64 [R1+0x2820], R38 ;  /* 0x0028202601007387 */ /* 0x000fe80000100a00 */
[----:B------:R-:W3:Y:S04]  /*43cd0*/  LDL.LU.64 R234, [R1+0x68] ;  /* 0x0000680001ea7983 */ /* 0x000ee80000300a00 */
[----:B------:R-:W-:Y:S04]  /*43ce0*/  STL.64 [R1+0x2830], R36 ;  /* 0x0028302401007387 */ /* 0x000fe80000100a00 */
[----:B------:R-:W-:Y:S04]  /*43cf0*/  LDGSTS.E [R10+-0x5eb00], desc[UR60][R38.64], P0 ;  /* 0xa1500000260a7fae */ /* 0x000fe8000812187c */
[----:B------:R-:W-:Y:S01]  /*43d00*/  LDGSTS.E [R0+-0x5e700], desc[UR60][R36.64], P0 ;  /* 0xa190000024007fae */ /* 0x000fe2000812187c */
[----:B----4-:R-:W-:-:S03]  /*43d10*/  IMAD.WIDE R12, R5, 0x4, R250 ;  /* 0x00000004050c7825 */ /* 0x010fc600078e02fa */
[----:B------:R-:W4:Y:S04]  /*43d20*/  LDL.LU.64 R250, [R1+0x28] ;  /* 0x0000280001fa7983 */ /* 0x000f280000300a00 */
[----:B------:R1:W-:Y:S04]  /*43d30*/  STL.64 [R1+0x2868], R12 ;  /* 0x0028680c01007387 */ /* 0x0003e80000100a00 */
[----:B------:R1:W-:Y:S01]  /*43d40*/  LDGSTS.E [R6+-0x5e300], desc[UR60][R12.64], P0 ;  /* 0xa1d000000c067fae */ /* 0x0003e2000812187c */
[----:B------:R-:W-:-:S05]  /*43d50*/  IMAD.WIDE R32, R5, 0x4, R32 ;  /* 0x0000000405207825 */ /* 0x000fca00078e0220 */
[----:B------:R-:W-:Y:S04]  /*43d60*/  STL.64 [R1+0x2888], R32 ;  /* 0x0028882001007387 */ /* 0x000fe80000100a00 */
[----:B------:R-:W-:Y:S01]  /*43d70*/  LDGSTS.E [R0+-0x5df00], desc[UR60][R32.64], P0 ;  /* 0xa210000020007fae */ /* 0x000fe2000812187c */
[----:B--2---:R-:W-:-:S04]  /*43d80*/  IMAD.WIDE R30, R5, 0x4, R30 ;  /* 0x00000004051e7825 */ /* 0x004fc800078e021e */
[C---:B-1----:R-:W-:Y:S01]  /*43d90*/  IMAD.WIDE R12, R5.reuse, 0x4, R34 ;  /* 0x00000004050c7825 */ /* 0x042fe200078e0222 */
[----:B------:R-:W-:Y:S04]  /*43da0*/  STL.64 [R1+0x2898], R30 ;  /* 0x0028981e01007387 */ /* 0x000fe80000100a00 */
[----:B------:R-:W-:Y:S01]  /*43db0*/  LDGSTS.E [R10+-0x5db00], desc[UR60][R30.64], P0 ;  /* 0xa25000001e0a7fae */ /* 0x000fe2000812187c */
[----:B------:R-:W-:-:S03]  /*43dc0*/  IMAD.WIDE R26, R5, 0x4, R26 ;  /* 0x00000004051a7825 */ /* 0x000fc600078e021a */
[----:B------:R3:W-:Y:S04]  /*43dd0*/  STL.64 [R1+0x28b0], R12 ;  /* 0x0028b00c01007387 */ /* 0x0007e80000100a00 */
[----:B------:R3:W-:Y:S04]  /*43de0*/  LDGSTS.E [R6+-0x5d700], desc[UR60][R12.64], P0 ;  /* 0xa29000000c067fae */ /* 0x0007e8000812187c */
[----:B------:R-:W-:Y:S04]  /*43df0*/  STL.64 [R1+0x28c8], R26 ;  /* 0x0028c81a01007387 */ /* 0x000fe80000100a00 */
[----:B------:R-:W-:Y:S01]  /*43e00*/  LDGSTS.E [R0+-0x5d300], desc[UR60][R26.64], P0 ;  /* 0xa2d000001a007fae */ /* 0x000fe2000812187c */
[----:B---3--:R-:W-:-:S05]  /*43e10*/  IMAD.WIDE R12, R5, 0x4, R28 ;  /* 0x00000004050c7825 */ /* 0x008fca00078e021c */
[----:B------:R1:W-:Y:S01]  /*43e20*/  STL.64 [R1+0x28d8], R12 ;  /* 0x0028d80c01007387 */ /* 0x0003e20000100a00 */
[----:B------:R-:W-:-:S03]  /*43e30*/  IMAD.WIDE R22, R5, 0x4, R22 ;  /* 0x0000000405167825 */ /* 0x000fc600078e0216 */
[----:B------:R1:W-:Y:S01]  /*43e40*/  LDGSTS.E [R6+-0x5cf00], desc[UR60][R12.64], P0 ;  /* 0xa31000000c067fae */ /* 0x0003e2000812187c */
[----:B------:R-:W-:-:S03]  /*43e50*/  IMAD.WIDE R20, R5, 0x4, R20 ;  /* 0x0000000405147825 */ /* 0x000fc600078e0214 */
[----:B------:R-:W-:Y:S04]  /*43e60*/  STL.64 [R1+0x28f0], R22 ;  /* 0x0028f01601007387 */ /* 0x000fe80000100a00 */
[----:B------:R-:W-:Y:S04]  /*43e70*/  LDGSTS.E [R10+-0x5cb00], desc[UR60][R22.64], P0 ;  /* 0xa3500000160a7fae */ /* 0x000fe8000812187c */
[----:B------:R2:W-:Y:S01]  /*43e80*/  STL.64 [R1+0x2908], R20 ;  /* 0x0029081401007387 */ /* 0x0005e20000100a00 */
[----:B-1----:R-:W-:-:S03]  /*43e90*/  IMAD.WIDE R12, R5, 0x4, R24 ;  /* 0x00000004050c7825 */ /* 0x002fc600078e0218 */
[----:B------:R2:W-:Y:S04]  /*43ea0*/  LDGSTS.E [R0+-0x5c700], desc[UR60][R20.64], P0 ;  /* 0xa390000014007fae */ /* 0x0005e8000812187c */
[----:B------:R1:W-:Y:S04]  /*43eb0*/  STL.64 [R1+0x2918], R12 ;  /* 0x0029180c01007387 */ /* 0x0003e80000100a00 */
[----:B------:R1:W-:Y:S01]  /*43ec0*/  LDGSTS.E [R6+-0x5c300], desc[UR60][R12.64], P0 ;  /* 0xa3d000000c067fae */ /* 0x0003e2000812187c */
[----:B--2---:R-:W-:-:S05]  /*43ed0*/  IMAD.WIDE R20, R5, 0x4, R234 ;  /* 0x0000000405147825 */ /* 0x004fca00078e02ea */
[----:B------:R2:W-:Y:S01]  /*43ee0*/  STL.64 [R1+0x2930], R20 ;  /* 0x0029301401007387 */ /* 0x0005e20000100a00 */
[----:B-1----:R-:W-:-:S03]  /*43ef0*/  IMAD.WIDE R12, R5, 0x4, R246 ;  /* 0x00000004050c7825 */ /* 0x002fc600078e02f6 */
[----:B------:R2:W-:Y:S02]  /*43f00*/  LDGSTS.E [R0+-0x5bf00], desc[UR60][R20.64], P0 ;  /* 0xa410000014007fae */ /* 0x0005e4000812187c */
[----:B--2---:R-:W-:-:S04]  /*43f10*/  IMAD.WIDE R20, R5, 0x4, R68 ;  /* 0x0000000405147825 */ /* 0x004fc800078e0244 */
[----:B----4-:R-:W-:-:S05]  /*43f20*/  IMAD.WIDE R22, R5, 0x4, R250 ;  /* 0x0000000405167825 */ /* 0x010fca00078e02fa */
        /* <DEDUP_REMOVED lines=33> */
[----:B------:R-:W3:Y:S01]  /*44140*/  LDL.LU.64 R20, [R1+0x368] ;  /* 0x0003680001147983 */ /* 0x000ee20000300a00 */
[----:B-1----:R-:W-:-:S03]  /*44150*/  IMAD.WIDE R12, R5, 0x4, R86 ;  /* 0x00000004050c7825 */ /* 0x002fc600078e0256 */
[----:B------:R1:W-:Y:S01]  /*44160*/  STL.64 [R1+0x2a60], R22 ;  /* 0x002a601601007387 */ /* 0x0003e20000100a00 */
[----:B------:R-:W-:-:S03]  /*44170*/  IMAD.WIDE R26, R5, 0x4, R90 ;  /* 0x00000004051a7825 */ /* 0x000fc600078e025a */
[----:B------:R1:W-:Y:S04]  /*44180*/  LDGSTS.E [R10+-0x58f00], desc[UR60][R12.64], P0 ;  /* 0xa71000000c0a7fae */ /* 0x0003e8000812187c */
[----:B------:R-:W-:Y:S04]  /*44190*/  LDGSTS.E [R6+-0x58b00], desc[UR60][R32.64], P0 ;  /* 0xa750000020067fae */ /* 0x000fe8000812187c */
[----:B-1----:R-:W3:Y:S04]  /*441a0*/  LDL.LU.64 R22, [R1+0x330] ;  /* 0x0003300001167983 */ /* 0x002ee80000300a00 */
[----:B------:R1:W-:Y:S04]  /*441b0*/  STL.64 [R1+0x2a50], R12 ;  /* 0x002a500c01007387 */ /* 0x0003e80000100a00 */
[----:B------:R-:W3:Y:S04]  /*441c0*/  LDL.LU.64 R24, [R1+0x2f8] ;  /* 0x0002f80001187983 */ /* 0x000ee80000300a00 */
[----:B------:R-:W-:Y:S01]  /*441d0*/  STL.64 [R1+0x2a48], R32 ;  /* 0x002a482001007387 */ /* 0x000fe20000100a00 */
[----:B-1----:R-:W-:-:S03]  /*441e0*/  IMAD.WIDE R12, R5, 0x4, R92 ;  /* 0x00000004050c7825 */ /* 0x002fc600078e025c */
[----:B------:R-:W3:Y:S04]  /*441f0*/  LDL.LU.64 R234, [R1+0x2c0] ;  /* 0x0002c00001ea7983 */ /* 0x000ee80000300a00 */
[----:B------:R4:W-:Y:S04]  /*44200*/  STL.64 [R1+0x2a40], R26 ;  /* 0x002a401a01007387 */ /* 0x0009e80000100a00 */
[----:B------:R4:W-:Y:S04]  /*44210*/  LDGSTS.E [R0+-0x58700], desc[UR60][R26.64], P0 ;  /* 0xa79000001a007fae */ /* 0x0009e8000812187c */
[----:B------:R3:W-:Y:S01]  /*44220*/  STL.64 [R1+0x2a30], R12 ;  /* 0x002a300c01007387 */ /* 0x0007e20000100a00 */
[----:B----4-:R-:W-:-:S03]  /*44230*/  IMAD.WIDE R26, R5, 0x4, R250 ;  /* 0x00000004051a7825 */ /* 0x010fc600078e02fa */
[----:B------:R-:W4:Y:S01]  /*44240*/  LDL.LU.64 R250, [R1+0x288] ;  /* 0x0002880001fa7983 */ /* 0x000f220000300a00 */
[----:B------:R-:W-:-:S03]  /*44250*/  VIADD R14, R14, 0x200000 ;  /* 0x002000000e0e7836 */ /* 0x000fc60000000000 */
[----:B------:R-:W4:Y:S01]  /*44260*/  LDL.LU.64 R32, [R1+0x250] ;  /* 0x0002500001207983 */ /* 0x000f220000300a00 */
[----:B------:R-:W-:-:S03]  /*44270*/  VIADD R0, R15, 0x200000 ;  /* 0x002000000f007836 */ /* 0x000fc60000000000 */
[----:B------:R3:W-:Y:S01]  /*44280*/  LDGSTS.E [R14+-0x58300], desc[UR60][R12.64], P0 ;  /* 0xa7d000000c0e7fae */ /* 0x0007e2000812187c */
[----:B------:R-:W-:-:S03]  /*44290*/  IADD3 R10, R15, 0x200000, RZ ;  /* 0x002000000f0a7810 */ /* 0x000fc60007ffe0ff */
[----:B------:R1:W-:Y:S01]  /*442a0*/  STL.64 [R1+0x26b8], R26 ;  /* 0x0026b81a01007387 */ /* 0x0003e20000100a00 */
[----:B------:R-:W-:-:S03]  /*442b0*/  VIADD R6, R15, 0x200000 ;  /* 0x002000000f067836 */ /* 0x000fc60000000000 */
[----:B------:R-:W-:Y:S01]  /*442c0*/  LDGSTS.E [R0+-0x5fe80], desc[UR60][R26.64], P0 ;  /* 0xa01800001a007fae */ /* 0x000fe2000812187c */
        /* <DEDUP_REMOVED lines=15> */
[----:B------:R4:W-:Y:S01]  /*443c0*/  LDGSTS.E [R6+-0x5ee80], desc[UR60][R12.64], P0 ;  /* 0xa11800000c067fae */ /* 0x0009e2000812187c */
[----:B------:R-:W-:-:S03]  /*443d0*/  IMAD.WIDE R38, R5, 0x4, R24 ;  /* 0x0000000405267825 */ /* 0x000fc600078e0218 */
[----:B------:R-:W3:Y:S04]  /*443e0*/  LDL.LU.64 R20, [R1+0xe0] ;  /* 0x0000e00001147983 */ /* 0x000ee80000300a00 */
[----:B------:R4:W-:Y:S01]  /*443f0*/  STL.64 [R1+0x2710], R12 ;  /* 0x0027100c01007387 */ /* 0x0009e20000100a00 */
[----:B------:R-:W-:-:S03]  /*44400*/  IMAD.WIDE R36, R5, 0x4, R234 ;  /* 0x0000000405247825 */ /* 0x000fc600078e02ea */
[----:B------:R-:W3:Y:S04]  /*44410*/  LDL.LU.64 R24, [R1+0xa0] ;  /* 0x0000a00001187983 */ /* 0x000ee80000300a00 */
[----:B------:R-:W-:Y:S04]  /*44420*/  STL.64 [R1+0x2720], R38 ;  /* 0x0027202601007387 */ /* 0x000fe80000100a00 */
[----:B------:R-:W3:Y:S04]  /*44430*/  LDL.LU.64 R234, [R1+0x60] ;  /* 0x0000600001ea7983 */ /* 0x000ee80000300a00 */
[----:B------:R-:W-:Y:S04]  /*44440*/  STL.64 [R1+0x2730], R36 ;  /* 0x0027302401007387 */ /* 0x000fe80000100a00 */
[----:B------:R-:W-:Y:S04]  /*44450*/  LDGSTS.E [R10+-0x5ea80], desc[UR60][R38.64], P0 ;  /* 0xa1580000260a7fae */ /* 0x000fe8000812187c */
[----:B------:R-:W-:Y:S01]  /*44460*/  LDGSTS.E [R0+-0x5e680], desc[UR60][R36.64], P0 ;  /* 0xa198000024007fae */ /* 0x000fe2000812187c */
[----:B----4-:R-:W-:-:S03]  /*44470*/  IMAD.WIDE R12, R5, 0x4, R250 ;  /* 0x00000004050c7825 */ /* 0x010fc600078e02fa */
[----:B------:R-:W4:Y:S01]  /*44480*/  LDL.LU.64 R250, [R1+0x20] ;  /* 0x0000200001fa7983 */ /* 0x000f220000300a00 */
[----:B------:R-:W-:-:S03]  /*44490*/  IMAD.WIDE R32, R5, 0x4, R32 ;  /* 0x0000000405207825 */ /* 0x000fc600078e0220 */
[----:B------:R1:W-:Y:S04]  /*444a0*/  STL.64 [R1+0x2740], R12 ;  /* 0x0027400c01007387 */ /* 0x0003e80000100a00 */
[----:B------:R1:W-:Y:S04]  /*444b0*/  LDGSTS.E [R6+-0x5e280], desc[UR60][R12.64], P0 ;  /* 0xa1d800000c067fae */ /* 0x0003e8000812187c */
        /* <DEDUP_REMOVED lines=12> */
[----:B------:R1:W-:Y:S04]  /*44580*/  STL.64 [R1+0x27d8], R12 ;  /* 0x0027d80c01007387 */ /* 0x0003e80000100a00 */
[----:B------:R1:W-:Y:S01]  /*44590*/  LDGSTS.E [R6+-0x5ce80], desc[UR60][R12.64], P0 ;  /* 0xa31800000c067fae */ /* 0x0003e2000812187c */
[----:B------:R-:W-:-:S04]  /*445a0*/  IMAD.WIDE R22, R5, 0x4, R22 ;  /* 0x0000000405167825 */ /* 0x000fc800078e0216 */
[C---:B------:R-:W-:Y:S01]  /*445b0*/  IMAD.WIDE R20, R5.reuse, 0x4, R20 ;  /* 0x0000000405147825 */ /* 0x040fe200078e0214 */
[----:B------:R-:W-:Y:S04]  /*445c0*/  STL.64 [R1+0x27f0], R22 ;  /* 0x0027f01601007387 */ /* 0x000fe80000100a00 */
[----:B------:R-:W-:Y:S01]  /*445d0*/  LDGSTS.E [R10+-0x5ca80], desc[UR60][R22.64], P0 ;  /* 0xa3580000160a7fae */ /* 0x000fe2000812187c */
[----:B-1----:R-:W-:-:S03]  /*445e0*/  IMAD.WIDE R12, R5, 0x4, R24 ;  /* 0x00000004050c7825 */ /* 0x002fc600078e0218 */
[----:B------:R1:W-:Y:S04]  /*445f0*/  STL.64 [R1+0x2808], R20 ;  /* 0x0028081401007387 */ /* 0x0003e80000100a00 */
[----:B------:R1:W-:Y:S04]  /*44600*/  LDGSTS.E [R0+-0x5c680], desc[UR60][R20.64], P0 ;  /* 0xa398000014007fae */ /* 0x0003e8000812187c */
[----:B------:R2:W-:Y:S04]  /*44610*/  STL.64 [R1+0x2818], R12 ;  /* 0x0028180c01007387 */ /* 0x0005e80000100a00 */
[----:B------:R2:W-:Y:S01]  /*44620*/  LDGSTS.E [R6+-0x5c280], desc[UR60][R12.64], P0 ;  /* 0xa3d800000c067fae */ /* 0x0005e2000812187c */
[----:B-1----:R-:W-:-:S05]  /*44630*/  IMAD.WIDE R20, R5, 0x4, R234 ;  /* 0x0000000405147825 */ /* 0x002fca00078e02ea */
[----:B------:R1:W-:Y:S01]  /*44640*/  STL.64 [R1+0x2828], R20 ;  /* 0x0028281401007387 */ /* 0x0003e20000100a00 */
[----:B--2---:R-:W-:-:S03]  /*44650*/  IMAD.WIDE R12, R5, 0x4, R244 ;  /* 0x00000004050c7825 */ /* 0x004fc600078e02f4 */
[----:B------:R1:W-:Y:S02]  /*44660*/  LDGSTS.E [R0+-0x5be80], desc[UR60][R20.64], P0 ;  /* 0xa418000014007fae */ /* 0x0003e4000812187c */
[----:B-1----:R-:W-:-:S04]  /*44670*/  IMAD.WIDE R20, R5, 0x4, R94 ;  /* 0x0000000405147825 */ /* 0x002fc800078e025e */
        /* <DEDUP_REMOVED lines=26> */
[----:B------:R-:W-:Y:S04]  /*44820*/  STL.64 [R1+0x2968], R22 ;  /* 0x0029681601007387 */ /* 0x000fe80000100a00 */
[----:B------:R1:W-:Y:S04]  /*44830*/  LDGSTS.E [R0+-0x59e80], desc[UR60][R20.64], P0 ;  /* 0xa618000014007fae */ /* 0x0003e8000812187c */
[----:B------:R1:W-:Y:S04]  /*44840*/  STL.64 [R1+0x2960], R12 ;  /* 0x0029600c01007387 */ /* 0x0003e80000100a00 */
[----:B------:R-:W-:Y:S01]  /*44850*/  LDGSTS.E [R10+-0x59a80], desc[UR60][R22.64], P0 ;  /* 0xa6580000160a7fae */ /* 0x000fe2000812187c */
[----:B-1----:R-:W-:-:S03]  /*44860*/  IMAD.WIDE R20, R5, 0x4, R110 ;  /* 0x0000000405147825 */ /* 0x002fc600078e026e */
[----:B------:R-:W3:Y:S04]  /*44870*/  LDL.LU.64 R26, [R1+0x360] ;  /* 0x00036000011a7983 */ /* 0x000ee80000300a00 */
[----:B------:R1:W-:Y:S01]  /*44880*/  LDGSTS.E [R6+-0x59680], desc[UR60][R12.64], P0 ;  /* 0xa69800000c067fae */ /* 0x0003e2000812187c */
[----:B------:R-:W-:-:S03]  /*44890*/  IMAD.WIDE R32, R5, 0x4, R114 ;  /* 0x0000000405207825 */ /* 0x000fc600078e0272 */
[----:B------:R1:W-:Y:S04]  /*448a0*/  STL.64 [R1+0x2950], R20 ;  /* 0x0029501401007387 */ /* 0x0003e80000100a00 */
[----:B------:R-:W-:Y:S01]  /*448b0*/  LDGSTS.E [R0+-0x59280], desc[UR60][R20.64], P0 ;  /* 0xa6d8000014007fae */ /* 0x000fe2000812187c */
[----:B-1----:R-:W-:-:S04]  /*448c0*/  IMAD.WIDE R12, R5, 0x4, R112 ;  /* 0x00000004050c7825 */ /* 0x002fc800078e0270 */
[C---:B------:R-:W-:Y:S01]  /*448d0*/  IMAD.WIDE R28, R5.reuse, 0x4, R116 ;  /* 0x00000004051c7825 */ /* 0x040fe200078e0274 */
[----:B------:R1:W-:Y:S04]  /*448e0*/  LDGSTS.E [R10+-0x58e80], desc[UR60][R12.64], P0 ;  /* 0xa71800000c0a7fae */ /* 0x0003e8000812187c */
[----:B------:R-:W3:Y:S04]  /*448f0*/  LDL.LU.64 R20, [R1+0x328] ;  /* 0x0003280001147983 */ /* 0x000ee80000300a00 */
[----:B------:R1:W-:Y:S04]  /*44900*/  STL.64 [R1+0x2948], R12 ;  /* 0x0029480c01007387 */ /* 0x0003e80000100a00 */
[----:B------:R-:W3:Y:S04]  /*44910*/  LDL.LU.64 R22, [R1+0x2f0] ;  /* 0x0002f00001167983 */ /* 0x000ee80000300a00 */
[----:B------:R-:W-:Y:S01]  /*44920*/  STL.64 [R1+0x2940], R32 ;  /* 0x0029402001007387 */ /* 0x000fe20000100a00 */
[----:B-1----:R-:W-:-:S03]  /*44930*/  IMAD.WIDE R12, R5, 0x4, R118 ;  /* 0x00000004050c7825 */ /* 0x002fc600078e0276 */
[----:B------:R-:W3:Y:S04]  /*44940*/  LDL.LU.64 R234, [R1+0x2b8] ;  /* 0x0002b80001ea7983 */ /* 0x000ee80000300a00 */
[----:B------:R-:W-:Y:S04]  /*44950*/  LDGSTS.E [R6+-0x58a80], desc[UR60][R32.64], P0 ;  /* 0xa758000020067fae */ /* 0x000fe8000812187c */
[----:B------:R4:W-:Y:S04]  /*44960*/  STL.64 [R1+0x2938], R28 ;  /* 0x0029381c01007387 */ /* 0x0009e80000100a00 */
[----:B------:R4:W-:Y:S04]  /*44970*/  LDGSTS.E [R0+-0x58680], desc[UR60][R28.64], P0 ;  /* 0xa79800001c007fae */ /* 0x0009e8000812187c */
[----:B------:R-:W-:Y:S01]  /*44980*/  STL.64 [R1+0x2928], R12 ;  /* 0x0029280c01007387 */ /* 0x000fe20000100a00 */
[----:B----4-:R-:W-:-:S03]  /*44990*/  IMAD.WIDE R28, R5, 0x4, R250 ;  /* 0x00000004051c7825 */ /* 0x010fc600078e02fa */
[----:B------:R-:W4:Y:S01]  /*449a0*/  LDL.LU.64 R250, [R1+0x280] ;  /* 0x0002800001fa7983 */ /* 0x000f220000300a00 */
[----:B------:R-:W-:Y:S01]  /*449b0*/  VIADD R15, R15, 0x200000 ;  /* 0x002000000f0f7836 */ /* 0x000fe20000000000 */
[C---:B------:R-:W-:Y:S02]  /*449c0*/  IADD3 R0, R16.reuse, 0x200000, RZ ;  /* 0x0020000010007810 */ /* 0x040fe40007ffe0ff */
[----:B------:R-:W4:Y:S04]  /*449d0*/  LDL.LU.64 R34, [R1+0x248] ;  /* 0x0002480001227983 */ /* 0x000f280000300a00 */
[----:B------:R3:W-:Y:S01]  /*449e0*/  LDGSTS.E [R15+-0x58280], desc[UR60][R12.64], P0 ;  /* 0xa7d800000c0f7fae */ /* 0x0007e2000812187c */
[----:B------:R-:W-:-:S03]  /*449f0*/  VIADD R10, R16, 0x200000 ;  /* 0x00200000100a7836 */ /* 0x000fc60000000000 */
[----:B------:R1:W-:Y:S01]  /*44a00*/  STL.64 [R1+0x25b8], R28 ;  /* 0x0025b81c01007387 */ /* 0x0003e20000100a00 */
[----:B------:R-:W-:-:S03]  /*44a10*/  VIADD R6, R16, 0x200000 ;  /* 0x0020000010067836 */ /* 0x000fc60000000000 */
[----:B------:R-:W-:Y:S01]  /*44a20*/  LDGSTS.E [R0+-0x5fe00], desc[UR60][R28.64], P0 ;  /* 0xa02000001c007fae */ /* 0x000fe2000812187c */
[----:B--2---:R-:W-:-:S03]  /*44a30*/  IMAD.WIDE R24, R5, 0x4, R24 ;  /* 0x0000000405187825 */ /* 0x004fc600078e0218 */
[----:B-1----:R-:W2:Y:S01]  /*44a40*/  LDL.LU.64 R28, [R1+0x210] ;  /* 0x00021000011c7983 */ /* 0x002ea20000300a00 */
[----:B---3--:R-:W-:-:S03]  /*44a50*/  IMAD.WIDE R12, R5, 0x4, R30 ;  /* 0x00000004050c7825 */ /* 0x008fc600078e021e */
[----:B------:R-:W-:Y:S04]  /*44a60*/  STL.64 [R1+0x25d0], R24 ;  /* 0x0025d01801007387 */ /* 0x000fe80000100a00 */
[----:B------:R-:W3:Y:S04]  /*44a70*/  LDL.LU.64 R32, [R1+0x1d8] ;  /* 0x0001d80001207983 */ /* 0x000ee80000300a00 */
[----:B------:R1:W-:Y:S04]  /*44a80*/  STL.64 [R1+0x25e8], R12 ;  /* 0x0025e80c01007387 */ /* 0x0003e80000100a00 */
[----:B------:R-:W3:Y:S04]  /*44a90*/  LDL.LU.64 R30, [R1+0x198] ;  /* 0x00019800011e7983 */ /* 0x000ee80000300a00 */
[----:B------:R-:W-:Y:S04]  /*44aa0*/  LDGSTS.E [R10+-0x5fa00], desc[UR60][R24.64], P0 ;  /* 0xa0600000180a7fae */ /* 0x000fe8000812187c */
[----:B------:R1:W-:Y:S01]  /*44ab0*/  LDGSTS.E [R6+-0x5f600], desc[UR60][R12.64], P0 ;  /* 0xa0a000000c067fae */ /* 0x0003e2000812187c */
[----:B------:R-:W-:-:S05]  /*44ac0*/  IMAD.WIDE R14, R5, 0x4, R26 ;  /* 0x00000004050e7825 */ /* 0x000fca00078e021a */
[----:B------:R1:W-:Y:S04]  /*44ad0*/  STL.64 [R1+0x25f8], R14 ;  /* 0x0025f80e01007387 */ /* 0x0003e80000100a00 */
[----:B------:R-:W3:Y:S04]  /*44ae0*/  LDL.LU.64 R26, [R1+0x158] ;  /* 0x00015800011a7983 */ /* 0x000ee80000300a00 */
[----:B------:R1:W-:Y:S02]  /*44af0*/  LDGSTS.E [R0+-0x5f200], desc[UR60][R14.64], P0 ;  /* 0xa0e000000e007fae */ /* 0x0003e4000812187c */
[----:B-1----:R-:W-:-:S02]  /*44b00*/  IMAD.WIDE R12, R5, 0x4, R20 ;  /* 0x00000004050c7825 */ /* 0x002fc400078e0214 */
[----:B------:R-:W3:Y:S04]  /*44b10*/  LDL.LU.64 R20, [R1+0x118] ;  /* 0x0001180001147983 */ /* 0x000ee80000300a00 */
[----:B------:R-:W3:Y:S01]  /*44b20*/  LDL.LU.64 R24, [R1+0xd8] ;  /* 0x0000d80001187983 */ /* 0x000ee20000300a00 */
[----:B------:R-:W-:-:S03]  /*44b30*/  IMAD.WIDE R36, R5, 0x4, R22 ;  /* 0x0000000405247825 */ /* 0x000fc600078e0216 */
[----:B------:R4:W-:Y:S04]  /*44b40*/  STL.64 [R1+0x2608], R12 ;  /* 0x0026080c01007387 */ /* 0x0009e80000100a00 */
[----:B------:R-:W3:Y:S01]  /*44b50*/  LDL.LU.64 R22, [R1+0x98] ;  /* 0x0000980001167983 */ /* 0x000ee20000300a00 */
[----:B------:R-:W-:-:S03]  /*44b60*/  IMAD.WIDE R14, R5, 0x4, R234 ;  /* 0x00000004050e7825 */ /* 0x000fc600078e02ea */
[----:B------:R-:W-:Y:S04]  /*44b70*/  STL.64 [R1+0x2618], R36 ;  /* 0x0026182401007387 */ /* 0x000fe80000100a00 */
[----:B------:R-:W3:Y:S04]  /*44b80*/  LDL.LU.64 R234, [R1+0x58] ;  /* 0x0000580001ea7983 */ /* 0x000ee80000300a00 */
[----:B------:R4:W-:Y:S04]  /*44b90*/  LDGSTS.E [R6+-0x5ee00], desc[UR60][R12.64], P0 ;  /* 0xa12000000c067fae */ /* 0x0009e8000812187c */
[----:B------:R1:W-:Y:S04]  /*44ba0*/  STL.64 [R1+0x2628], R14 ;  /* 0x0026280e01007387 */ /* 0x0003e80000100a00 */
[----:B------:R-:W-:Y:S04]  /*44bb0*/  LDGSTS.E [R10+-0x5ea00], desc[UR60][R36.64], P0 ;  /* 0xa1600000240a7fae */ /* 0x000fe8000812187c */
[----:B------:R1:W-:Y:S01]  /*44bc0*/  LDGSTS.E [R0+-0x5e600], desc[UR60][R14.64], P0 ;  /* 0xa1a000000e007fae */ /* 0x0003e2000812187c */
[----:B----4-:R-:W-:-:S03]  /*44bd0*/  IMAD.WIDE R12, R5, 0x4, R250 ;  /* 0x00000004050c7825 */ /* 0x010fc600078e02fa */
[----:B------:R-:W4:Y:S01]  /*44be0*/  LDL.LU.64 R250, [R1+0x18] ;  /* 0x0000180001fa7983 */ /* 0x000f220000300a00 */
[----:B-1----:R-:W-:-:S03]  /*44bf0*/  IMAD.WIDE R14, R5, 0x4, R34 ;  /* 0x00000004050e7825 */ /* 0x002fc600078e0222 */
[----:B------:R3:W-:Y:S04]  /*44c00*/  STL.64 [R1+0x2638], R12 ;  /* 0x0026380c01007387 */ /* 0x0007e80000100a00 */
[----:B------:R3:W-:Y:S04]  /*44c10*/  LDGSTS.E [R6+-0x5e200], desc[UR60][R12.64], P0 ;  /* 0xa1e000000c067fae */ /* 0x0007e8000812187c */
[----:B------:R1:W-:Y:S04]  /*44c20*/  STL.64 [R1+0x2648], R14 ;  /* 0x0026480e01007387 */ /* 0x0003e80000100a00 */
[----:B------:R1:W-:Y:S01]  /*44c30*/  LDGSTS.E [R0+-0x5de00], desc[UR60][R14.64], P0 ;  /* 0xa22000000e007fae */ /* 0x0003e2000812187c */
[----:B--2---:R-:W-:-:S04]  /*44c40*/  IMAD.WIDE R28, R5, 0x4, R28 ;  /* 0x00000004051c7825 */ /* 0x004fc800078e021c */
[C---:B---3--:R-:W-:Y:S01]  /*44c50*/  IMAD.WIDE R12, R5.reuse, 0x4, R32 ;  /* 0x00000004050c7825 */ /* 0x048fe200078e0220 */
        /* <DEDUP_REMOVED lines=8> */
[----:B------:R1:W-:Y:S04]  /*44ce0*/  STL.64 [R1+0x26d8], R12 ;  /* 0x0026d80c01007387 */ /* 0x0003e80000100a00 */
[----:B------:R1:W-:Y:S01]  /*44cf0*/  LDGSTS.E [R6+-0x5ce00], desc[UR60][R12.64], P0 ;  /* 0xa32000000c067fae */ /* 0x0003e2000812187c */
[----:B------:R-:W-:-:S04]  /*44d00*/  IMAD.WIDE R20, R5, 0x4, R20 ;  /* 0x0000000405147825 */ /* 0x000fc800078e0214 */
[C---:B--2---:R-:W-:Y:S01]  /*44d10*/  IMAD.WIDE R14, R5.reuse, 0x4, R24 ;  /* 0x00000004050e7825 */ /* 0x044fe200078e0218 */
        /* <DEDUP_REMOVED lines=38> */
[----:B------:R1:W-:Y:S04]  /*44f80*/  STL.64 [R1+0x2878], R20 ;  /* 0x0028781401007387 */ /* 0x0003e80000100a00 */
[----:B------:R1:W-:Y:S04]  /*44f90*/  LDGSTS.E [R0+-0x59e00], desc[UR60][R14.64], P0 ;  /* 0xa62000000e007fae */ /* 0x0003e8000812187c */
[----:B------:R1:W-:Y:S04]  /*44fa0*/  STL.64 [R1+0x2870], R12 ;  /* 0x0028700c01007387 */ /* 0x0003e80000100a00 */
[----:B------:R-:W3:Y:S01]  /*44fb0*/  LDL.LU.64 R26, [R1+0x358] ;  /* 0x00035800011a7983 */ /* 0x000ee20000300a00 */
[----:B-1----:R-:W-:-:S03]  /*44fc0*/  IMAD.WIDE R14, R5, 0x4, R136 ;  /* 0x00000004050e7825 */ /* 0x002fc600078e0288 */
[----:B------:R-:W-:Y:S04]  /*44fd0*/  LDGSTS.E [R10+-0x59a00], desc[UR60][R20.64], P0 ;  /* 0xa6600000140a7fae */ /* 0x000fe8000812187c */
[----:B------:R1:W-:Y:S01]  /*44fe0*/  LDGSTS.E [R6+-0x59600], desc[UR60][R12.64], P0 ;  /* 0xa6a000000c067fae */ /* 0x0003e2000812187c */
[----:B------:R-:W-:-:S03]  /*44ff0*/  IMAD.WIDE R30, R5, 0x4, R140 ;  /* 0x00000004051e7825 */ /* 0x000fc600078e028c */
[----:B------:R1:W-:Y:S04]  /*45000*/  STL.64 [R1+0x2860], R14 ;  /* 0x0028600e01007387 */ /* 0x0003e80000100a00 */
[----:B------:R-:W3:Y:S01]  /*45010*/  LDL.LU.64 R20, [R1+0x320] ;  /* 0x0003200001147983 */ /* 0x000ee20000300a00 */
[----:B-1----:R-:W-:-:S03]  /*45020*/  IMAD.WIDE R12, R5, 0x4, R138 ;  /* 0x00000004050c7825 */ /* 0x002fc600078e028a */
[----:B------:R1:W-:Y:S04]  /*45030*/  LDGSTS.E [R0+-0x59200], desc[UR60][R14.64], P0 ;  /* 0xa6e000000e007fae */ /* 0x0003e8000812187c */
[----:B------:R1:W-:Y:S04]  /*45040*/  STL.64 [R1+0x2858], R12 ;  /* 0x0028580c01007387 */ /* 0x0003e80000100a00 */
[----:B------:R1:W-:Y:S02]  /*45050*/  LDGSTS.E [R10+-0x58e00], desc[UR60][R12.64], P0 ;  /* 0xa72000000c0a7fae */ /* 0x0003e4000812187c */
[----:B-1----:R-:W-:-:S02]  /*45060*/  IMAD.WIDE R14, R5, 0x4, R142 ;  /* 0x00000004050e7825 */ /* 0x002fc400078e028e */
[----:B------:R-:W3:Y:S04]  /*45070*/  LDL.LU.64 R22, [R1+0x2e8] ;  /* 0x0002e80001167983 */ /* 0x000ee80000300a00 */
[----:B------:R-:W-:Y:S01]  /*45080*/  STL.64 [R1+0x2850], R30 ;  /* 0x0028501e01007387 */ /* 0x000fe20000100a00 */
[----:B------:R-:W-:-:S03]  /*45090*/  IMAD.WIDE R12, R5, 0x4, R144 ;  /* 0x00000004050c7825 */ /* 0x000fc600078e0290 */
[----:B------:R-:W3:Y:S04]  /*450a0*/  LDL.LU.64 R234, [R1+0x2b0] ;  /* 0x0002b00001ea7983 */ /* 0x000ee80000300a00 */
[----:B------:R-:W-:Y:S04]  /*450b0*/  LDGSTS.E [R6+-0x58a00], desc[UR60][R30.64], P0 ;  /* 0xa76000001e067fae */ /* 0x000fe8000812187c */
[----:B------:R4:W-:Y:S04]  /*450c0*/  STL.64 [R1+0x2848], R14 ;  /* 0x0028480e01007387 */ /* 0x0009e80000100a00 */
[----:B------:R4:W-:Y:S04]  /*450d0*/  LDGSTS.E [R0+-0x58600], desc[UR60][R14.64], P0 ;  /* 0xa7a000000e007fae */ /* 0x0009e8000812187c */
[----:B------:R3:W-:Y:S01]  /*450e0*/  STL.64 [R1+0x2838], R12 ;  /* 0x0028380c01007387 */ /* 0x0007e20000100a00 */
[----:B----4-:R-:W-:-:S03]  /*450f0*/  IMAD.WIDE R14, R5, 0x4, R250 ;  /* 0x00000004050e7825 */ /* 0x010fc600078e02fa */
[----:B------:R-:W4:Y:S01]  /*45100*/  LDL.LU.64 R250, [R1+0x278] ;  /* 0x0002780001fa7983 */ /* 0x000f220000300a00 */
[----:B------:R-:W-:Y:S01]  /*45110*/  IADD3 R16, R16, 0x200000, RZ ;  /* 0x0020000010107810 */ /* 0x000fe20007ffe0ff */
[C---:B------:R-:W-:Y:S02]  /*45120*/  VIADD R0, R17.reuse, 0x200000 ;  /* 0x0020000011007836 */ /* 0x040fe40000000000 */
[----:B------:R-:W4:Y:S01]  /*45130*/  LDL.LU.64 R34, [R1+0x240] ;  /* 0x0002400001227983 */ /* 0x000f220000300a00 */
[----:B------:R-:W-:-:S03]  /*45140*/  VIADD R10, R17, 0x200000 ;  /* 0x00200000110a7836 */ /* 0x000fc60000000000 */
[----:B------:R3:W-:Y:S01]  /*45150*/  LDGSTS.E [R16+-0x58200], desc[UR60][R12.64], P0 ;  /* 0xa7e000000c107fae */ /* 0x0007e2000812187c */
[----:B------:R-:W-:-:S03]  /*45160*/  IADD3 R6, R17, 0x200000, RZ ;  /* 0x0020000011067810 */ /* 0x000fc60007ffe0ff */
[----:B------:R1:W-:Y:S04]  /*45170*/  STL.64 [R1+0x24d0], R14 ;  /* 0x0024d00e01007387 */ /* 0x0003e80000100a00 */
[----:B------:R1:W-:Y:S01]  /*45180*/  LDGSTS.E [R0+-0x5fd80], desc[UR60][R14.64], P0 ;  /* 0xa02800000e007fae */ /* 0x0003e2000812187c */
[----:B--2---:R-:W-:-:S04]  /*45190*/  IMAD.WIDE R24, R5, 0x4, R24 ;  /* 0x0000000405187825 */ /* 0x004fc800078e0218 */
[C---:B---3--:R-:W-:Y:S01]  /*451a0*/  IMAD.WIDE R12, R5.reuse, 0x4, R28 ;  /* 0x00000004050c7825 */ /* 0x048fe200078e021c */
[----:B------:R-:W-:Y:S04]  /*451b0*/  LDGSTS.E [R10+-0x5f980], desc[UR60][R24.64], P0 ;  /* 0xa0680000180a7fae */ /* 0x000fe8000812187c */
[----:B------:R-:W2:Y:S04]  /*451c0*/  LDL.LU.64 R28, [R1+0x208] ;  /* 0x00020800011c7983 */ /* 0x000ea80000300a00 */
[----:B------:R-:W-:Y:S04]  /*451d0*/  STL.64 [R1+0x24e0], R24 ;  /* 0x0024e01801007387 */ /* 0x000fe80000100a00 */
[----:B------:R-:W3:Y:S04]  /*451e0*/  LDL.LU.64 R32, [R1+0x1d0] ;  /* 0x0001d00001207983 */ /* 0x000ee80000300a00 */
[----:B------:R1:W-:Y:S02]  /*451f0*/  STL.64 [R1+0x24f0], R12 ;  /* 0x0024f00c01007387 */ /* 0x0003e40000100a00 */
[----:B-1----:R-:W-:-:S02]  /*45200*/  IMAD.WIDE R14, R5, 0x4, R26 ;  /* 0x00000004050e7825 */ /* 0x002fc400078e021a */
[----:B------:R-:W3:Y:S04]  /*45210*/  LDL.LU.64 R30, [R1+0x190] ;  /* 0x00019000011e7983 */ /* 0x000ee80000300a00 */
[----:B------:R1:W-:Y:S04]  /*45220*/  LDGSTS.E [R6+-0x5f580], desc[UR60][R12.64], P0 ;  /* 0xa0a800000c067fae */ /* 0x0003e8000812187c */
[----:B------:R1:W-:Y:S04]  /*45230*/  STL.64 [R1+0x2500], R14 ;  /* 0x0025000e01007387 */ /* 0x0003e80000100a00 */
[----:B------:R-:W3:Y:S01]  /*45240*/  LDL.LU.64 R26, [R1+0x150] ;  /* 0x00015000011a7983 */ /* 0x000ee20000300a00 */
[----:B-1----:R-:W-:-:S03]  /*45250*/  IMAD.WIDE R12, R5, 0x4, R20 ;  /* 0x00000004050c7825 */ /* 0x002fc600078e0214 */
[----:B------:R1:W-:Y:S04]  /*45260*/  LDGSTS.E [R0+-0x5f180], desc[UR60][R14.64], P0 ;  /* 0xa0e800000e007fae */ /* 0x0003e8000812187c */
[----:B------:R-:W3:Y:S04]  /*45270*/  LDL.LU.64 R20, [R1+0x110] ;  /* 0x0001100001147983 */ /* 0x000ee80000300a00 */
[----:B------:R-:W3:Y:S04]  /*45280*/  LDL.LU.64 R24, [R1+0xd0] ;  /* 0x0000d00001187983 */ /* 0x000ee80000300a00 */
[----:B------:R4:W-:Y:S04]  /*45290*/  STL.64 [R1+0x2510], R12 ;  /* 0x0025100c01007387 */ /* 0x0009e80000100a00 */
[----:B------:R4:W-:Y:S01]  /*452a0*/  LDGSTS.E [R6+-0x5ed80], desc[UR60][R12.64], P0 ;  /* 0xa12800000c067fae */ /* 0x0009e2000812187c */
[----:B------:R-:W-:-:S03]  /*452b0*/  IMAD.WIDE R36, R5, 0x4, R22 ;  /* 0x0000000405247825 */ /* 0x000fc600078e0216 */
[----:B------:R-:W3:Y:S01]  /*452c0*/  LDL.LU.64 R22, [R1+0x90] ;  /* 0x0000900001167983 */ /* 0x000ee20000300a00 */
[----:B-1----:R-:W-:-:S03]  /*452d0*/  IMAD.WIDE R14, R5, 0x4, R234 ;  /* 0x00000004050e7825 */ /* 0x002fc600078e02ea */
[----:B------:R-:W-:Y:S04]  /*452e0*/  STL.64 [R1+0x2520], R36 ;  /* 0x0025202401007387 */ /* 0x000fe80000100a00 */
[----:B------:R-:W3:Y:S04]  /*452f0*/  LDL.LU.64 R234, [R1+0x50] ;  /* 0x0000500001ea7983 */ /* 0x000ee80000300a00 */
        /* <DEDUP_REMOVED lines=19> */
[----:B-1----:R-:W-:-:S04]  /*45430*/  IMAD.WIDE R12, R5, 0x4, R26 ;  /* 0x00000004050c7825 */ /* 0x002fc800078e021a */
[C---:B------:R-:W-:Y:S01]  /*45440*/  IMAD.WIDE R20, R5.reuse, 0x4, R20 ;  /* 0x0000000405147825 */ /* 0x040fe200078e0214 */
[----:B------:R1:W-:Y:S03]  /*45450*/  STL.64 [R1+0x25d8], R12 ;  /* 0x0025d80c01007387 */ /* 0x0003e60000100a00 */
[C---:B--2---:R-:W-:Y:S01]  /*45460*/  IMAD.WIDE R14, R5.reuse, 0x4, R24 ;  /* 0x00000004050e7825 */ /* 0x044fe200078e0218 */
[----:B------:R1:W-:Y:S04]  /*45470*/  LDGSTS.E [R6+-0x5cd80], desc[UR60][R12.64], P0 ;  /* 0xa32800000c067fae */ /* 0x0003e8000812187c */
        /* <DEDUP_REMOVED lines=23> */
[----:B------:R1:W-:Y:S04]  /*455f0*/  LDGSTS.E [R6+-0x5ad80], desc[UR60][R12.64], P0 ;  /* 0xa52800000c067fae */ /* 0x0003e8000812187c */
[----:B------:R2:W-:Y:S04]  /*45600*/  STL.64 [R1+0x26a8], R20 ;  /* 0x0026a81401007387 */ /* 0x0005e80000100a00 */
[----:B------:R2:W-:Y:S01]  /*45610*/  LDGSTS.E [R10+-0x5a980], desc[UR60][R20.64], P0 ;  /* 0xa5680000140a7fae */ /* 0x0005e2000812187c */
[----:B-1----:R-:W-:-:S03]  /*45620*/  IMAD.WIDE R12, R5, 0x4, R162 ;  /* 0x00000004050c7825 */ /* 0x002fc600078e02a2 */
[----:B------:R1:W-:Y:S04]  /*45630*/  STL.64 [R1+0x26c8], R14 ;  /* 0x0026c80e01007387 */ /* 0x0003e80000100a00 */
[----:B------:R1:W-:Y:S04]  /*45640*/  LDGSTS.E [R0+-0x5a580], desc[UR60][R14.64], P0 ;  /* 0xa5a800000e007fae */ /* 0x0003e8000812187c */
[----:B------:R3:W-:Y:S01]  /*45650*/  STL.64 [R1+0x26e0], R12 ;  /* 0x0026e00c01007387 */ /* 0x0007e20000100a00 */
[----:B--2---:R-:W-:-:S03]  /*45660*/  IMAD.WIDE R20, R5, 0x4, R166 ;  /* 0x0000000405147825 */ /* 0x004fc600078e02a6 */
[----:B------:R-:W2:Y:S01]  /*45670*/  LDL.LU.64 R30, [R1+0x3f8] ;  /* 0x0003f800011e7983 */ /* 0x000ea20000300a00 */
[----:B-1----:R-:W-:-:S03]  /*45680*/  IMAD.WIDE R14, R5, 0x4, R164 ;  /* 0x00000004050e7825 */ /* 0x002fc600078e02a4 */
[----:B------:R-:W4:Y:S04]  /*45690*/  LDL.LU.64 R28, [R1+0x3c0] ;  /* 0x0003c000011c7983 */ /* 0x000f280000300a00 */
[----:B------:R1:W-:Y:S04]  /*456a0*/  STL.64 [R1+0x26f8], R14 ;  /* 0x0026f80e01007387 */ /* 0x0003e80000100a00 */
[----:B------:R3:W-:Y:S04]  /*456b0*/  LDGSTS.E [R6+-0x5a180], desc[UR60][R12.64], P0 ;  /* 0xa5e800000c067fae */ /* 0x0007e8000812187c */
[----:B------:R-:W4:Y:S04]  /*456c0*/  LDL.LU.64 R250, [R1+0x388] ;  /* 0x0003880001fa7983 */ /* 0x000f280000300a00 */
[----:B------:R1:W-:Y:S01]  /*456d0*/  LDGSTS.E [R0+-0x59d80], desc[UR60][R14.64], P0 ;  /* 0xa62800000e007fae */ /* 0x0003e2000812187c */
[----:B---3--:R-:W-:-:S03]  /*456e0*/  IMAD.WIDE R12, R5, 0x4, R168 ;  /* 0x00000004050c7825 */ /* 0x008fc600078e02a8 */
[----:B------:R3:W-:Y:S04]  /*456f0*/  STL.64 [R1+0x2788], R20 ;  /* 0x0027881401007387 */ /* 0x0007e80000100a00 */
[----:B------:R3:W-:Y:S01]  /*45700*/  LDGSTS.E [R10+-0x59980], desc[UR60][R20.64], P0 ;  /* 0xa6680000140a7fae */ /* 0x0007e2000812187c */
[----:B-1----:R-:W-:-:S03]  /*45710*/  IMAD.WIDE R14, R5, 0x4, R170 ;  /* 0x00000004050e7825 */ /* 0x002fc600078e02aa */
[----:B------:R1:W-:Y:S04]  /*45720*/  STL.64 [R1+0x2780], R12 ;  /* 0x0027800c01007387 */ /* 0x0003e80000100a00 */
[----:B------:R1:W-:Y:S04]  /*45730*/  LDGSTS.E [R6+-0x59580], desc[UR60][R12.64], P0 ;  /* 0xa6a800000c067fae */ /* 0x0003e8000812187c */
[----:B------:R-:W4:Y:S01]  /*45740*/  LDL.LU.64 R234, [R1+0x350] ;  /* 0x0003500001ea7983 */ /* 0x000f220000300a00 */
[----:B---3--:R-:W-:-:S03]  /*45750*/  IMAD.WIDE R20, R5, 0x4, R174 ;  /* 0x0000000405147825 */ /* 0x008fc600078e02ae */
[----:B------:R3:W-:Y:S01]  /*45760*/  STL.64 [R1+0x2778], R14 ;  /* 0x0027780e01007387 */ /* 0x0007e20000100a00 */
[----:B-1----:R-:W-:-:S03]  /*45770*/  IMAD.WIDE R12, R5, 0x4, R172 ;  /* 0x00000004050c7825 */ /* 0x002fc600078e02ac */
[----:B------:R-:W4:Y:S04]  /*45780*/  LDL.LU.64 R26, [R1+0x318] ;  /* 0x00031800011a7983 */ /* 0x000f280000300a00 */
[----:B------:R3:W-:Y:S04]  /*45790*/  LDGSTS.E [R0+-0x59180], desc[UR60][R14.64], P0 ;  /* 0xa6e800000e007fae */ /* 0x0007e8000812187c */
[----:B------:R1:W-:Y:S04]  /*457a0*/  STL.64 [R1+0x2768], R12 ;  /* 0x0027680c01007387 */ /* 0x0003e80000100a00 */
[----:B------:R-:W4:Y:S01]  /*457b0*/  LDL.LU.64 R24, [R1+0x2e0] ;  /* 0x0002e00001187983 */ /* 0x000f220000300a00 */
[----:B---3--:R-:W-:-:S03]  /*457c0*/  IMAD.WIDE R14, R5, 0x4, R176 ;  /* 0x00000004050e7825 */ /* 0x008fc600078e02b0 */
[----:B------:R3:W-:Y:S04]  /*457d0*/  STL.64 [R1+0x2760], R20 ;  /* 0x0027601401007387 */ /* 0x0007e80000100a00 */
[----:B------:R-:W4:Y:S04]  /*457e0*/  LDL.LU.64 R22, [R1+0x2a8] ;  /* 0x0002a80001167983 */ /* 0x000f280000300a00 */
[----:B------:R1:W-:Y:S04]  /*457f0*/  LDGSTS.E [R10+-0x58d80], desc[UR60][R12.64], P0 ;  /* 0xa72800000c0a7fae */ /* 0x0003e8000812187c */
[----:B------:R4:W-:Y:S04]  /*45800*/  STL.64 [R1+0x2758], R14 ;  /* 0x0027580e01007387 */ /* 0x0009e80000100a00 */
[----:B------:R-:W-:Y:S01]  /*45810*/  LDGSTS.E [R6+-0x58980], desc[UR60][R20.64], P0 ;  /* 0xa768000014067fae */ /* 0x000fe2000812187c */
[----:B-1----:R-:W-:-:S03]  /*45820*/  IMAD.WIDE R12, R5, 0x4, R178 ;  /* 0x00000004050c7825 */ /* 0x002fc600078e02b2 */
[----:B------:R1:W-:Y:S04]  /*45830*/  LDGSTS.E [R0+-0x58580], desc[UR60][R14.64], P0 ;  /* 0xa7a800000e007fae */ /* 0x0003e8000812187c */
[----:B---3--:R-:W3:Y:S04]  /*45840*/  LDL.LU.64 R20, [R1+0x270] ;  /* 0x0002700001147983 */ /* 0x008ee80000300a00 */
[----:B------:R1:W-:Y:S04]  /*45850*/  STL.64 [R1+0x2748], R12 ;  /* 0x0027480c01007387 */ /* 0x0003e80000100a00 */
[----:B------:R-:W3:Y:S01]  /*45860*/  LDL.LU.64 R36, [R1+0x238] ;  /* 0x0002380001247983 */ /* 0x000ee20000300a00 */
[----:B--2---:R-:W-:-:S04]  /*45870*/  IMAD.WIDE R172, R5, 0x4, R30 ;  /* 0x0000000405ac7825 */ /* 0x004fc800078e021e */
[----:B----4-:R-:W-:-:S04]  /*45880*/  IMAD.WIDE R176, R5, 0x4, R28 ;  /* 0x0000000405b07825 */ /* 0x010fc800078e021c */
[C---:B------:R-:W-:Y:S02]  /*45890*/  IMAD.WIDE R232, R5.reuse, 0x4, R250 ;  /* 0x0000000405e87825 */ /* 0x040fe400078e02fa */
[----:B------:R-:W2:Y:S04]  /*458a0*/  LDL.LU.64 R250, [R1+0x200] ;  /* 0x0002000001fa7983 */ /* 0x000ea80000300a00 */
[----:B------:R-:W4:Y:S04]  /*458b0*/  LDL.LU.64 R34, [R1+0x1c8] ;  /* 0x0001c80001227983 */ /* 0x000f280000300a00 */
[----:B------:R-:W4:Y:S04]  /*458c0*/  LDL.LU.64 R32, [R1+0x188] ;  /* 0x0001880001207983 */ /* 0x000f280000300a00 */
[----:B------:R-:W4:Y:S04]  /*458d0*/  LDL.LU.64 R30, [R1+0x148] ;  /* 0x00014800011e7983 */ /* 0x000f280000300a00 */
[----:B------:R-:W4:Y:S01]  /*458e0*/  LDL.LU.64 R28, [R1+0x108] ;  /* 0x00010800011c7983 */ /* 0x000f220000300a00 */
[----:B------:R-:W-:-:S03]  /*458f0*/  IMAD.WIDE R240, R5, 0x4, R26 ;  /* 0x0000000405f07825 */ /* 0x000fc600078e021a */
[----:B------:R-:W4:Y:S01]  /*45900*/  LDL.LU.64 R26, [R1+0xc8] ;  /* 0x0000c800011a7983 */ /* 0x000f220000300a00 */
[----:B------:R-:W-:-:S03]  /*45910*/  IMAD.WIDE R242, R5, 0x4, R24 ;  /* 0x0000000405f27825 */ /* 0x000fc600078e0218 */
[----:B------:R-:W4:Y:S01]  /*45920*/  LDL.LU.64 R24, [R1+0x88] ;  /* 0x0000880001187983 */ /* 0x000f220000300a00 */
[----:B------:R-:W-:-:S03]  /*45930*/  IMAD.WIDE R244, R5, 0x4, R22 ;  /* 0x0000000405f47825 */ /* 0x000fc600078e0216 */
[----:B------:R-:W4:Y:S01]  /*45940*/  LDL.LU.64 R22, [R1+0x48] ;  /* 0x0000480001167983 */ /* 0x000f220000300a00 */
[----:B---3--:R-:W-:-:S03]  /*45950*/  IMAD.WIDE R246, R5, 0x4, R20 ;  /* 0x0000000405f67825 */ /* 0x008fc600078e0214 */
[----:B------:R-:W3:Y:S01]  /*45960*/  LDL.LU.64 R20, [R1+0x8] ;  /* 0x0000080001147983 */ /* 0x000ee20000300a00 */
[----:B------:R-:W-:Y:S01]  /*45970*/  VIADD R17, R17, 0x200000 ;  /* 0x0020000011117836 */ /* 0x000fe20000000000 */
[C---:B------:R-:W-:Y:S01]  /*45980*/  IADD3 R10, R18.reuse, 0x200000, RZ ;  /* 0x00200000120a7810 */ /* 0x040fe20007ffe0ff */
[C---:B-1----:R-:W-:Y:S02]  /*45990*/  VIADD R0, R18.reuse, 0x200000 ;  /* 0x0020000012007836 */ /* 0x042fe40000000000 */
[----:B------:R-:W-:Y:S01]  /*459a0*/  VIADD R6, R18, 0x200000 ;  /* 0x0020000012067836 */ /* 0x000fe20000000000 */
[----:B------:R1:W-:Y:S01]  /*459b0*/  LDGSTS.E [R17+-0x58180], desc[UR60][R12.64], P0 ;  /* 0xa7e800000c117fae */ /* 0x0003e2000812187c */
[----:B------:R-:W-:-:S03]  /*459c0*/  IMAD.WIDE R234, R5, 0x4, R234 ;  /* 0x0000000405ea7825 */ /* 0x000fc600078e02ea */
[----:B------:R-:W-:Y:S01]  /*459d0*/  LDGSTS.E [R0+-0x5fd00], desc[UR60][R172.64], P0 ;  /* 0xa0300000ac007fae */ /* 0x000fe2000812187c */
[----:B------:R-:W-:-:S03]  /*459e0*/  IMAD.WIDE R248, R5, 0x4, R36 ;  /* 0x0000000405f87825 */ /* 0x000fc600078e0224 */
[----:B------:R-:W-:Y:S04]  /*459f0*/  LDGSTS.E [R10+-0x5f900], desc[UR60][R176.64], P0 ;  /* 0xa0700000b00a7fae */ /* 0x000fe8000812187c */
[----:B------:R-:W-:Y:S04]  /*45a00*/  LDGSTS.E [R6+-0x5f500], desc[UR60][R232.64], P0 ;  /* 0xa0b00000e8067fae */ /* 0x000fe8000812187c */
[----:B------:R-:W-:Y:S04]  /*45a10*/  LDGSTS.E [R0+-0x5f100], desc[UR60][R234.64], P0 ;  /* 0xa0f00000ea007fae */ /* 0x000fe8000812187c */
[----:B------:R-:W-:Y:S04]  /*45a20*/  LDGSTS.E [R6+-0x5ed00], desc[UR60][R240.64], P0 ;  /* 0xa1300000f0067fae */ /* 0x000fe8000812187c */
[----:B------:R-:W-:Y:S04]  /*45a30*/  LDGSTS.E [R10+-0x5e900], desc[UR60][R242.64], P0 ;  /* 0xa1700000f20a7fae */ /* 0x000fe8000812187c */
[----:B------:R-:W-:Y:S04]  /*45a40*/  LDGSTS.E [R0+-0x5e500], desc[UR60][R244.64], P0 ;  /* 0xa1b00000f4007fae */ /* 0x000fe8000812187c */
[----:B------:R-:W-:Y:S04]  /*45a50*/  LDGSTS.E [R6+-0x5e100], desc[UR60][R246.64], P0 ;  /* 0xa1f00000f6067fae */ /* 0x000fe8000812187c */
[----:B------:R-:W-:Y:S01]  /*45a60*/  LDGSTS.E [R0+-0x5dd00], desc[UR60][R248.64], P0 ;  /* 0xa2300000f8007fae */ /* 0x000fe2000812187c */
[----:B------:R-:W-:-:S04]  /*45a70*/  IMAD.WIDE R238, R5, 0x4, R238 ;  /* 0x0000000405ee7825 */ /* 0x000fc800078e02ee */
[----:B--2---:R-:W-:-:S04]  /*45a80*/  IMAD.WIDE R250, R5, 0x4, R250 ;  /* 0x0000000405fa7825 */ /* 0x004fc800078e02fa */
[C---:B----4-:R-:W-:Y:S01]  /*45a90*/  IMAD.WIDE R14, R5.reuse, 0x4, R34 ;  /* 0x00000004050e7825 */ /* 0x050fe200078e0222 */
[----:B------:R-:W-:Y:S03]  /*45aa0*/  LDGSTS.E [R10+-0x5d900], desc[UR60][R250.64], P0 ;  /* 0xa2700000fa0a7fae */ /* 0x000fe6000812187c */
[C---:B-1----:R-:W-:Y:S01]  /*45ab0*/  IMAD.WIDE R12, R5.reuse, 0x4, R32 ;  /* 0x00000004050c7825 */ /* 0x042fe200078e0220 */
[----:B------:R1:W-:Y:S04]  /*45ac0*/  STL.64 [R1+0x24c0], R14 ;  /* 0x0024c00e01007387 */ /* 0x0003e80000100a00 */
[----:B------:R1:W-:Y:S01]  /*45ad0*/  LDGSTS.E [R6+-0x5d500], desc[UR60][R14.64], P0 ;  /* 0xa2b000000e067fae */ /* 0x0003e2000812187c */
[----:B------:R-:W-:-:S03]  /*45ae0*/  IMAD.WIDE R16, R5, 0x4, R28 ;  /* 0x0000000405107825 */ /* 0x000fc600078e021c */
[----:B------:R2:W-:Y:S04]  /*45af0*/  STL.64 [R1+0x24d8], R12 ;  /* 0x0024d80c01007387 */ /* 0x0005e80000100a00 */
[----:B------:R2:W-:Y:S01]  /*45b00*/  LDGSTS.E [R0+-0x5d100], desc[UR60][R12.64], P0 ;  /* 0xa2f000000c007fae */ /* 0x0005e2000812187c */
[----:B-1----:R-:W-:-:S05]  /*45b10*/  IMAD.WIDE R14, R5, 0x4, R30 ;  /* 0x00000004050e7825 */ /* 0x002fca00078e021e */
[----:B------:R1:W-:Y:S01]  /*45b20*/  STL.64 [R1+0x24e8], R14 ;  /* 0x0024e80e01007387 */ /* 0x0003e20000100a00 */
[----:B--2---:R-:W-:-:S03]  /*45b30*/  IMAD.WIDE R12, R5, 0x4, R26 ;  /* 0x00000004050c7825 */ /* 0x004fc600078e021a */
        /* <DEDUP_REMOVED lines=10> */
[----:B------:R-:W-:-:S03]  /*45be0*/  IMAD.WIDE R16, R5, 0x4, R182 ;  /* 0x0000000405107825 */ /* 0x000fc600078e02b6 */
[----:B------:R1:W-:Y:S01]  /*45bf0*/  LDGSTS.E [R0+-0x5bd00], desc[UR60][R12.64], P0 ;  /* 0xa43000000c007fae */ /* 0x0003e2000812187c */
[----:B---3--:R-:W-:-:S05]  /*45c00*/  IMAD.WIDE R14, R5, 0x4, R20 ;  /* 0x00000004050e7825 */ /* 0x008fca00078e0214 */
[----:B------:R2:W-:Y:S01]  /*45c10*/  LDGSTS.E [R10+-0x5b900], desc[UR60][R14.64], P0 ;  /* 0xa47000000e0a7fae */ /* 0x0005e2000812187c */
[----:B-1----:R-:W-:-:S03]  /*45c20*/  IMAD.WIDE R12, R5, 0x4, R180 ;  /* 0x00000004050c7825 */ /* 0x002fc600078e02b4 */
[----:B------:R2:W-:Y:S04]  /*45c30*/  STL.64 [R1+0x2538], R14 ;  /* 0x0025380e01007387 */ /* 0x0005e80000100a00 */
[----:B------:R-:W-:Y:S04]  /*45c40*/  LDGSTS.E [R6+-0x5b500], desc[UR60][R238.64], P0 ;  /* 0xa4b00000ee067fae */ /* 0x000fe8000812187c */
[----:B------:R1:W-:Y:S04]  /*45c50*/  STL.64 [R1+0x2550], R12 ;  /* 0x0025500c01007387 */ /* 0x0003e80000100a00 */
[----:B------:R1:W-:Y:S01]  /*45c60*/  LDGSTS.E [R0+-0x5b100], desc[UR60][R12.64], P0 ;  /* 0xa4f000000c007fae */ /* 0x0003e2000812187c */
[----:B--2---:R-:W-:-:S03]  /*45c70*/  IMAD.WIDE R14, R5, 0x4, R184 ;  /* 0x00000004050e7825 */ /* 0x004fc600078e02b8 */
[----:B------:R2:W-:Y:S04]  /*45c80*/  STL.64 [R1+0x2560], R16 ;  /* 0x0025601001007387 */ /* 0x0005e80000100a00 */
[----:B------:R2:W-:Y:S01]  /*45c90*/  LDGSTS.E [R6+-0x5ad00], desc[UR60][R16.64], P0 ;  /* 0xa530000010067fae */ /* 0x0005e2000812187c */
[----:B-1----:R-:W-:-:S03]  /*45ca0*/  IMAD.WIDE R12, R5, 0x4, R186 ;  /* 0x00000004050c7825 */ /* 0x002fc600078e02ba */
[----:B------:R-:W-:Y:S01]  /*45cb0*/  STL.64 [R1+0x25b0], R14 ;  /* 0x0025b00e01007387 */ /* 0x000fe20000100a00 */
[----:B--2---:R-:W-:-:S03]  /*45cc0*/  IMAD.WIDE R16, R5, 0x4, R188 ;  /* 0x0000000405107825 */ /* 0x004fc600078e02bc */
[----:B------:R1:W-:Y:S04]  /*45cd0*/  STL.64 [R1+0x25c8], R12 ;  /* 0x0025c80c01007387 */ /* 0x0003e80000100a00 */
[----:B------:R2:W-:Y:S04]  /*45ce0*/  STL.64 [R1+0x25e0], R16 ;  /* 0x0025e01001007387 */ /* 0x0005e80000100a00 */
[----:B------:R-:W-:Y:S04]  /*45cf0*/  LDGSTS.E [R10+-0x5a900], desc[UR60][R14.64], P0 ;  /* 0xa57000000e0a7fae */ /* 0x000fe8000812187c */
[----:B------:R-:W3:Y:S04]  /*45d00*/  LDL.LU.64 R32, [R1+0x3f0] ;  /* 0x0003f00001207983 */ /* 0x000ee80000300a00 */
[----:B------:R1:W-:Y:S04]  /*45d10*/  LDGSTS.E [R0+-0x5a500], desc[UR60][R12.64], P0 ;  /* 0xa5b000000c007fae */ /* 0x0003e8000812187c */
[----:B------:R-:W4:Y:S04]  /*45d20*/  LDL.LU.64 R30, [R1+0x3b8] ;  /* 0x0003b800011e7983 */ /* 0x000f280000300a00 */
[----:B------:R-:W4:Y:S01]  /*45d30*/  LDL.LU.64 R28, [R1+0x380] ;  /* 0x00038000011c7983 */ /* 0x000f220000300a00 */
[----:B-1----:R-:W-:-:S03]  /*45d40*/  IMAD.WIDE R12, R5, 0x4, R190 ;  /* 0x00000004050c7825 */ /* 0x002fc600078e02be */
[----:B------:R-:W3:Y:S01]  /*45d50*/  LDL.64 R190, [R1+0x25e0] ;  /* 0x0025e00001be7983 */ /* 0x000ee20000100a00 */
[----:B--2---:R-:W-:-:S04]  /*45d60*/  IMAD.WIDE R16, R5, 0x4, R192 ;  /* 0x0000000405107825 */ /* 0x004fc800078e02c0 */
[C---:B------:R-:W-:Y:S01]  /*45d70*/  IMAD.WIDE R14, R5.reuse, 0x4, R194 ;  /* 0x00000004050e7825 */ /* 0x040fe200078e02c2 */
[----:B------:R1:W-:Y:S04]  /*45d80*/  STL.64 [R1+0x26b0], R12 ;  /* 0x0026b00c01007387 */ /* 0x0003e80000100a00 */
[----:B------:R2:W-:Y:S04]  /*45d90*/  STL.64 [R1+0x2680], R16 ;  /* 0x0026801001007387 */ /* 0x0005e80000100a00 */
[----:B------:R2:W-:Y:S04]  /*45da0*/  STL.64 [R1+0x2690], R14 ;  /* 0x0026900e01007387 */ /* 0x0005e80000100a00 */
[----:B------:R-:W4:Y:S04]  /*45db0*/  LDL.LU.64 R20, [R1+0x348] ;  /* 0x0003480001147983 */ /* 0x000f280000300a00 */
[----:B---3--:R-:W-:Y:S04]  /*45dc0*/  LDGSTS.E [R6+-0x5a100], desc[UR60][R190.64], P0 ;  /* 0xa5f00000be067fae */ /* 0x008fe8000812187c */
        /* <DEDUP_REMOVED lines=9> */
[----:B------:R3:W-:Y:S01]  /*45e60*/  STL.64 [R1+0x2688], R14 ;  /* 0x0026880e01007387 */ /* 0x0007e20000100a00 */
[----:B-1----:R-:W-:-:S03]  /*45e70*/  IMAD.WIDE R12, R5, 0x4, R202 ;  /* 0x00000004050c7825 */ /* 0x002fc600078e02ca */
[----:B------:R-:W2:Y:S04]  /*45e80*/  LDL.LU.64 R44, [R1+0x2d8] ;  /* 0x0002d800012c7983 */ /* 0x000ea80000300a00 */
[----:B------:R-:W-:Y:S04]  /*45e90*/  STL.64 [R1+0x2678], R16 ;  /* 0x0026781001007387 */ /* 0x000fe80000100a00 */
[----:B------:R-:W2:Y:S04]  /*45ea0*/  LDL.LU.64 R26, [R1+0x2a0] ;  /* 0x0002a000011a7983 */ /* 0x000ea80000300a00 */
[----:B------:R1:W-:Y:S04]  /*45eb0*/  STL.64 [R1+0x2670], R12 ;  /* 0x0026700c01007387 */ /* 0x0003e80000100a00 */
[----:B------:R-:W2:Y:S04]  /*45ec0*/  LDL.LU.64 R24, [R1+0x268] ;  /* 0x0002680001187983 */ /* 0x000ea80000300a00 */
[----:B------:R3:W-:Y:S01]  /*45ed0*/  LDGSTS.E [R10+-0x58d00], desc[UR60][R14.64], P0 ;  /* 0xa73000000e0a7fae */ /* 0x0007e2000812187c */
[----:B------:R-:W-:-:S03]  /*45ee0*/  VIADD R18, R18, 0x200000 ;  /* 0x0020000012127836 */ /* 0x000fc60000000000 */
[----:B------:R-:W-:Y:S04]  /*45ef0*/  LDGSTS.E [R6+-0x58900], desc[UR60][R16.64], P0 ;  /* 0xa770000010067fae */ /* 0x000fe8000812187c */
[----:B------:R1:W-:Y:S01]  /*45f00*/  LDGSTS.E [R0+-0x58500], desc[UR60][R12.64], P0 ;  /* 0xa7b000000c007fae */ /* 0x0003e2000812187c */
[----:B---3--:R-:W-:-:S05]  /*45f10*/  IMAD.WIDE R14, R5, 0x4, R204 ;  /* 0x00000004050e7825 */ /* 0x008fca00078e02cc */
[----:B------:R3:W-:Y:S04]  /*45f20*/  STL.64 [R1+0x2660], R14 ;  /* 0x0026600e01007387 */ /* 0x0007e80000100a00 */
[----:B------:R-:W2:Y:S01]  /*45f30*/  LDL.LU.64 R42, [R1+0x230] ;  /* 0x00023000012a7983 */ /* 0x000ea20000300a00 */
[----:B-1----:R-:W-:-:S03]  /*45f40*/  IMAD.WIDE R12, R5, 0x4, R32 ;  /* 0x00000004050c7825 */ /* 0x002fc600078e0220 */
[----:B------:R-:W2:Y:S04]  /*45f50*/  LDL.LU.64 R40, [R1+0x1f8] ;  /* 0x0001f80001287983 */ /* 0x000ea80000300a00 */
[----:B------:R-:W2:Y:S01]  /*45f60*/  LDL.LU.64 R38, [R1+0x1c0] ;  /* 0x0001c00001267983 */ /* 0x000ea20000300a00 */
[----:B----4-:R-:W-:-:S03]  /*45f70*/  IMAD.WIDE R16, R5, 0x4, R28 ;  /* 0x0000000405107825 */ /* 0x010fc600078e021c */
[----:B------:R-:W4:Y:S04]  /*45f80*/  LDL.LU.64 R36, [R1+0x180] ;  /* 0x0001800001247983 */ /* 0x000f280000300a00 */
[----:B------:R3:W-:Y:S04]  /*45f90*/  LDGSTS.E [R18+-0x58100], desc[UR60][R14.64], P0 ;  /* 0xa7f000000e127fae */ /* 0x0007e8000812187c */
[----:B------:R-:W4:Y:S04]  /*45fa0*/  LDL.LU.64 R34, [R1+0x140] ;  /* 0x0001400001227983 */ /* 0x000f280000300a00 */
[----:B------:R-:W4:Y:S01]  /*45fb0*/  LDL.LU.64 R32, [R1+0x100] ;  /* 0x0001000001207983 */ /* 0x000f220000300a00 */
[----:B---3--:R-:W-:-:S03]  /*45fc0*/  IMAD.WIDE R14, R5, 0x4, R30 ;  /* 0x00000004050e7825 */ /* 0x008fc600078e021e */
[----:B------:R-:W3:Y:S04]  /*45fd0*/  LDL.LU.64 R30, [R1+0xc0] ;  /* 0x0000c000011e7983 */ /* 0x000ee80000300a00 */
[----:B------:R-:W3:Y:S01]  /*45fe0*/  LDL.LU.64 R28, [R1+0x80] ;  /* 0x00008000011c7983 */ /* 0x000ee20000300a00 */
[----:B--2---:R-:W-:-:S03]  /*45ff0*/  IMAD.WIDE R162, R5, 0x4, R26 ;  /* 0x0000000405a27825 */ /* 0x004fc600078e021a */
[----:B------:R-:W2:Y:S01]  /*46000*/  LDL.LU.64 R26, [R1+0x40] ;  /* 0x00004000011a7983 */ /* 0x000ea20000300a00 */
[----:B------:R-:W-:-:S03]  /*46010*/  IMAD.WIDE R164, R5, 0x4, R24 ;  /* 0x0000000405a47825 */ /* 0x000fc600078e0218 */
[----:B------:R-:W2:Y:S01]  /*46020*/  LDL.LU.64 R24, [R1] ;  /* 0x0000000001187983 */ /* 0x000ea20000300a00 */
[C---:B------:R-:W-:Y:S01]  /*46030*/  IADD3 R6, R19.reuse, 0x200000, RZ ;  /* 0x0020000013067810 */ /* 0x040fe20007ffe0ff */
[C---:B------:R-:W-:Y:S02]  /*46040*/  VIADD R10, R19.reuse, 0x200000 ;  /* 0x00200000130a7836 */ /* 0x040fe40000000000 */
[----:B------:R-:W-:Y:S02]  /*46050*/  VIADD R0, R19, 0x200000 ;  /* 0x0020000013007836 */ /* 0x000fe40000000000 */
[C---:B------:R-:W-:Y:S01]  /*46060*/  IMAD.WIDE R20, R5.reuse, 0x4, R20 ;  /* 0x0000000405147825 */ /* 0x040fe200078e0214 */
[----:B------:R-:W-:Y:S03]  /*46070*/  LDGSTS.E [R6+-0x5fc80], desc[UR60][R12.64], P0 ;  /* 0xa03800000c067fae */ /* 0x000fe6000812187c */
[C---:B------:R-:W-:Y:S01]  /*46080*/  IMAD.WIDE R22, R5.reuse, 0x4, R22 ;  /* 0x0000000405167825 */ /* 0x040fe200078e0216 */
[----:B------:R-:W-:Y:S03]  /*46090*/  LDGSTS.E [R10+-0x5f880], desc[UR60][R14.64], P0 ;  /* 0xa07800000e0a7fae */ /* 0x000fe6000812187c */
[C---:B------:R-:W-:Y:S01]  /*460a0*/  IMAD.WIDE R160, R5.reuse, 0x4, R44 ;  /* 0x0000000405a07825 */ /* 0x040fe200078e022c */
[----:B------:R-:W-:Y:S04]  /*460b0*/  LDGSTS.E [R0+-0x5f480], desc[UR60][R16.64], P0 ;  /* 0xa0b8000010007fae */ /* 0x000fe8000812187c */
[----:B------:R-:W-:Y:S01]  /*460c0*/  LDGSTS.E [R6+-0x5f080], desc[UR60][R20.64], P0 ;  /* 0xa0f8000014067fae */ /* 0x000fe2000812187c */
[----:B------:R-:W-:-:S03]  /*460d0*/  IMAD.WIDE R166, R5, 0x4, R42 ;  /* 0x0000000405a67825 */ /* 0x000fc600078e022a */
[----:B------:R-:W-:Y:S01]  /*460e0*/  LDGSTS.E [R0+-0x5ec80], desc[UR60][R22.64], P0 ;  /* 0xa138000016007fae */ /* 0x000fe2000812187c */
[----:B------:R-:W-:-:S03]  /*460f0*/  IMAD.WIDE R168, R5, 0x4, R40 ;  /* 0x0000000405a87825 */ /* 0x000fc600078e0228 */
[----:B------:R-:W-:Y:S01]  /*46100*/  LDGSTS.E [R10+-0x5e880], desc[UR60][R160.64], P0 ;  /* 0xa1780000a00a7fae */ /* 0x000fe2000812187c */
[----:B------:R-:W-:-:S03]  /*46110*/  IMAD.WIDE R170, R5, 0x4, R38 ;  /* 0x0000000405aa7825 */ /* 0x000fc600078e0226 */
[----:B------:R-:W-:Y:S01]  /*46120*/  LDGSTS.E [R6+-0x5e480], desc[UR60][R162.64], P0 ;  /* 0xa1b80000a2067fae */ /* 0x000fe2000812187c */
[----:B----4-:R-:W-:-:S03]  /*46130*/  IMAD.WIDE R174, R5, 0x4, R36 ;  /* 0x0000000405ae7825 */ /* 0x010fc600078e0224 */
[----:B------:R-:W-:Y:S04]  /*46140*/  LDGSTS.E [R0+-0x5e080], desc[UR60][R164.64], P0 ;  /* 0xa1f80000a4007fae */ /* 0x000fe8000812187c */
[----:B------:R-:W-:Y:S01]  /*46150*/  LDGSTS.E [R6+-0x5dc80], desc[UR60][R166.64], P0 ;  /* 0xa2380000a6067fae */ /* 0x000fe2000812187c */
[----:B------:R-:W-:-:S03]  /*46160*/  IMAD.WIDE R178, R5, 0x4, R34 ;  /* 0x0000000405b27825 */ /* 0x000fc600078e0222 */
[----:B------:R-:W-:Y:S01]  /*46170*/  LDGSTS.E [R10+-0x5d880], desc[UR60][R168.64], P0 ;  /* 0xa2780000a80a7fae */ /* 0x000fe2000812187c */
[----:B------:R-:W-:-:S03]  /*46180*/  IMAD.WIDE R180, R5, 0x4, R32 ;  /* 0x0000000405b47825 */ /* 0x000fc600078e0220 */
[----:B------:R-:W-:Y:S04]  /*46190*/  LDGSTS.E [R0+-0x5d480], desc[UR60][R170.64], P0 ;  /* 0xa2b80000aa007fae */ /* 0x000fe8000812187c */
[----:B------:R-:W-:Y:S01]  /*461a0*/  LDGSTS.E [R6+-0x5d080], desc[UR60][R174.64], P0 ;  /* 0xa2f80000ae067fae */ /* 0x000fe2000812187c */
[----:B---3--:R-:W-:-:S03]  /*461b0*/  IMAD.WIDE R182, R5, 0x4, R30 ;  /* 0x0000000405b67825 */ /* 0x008fc600078e021e */
[----:B------:R-:W-:Y:S01]  /*461c0*/  LDGSTS.E [R0+-0x5cc80], desc[UR60][R178.64], P0 ;  /* 0xa3380000b2007fae */ /* 0x000fe2000812187c */
[----:B------:R-:W-:-:S03]  /*461d0*/  IMAD.WIDE R184, R5, 0x4, R28 ;  /* 0x0000000405b87825 */ /* 0x000fc600078e021c */
[----:B------:R-:W-:Y:S01]  /*461e0*/  LDGSTS.E [R10+-0x5c880], desc[UR60][R180.64], P0 ;  /* 0xa3780000b40a7fae */ /* 0x000fe2000812187c */
[----:B------:R-:W-:-:S03]  /*461f0*/  IMAD.WIDE R236, R5, 0x4, R236 ;  /* 0x0000000405ec7825 */ /* 0x000fc600078e02ec */
[----:B------:R-:W-:Y:S01]  /*46200*/  LDGSTS.E [R6+-0x5c480], desc[UR60][R182.64], P0 ;  /* 0xa3b80000b6067fae */ /* 0x000fe2000812187c */
[----:B------:R-:W-:-:S03]  /*46210*/  IMAD.WIDE R206, R5, 0x4, R206 ;  /* 0x0000000405ce7825 */ /* 0x000fc600078e02ce */
[----:B------:R-:W-:Y:S01]  /*46220*/  LDGSTS.E [R0+-0x5c080], desc[UR60][R184.64], P0 ;  /* 0xa3f80000b8007fae */ /* 0x000fe2000812187c */
[----:B------:R-:W-:-:S04]  /*46230*/  IMAD.WIDE R208, R5, 0x4, R208 ;  /* 0x0000000405d07825 */ /* 0x000fc800078e02d0 */
[----:B------:R-:W-:-:S04]  /*46240*/  IMAD.WIDE R210, R5, 0x4, R210 ;  /* 0x0000000405d27825 */ /* 0x000fc800078e02d2 */
[----:B------:R-:W-:-:S04]  /*46250*/  IMAD.WIDE R212, R5, 0x4, R212 ;  /* 0x0000000405d47825 */ /* 0x000fc800078e02d4 */
[----:B------:R-:W-:-:S04]  /*46260*/  IMAD.WIDE R214, R5, 0x4, R214 ;  /* 0x0000000405d67825 */ /* 0x000fc800078e02d6 */
[----:B------:R-:W-:-:S04]  /*46270*/  IMAD.WIDE R28, R5, 0x4, R218 ;  /* 0x00000004051c7825 */ /* 0x000fc800078e02da */
[----:B--2---:R-:W-:-:S05]  /*46280*/  IMAD.WIDE R186, R5, 0x4, R26 ;  /* 0x0000000405ba7825 */ /* 0x004fca00078e021a */
[----:B------:R-:W-:Y:S01]  /*46290*/  LDGSTS.E [R10+-0x5bc80], desc[UR60][R186.64], P0 ;  /* 0xa4380000ba0a7fae */ /* 0x000fe2000812187c */
[----:B------:R-:W-:-:S05]  /*462a0*/  IMAD.WIDE R188, R5, 0x4, R24 ;  /* 0x0000000405bc7825 */ /* 0x000fca00078e0218 */
[----:B------:R-:W-:Y:S01]  /*462b0*/  LDGSTS.E [R0+-0x5b880], desc[UR60][R188.64], P0 ;  /* 0xa4780000bc007fae */ /* 0x000fe2000812187c */
        /* <DEDUP_REMOVED lines=8> */
[----:B------:R1:W-:Y:S04]  /*46340*/  STL.64 [R1+0x2570], R26 ;  /* 0x0025701a01007387 */ /* 0x0003e80000100a00 */
[----:B------:R1:W-:Y:S04]  /*46350*/  LDGSTS.E [R6+-0x59c80], desc[UR60][R26.64], P0 ;  /* 0xa63800001a067fae */ /* 0x0003e8000812187c */
[----:B------:R2:W-:Y:S04]  /*46360*/  STL.64 [R1+0x2568], R28 ;  /* 0x0025681c01007387 */ /* 0x0005e80000100a00 */
[----:B------:R2:W-:Y:S01]  /*46370*/  LDGSTS.E [R0+-0x59880], desc[UR60][R28.64], P0 ;  /* 0xa67800001c007fae */ /* 0x0005e2000812187c */
[----:B-1----:R-:W-:-:S03]  /*46380*/  IMAD.WIDE R26, R5, 0x4, R222 ;  /* 0x00000004051a7825 */ /* 0x002fc600078e02de */
[----:B------:R1:W-:Y:S04]  /*46390*/  STL.64 [R1+0x2580], R24 ;  /* 0x0025801801007387 */ /* 0x0003e80000100a00 */
[----:B------:R1:W-:Y:S01]  /*463a0*/  LDGSTS.E [R10+-0x59480], desc[UR60][R24.64], P0 ;  /* 0xa6b80000180a7fae */ /* 0x0003e2000812187c */
[----:B--2---:R-:W-:-:S03]  /*463b0*/  IMAD.WIDE R28, R5, 0x4, R226 ;  /* 0x00000004051c7825 */ /* 0x004fc600078e02e2 */
[----:B------:R2:W-:Y:S04]  /*463c0*/  STL.64 [R1+0x2588], R26 ;  /* 0x0025881a01007387 */ /* 0x0005e80000100a00 */
[----:B------:R2:W-:Y:S01]  /*463d0*/  LDGSTS.E [R6+-0x59080], desc[UR60][R26.64], P0 ;  /* 0xa6f800001a067fae */ /* 0x0005e2000812187c */
[----:B-1----:R-:W-:-:S05]  /*463e0*/  IMAD.WIDE R24, R5, 0x4, R224 ;  /* 0x0000000405187825 */ /* 0x002fca00078e02e0 */
[----:B------:R1:W-:Y:S01]  /*463f0*/  STL.64 [R1+0x25a0], R24 ;  /* 0x0025a01801007387 */ /* 0x0003e20000100a00 */
[----:B--2---:R-:W-:-:S03]  /*46400*/  IMAD.WIDE R26, R5, 0x4, R228 ;  /* 0x00000004051a7825 */ /* 0x004fc600078e02e4 */
[----:B------:R1:W-:Y:S04]  /*46410*/  LDGSTS.E [R0+-0x58c80], desc[UR60][R24.64], P0 ;  /* 0xa738000018007fae */ /* 0x0003e8000812187c */
[----:B------:R2:W-:Y:S04]  /*46420*/  STL.64 [R1+0x2598], R28 ;  /* 0x0025981c01007387 */ /* 0x0005e80000100a00 */
[----:B------:R3:W-:Y:S01]  /*46430*/  STL.64 [R1+0x2590], R26 ;  /* 0x0025901a01007387 */ /* 0x0007e20000100a00 */
[----:B-1----:R-:W-:Y:S01]  /*46440*/  IMAD.WIDE R24, R5, 0x4, R230 ;  /* 0x0000000405187825 */ /* 0x002fe200078e02e6 */
[----:B------:R-:W-:-:S02]  /*46450*/  IADD3 R19, R19, 0x200000, RZ ;  /* 0x0020000013137810 */ /* 0x000fc40007ffe0ff */
[----:B------:R2:W-:Y:S04]  /*46460*/  LDGSTS.E [R6+-0x58880], desc[UR60][R28.64], P0 ;  /* 0xa77800001c067fae */ /* 0x0005e8000812187c */
[----:B------:R1:W-:Y:S04]  /*46470*/  STL.64 [R1+0x2578], R24 ;  /* 0x0025781801007387 */ /* 0x0003e80000100a00 */
[----:B------:R4:W-:Y:S04]  /*46480*/  STL [R1+0xc00], RZ ;  /* 0x000c00ff01007387 */ /* 0x0009e80000100800 */
        /* <DEDUP_REMOVED lines=767> */
[----:B------:R4:W-:Y:S04]  /*49480*/  STL [R1], RZ ;  /* 0x000000ff01007387 */ /* 0x0009e80000100800 */
        /* <DEDUP_REMOVED lines=127> */
[----:B------:R3:W-:Y:S04]  /*49c80*/  LDGSTS.E [R10+-0x58480], desc[UR60][R26.64], P0 ;  /* 0xa7b800001a0a7fae */ /* 0x0007e8000812187c */
[----:B------:R1:W-:Y:S01]  /*49c90*/  LDGSTS.E [R19+-0x58080], desc[UR60][R24.64], P0 ;  /* 0xa7f8000018137fae */ /* 0x0003e2000812187c */
[----:B------:R-:W-:-:S03]  /*49ca0*/  PLOP3.LUT P0, PT, PT, PT, UP0, 0x40, 0x0 ;  /* 0x000000000000781c */ /* 0x000fc60003f0e808 */
[----:B------:R-:W0:Y:S01]  /*49cb0*/  LDGDEPBAR ;  /* 0x00000000000079af */ /* 0x000e220000000000 */
[----:B--2---:R-:W-:Y:S02]  /*49cc0*/  CS2R R28, SRZ ;  /* 0x00000000001c7805 */ /* 0x004fe4000001ff00 */
[----:B------:R-:W-:Y:S02]  /*49cd0*/  CS2R R30, SRZ ;  /* 0x00000000001e7805 */ /* 0x000fe4000001ff00 */
[----:B------:R-:W-:Y:S02]  /*49ce0*/  CS2R R32, SRZ ;  /* 0x0000000000207805 */ /* 0x000fe4000001ff00 */
[----:B---3--:R-:W-:Y:S02]  /*49cf0*/  CS2R R26, SRZ ;  /* 0x00000000001a7805 */ /* 0x008fe4000001ff00 */
[----:B------:R-:W-:Y:S02]  /*49d00*/  CS2R R34, SRZ ;  /* 0x0000000000227805 */ /* 0x000fe4000001ff00 */
[----:B------:R-:W-:-:S02]  /*49d10*/  CS2R R36, SRZ ;  /* 0x0000000000247805 */ /* 0x000fc4000001ff00 */
[----:B------:R-:W-:Y:S02]  /*49d20*/  CS2R R38, SRZ ;  /* 0x0000000000267805 */ /* 0x000fe4000001ff00 */
[----:B-1----:R-:W-:Y:S02]  /*49d30*/  CS2R R24, SRZ ;  /* 0x0000000000187805 */ /* 0x002fe4000001ff00 */
[----:B------:R-:W-:Y:S02]  /*49d40*/  CS2R R40, SRZ ;  /* 0x0000000000287805 */ /* 0x000fe4000001ff00 */
[----:B------:R-:W-:Y:S02]  /*49d50*/  CS2R R42, SRZ ;  /* 0x00000000002a7805 */ /* 0x000fe4000001ff00 */
[----:B------:R-:W-:Y:S02]  /*49d60*/  CS2R R44, SRZ ;  /* 0x00000000002c7805 */ /* 0x000fe4000001ff00 */
[----:B------:R-:W-:-:S02]  /*49d70*/  CS2R R46, SRZ ;  /* 0x00000000002e7805 */ /* 0x000fc4000001ff00 */
[----:B------:R-:W-:Y:S02]  /*49d80*/  CS2R R48, SRZ ;  /* 0x0000000000307805 */ /* 0x000fe4000001ff00 */
[----:B------:R-:W-:Y:S02]  /*49d90*/  CS2R R50, SRZ ;  /* 0x0000000000327805 */ /* 0x000fe4000001ff00 */
        /* <DEDUP_REMOVED lines=49> */
[----:B------:R-:W-:Y:S01]  /*4a0b0*/  CS2R R150, SRZ ;  /* 0x0000000000967805 */ /* 0x000fe2000001ff00 */
[----:B----4-:R-:W-:Y:S06]  /*4a0c0*/  @P0 BRA `(.L_x_0) ;  /* 0x000002ec00940947 */ /* 0x010fec0003800000 */
[----:B------:R-:W2:Y:S04]  /*4a0d0*/  LDL.LU.64 R192, [R1+0xe00] ;  /* 0x000e000001c07983 */ /* 0x000ea80000300a00 */
[----:B------:R-:W3:Y:S04]  /*4a0e0*/  LDL.LU.64 R220, [R1+0xe08] ;  /* 0x000e080001dc7983 */ /* 0x000ee80000300a00 */
[----:B------:R-:W4:Y:S04]  /*4a0f0*/  LDL.LU.64 R204, [R1+0xe10] ;  /* 0x000e100001cc7983 */ /* 0x000f280000300a00 */
        /* <DEDUP_REMOVED lines=8> */
[----:B--2---:R1:W-:Y:S01]  /*4a180*/  STL [R1+0x14b8], R192 ;  /* 0x0014b8c001007387 */ /* 0x0043e20000100800 */
[----:B------:R-:W-:-:S03]  /*4a190*/  IMAD.MOV.U32 R0, RZ, RZ, R193 ;  /* 0x000000ffff007224 */ /* 0x000fc600078e00c1 */
[----:B-1----:R-:W2:Y:S04]  /*4a1a0*/  LDL.LU.64 R192, [R1+0xe58] ;  /* 0x000e580001c07983 */ /* 0x002ea80000300a00 */
[----:B------:R1:W-:Y:S04]  /*4a1b0*/  STL [R1+0x14b4], R0 ;  /* 0x0014b40001007387 */ /* 0x0003e80000100800 */
[----:B---3--:R3:W-:Y:S01]  /*4a1c0*/  STL [R1+0x14c0], R220 ;  /* 0x0014c0dc01007387 */ /* 0x0087e20000100800 */
[----:B-1----:R-:W-:-:S03]  /*4a1d0*/  IMAD.MOV.U32 R0, RZ, RZ, R221 ;  /* 0x000000ffff007224 */ /* 0x002fc600078e00dd */
[----:B---3--:R-:W3:Y:S04]  /*4a1e0*/  LDL.LU.64 R220, [R1+0xe60] ;  /* 0x000e600001dc7983 */ /* 0x008ee80000300a00 */
[----:B------:R1:W-:Y:S04]  /*4a1f0*/  STL [R1+0x14bc], R0 ;  /* 0x0014bc0001007387 */ /* 0x0003e80000100800 */
[----:B----4-:R4:W-:Y:S01]  /*4a200*/  STL [R1+0x14c8], R204 ;  /* 0x0014c8cc01007387 */ /* 0x0109e20000100800 */
[----:B-1----:R-:W-:-:S03]  /*4a210*/  MOV R0, R205 ;  /* 0x000000cd00007202 */ /* 0x002fc60000000f00 */
[----:B----4-:R-:W4:Y:S04]  /*4a220*/  LDL.LU.64 R204, [R1+0xe68] ;  /* 0x000e680001cc7983 */ /* 0x010f280000300a00 */
[----:B------:R1:W-:Y:S04]  /*4a230*/  STL [R1+0x14c4], R0 ;  /* 0x0014c40001007387 */ /* 0x0003e80000100800 */
[----:B------:R1:W-:Y:S02]  /*4a240*/  STL [R1+0x14d0], R202 ;  /* 0x0014d0ca01007387 */ /* 0x0003e40000100800 */
[----:B-1----:R-:W-:-:S02]  /*4a250*/  IMAD.MOV.U32 R0, RZ, RZ, R203 ;  /* 0x000000ffff007224 */ /* 0x002fc400078e00cb */
[----:B------:R-:W4:Y:S04]  /*4a260*/  LDL.LU.64 R202, [R1+0xe70] ;  /* 0x000e700001ca7983 */ /* 0x000f280000300a00 */
[----:B------:R1:W-:Y:S04]  /*4a270*/  STL [R1+0x14cc], R0 ;  /* 0x0014cc0001007387 */ /* 0x0003e80000100800 */
[----:B------:R1:W-:Y:S02]  /*4a280*/  STL [R1+0x14d8], R222 ;  /* 0x0014d8de01007387 */ /* 0x0003e40000100800 */
[----:B-1----:R-:W-:-:S02]  /*4a290*/  IMAD.MOV.U32 R0, RZ, RZ, R223 ;  /* 0x000000ffff007224 */ /* 0x002fc400078e00df */
[----:B------:R-:W4:Y:S04]  /*4a2a0*/  LDL.LU.64 R222, [R1+0xe78] ;  /* 0x000e780001de7983 */ /* 0x000f280000300a00 */
[----:B------:R1:W-:Y:S04]  /*4a2b0*/  STL [R1+0x14d4], R0 ;  /* 0x0014d40001007387 */ /* 0x0003e80000100800 */
[----:B------:R1:W-:Y:S02]  /*4a2c0*/  STL [R1+0x14e0], R218 ;  /* 0x0014e0da01007387 */ /* 0x0003e40000100800 */
[----:B-1----:R-:W-:-:S02]  /*4a2d0*/  MOV R0, R219 ;  /* 0x000000db00007202 */ /* 0x002fc40000000f00 */
[----:B------:R-:W4:Y:S04]  /*4a2e0*/  LDL.LU.64 R218, [R1+0xe80] ;  /* 0x000e800001da7983 */ /* 0x000f280000300a00 */
        /* <DEDUP_REMOVED lines=21> */
[----:B--2---:R2:W-:Y:S01]  /*4a440*/  STL [R1+0x1510], R192 ;  /* 0x001510c001007387 */ /* 0x0045e20000100800 */
[----:B-1----:R-:W-:-:S03]  /*4a450*/  MOV R0, R193 ;  /* 0x000000c100007202 */ /* 0x002fc60000000f00 */
[----:B--2---:R-:W2:Y:S04]  /*4a460*/  LDL.LU.64 R192, [R1+0xeb0] ;  /* 0x000eb00001c07983 */ /* 0x004ea80000300a00 */
[----:B------:R1:W-:Y:S04]  /*4a470*/  STL [R1+0x150c], R0 ;  /* 0x00150c0001007387 */ /* 0x0003e80000100800 */
[----:B---3--:R3:W-:Y:S01]  /*4a480*/  STL [R1+0x1518], R220 ;  /* 0x001518dc01007387 */ /* 0x0087e20000100800 */
[----:B-1----:R-:W-:-:S03]  /*4a490*/  IMAD.MOV.U32 R0, RZ, RZ, R221 ;  /* 0x000000ffff007224 */ /* 0x002fc600078e00dd */
[----:B---3--:R-:W3:Y:S04]  /*4a4a0*/  LDL.LU.64 R220, [R1+0xeb8] ;  /* 0x000eb80001dc7983 */ /* 0x008ee80000300a00 */
[----:B------:R1:W-:Y:S04]  /*4a4b0*/  STL [R1+0x1514], R0 ;  /* 0x0015140001007387 */ /* 0x0003e80000100800 */
[----:B----4-:R4:W-:Y:S01]  /*4a4c0*/  STL [R1+0x1520], R204 ;  /* 0x001520cc01007387 */ /* 0x0109e20000100800 */
[----:B-1----:R-:W-:-:S03]  /*4a4d0*/  IMAD.MOV.U32 R0, RZ, RZ, R205 ;  /* 0x000000ffff007224 */ /* 0x002fc600078e00cd */
[----:B----4-:R-:W4:Y:S04]  /*4a4e0*/  LDL.LU.64 R204, [R1+0xec0] ;  /* 0x000ec00001cc7983 */ /* 0x010f280000300a00 */
        /* <DEDUP_REMOVED lines=33> */
[----:B--2---:R2:W-:Y:S01]  /*4a700*/  STL [R1+0x1568], R192 ;  /* 0x001568c001007387 */ /* 0x0045e20000100800 */
[----:B-1----:R-:W-:-:S03]  /*4a710*/  IMAD.MOV.U32 R0, RZ, RZ, R193 ;  /* 0x000000ffff007224 */ /* 0x002fc600078e00c1 */
[----:B--2---:R-:W2:Y:S04]  /*4a720*/  LDL.LU.64 R192, [R1+0xf08] ;  /* 0x000f080001c07983 */ /* 0x004ea80000300a00 */
[----:B------:R1:W-:Y:S04]  /*4a730*/  STL [R1+0x1564], R0 ;  /* 0x0015640001007387 */ /* 0x0003e80000100800 */
[----:B---3--:R3:W-:Y:S01]  /*4a740*/  STL [R1+0x1570], R220 ;  /* 0x001570dc01007387 */ /* 0x0087e20000100800 */
[----:B-1----:R-:W-:-:S03]  /*4a750*/  MOV R0, R221 ;  /* 0x000000dd00007202 */ /* 0x002fc60000000f00 */
[----:B---3--:R-:W3:Y:S04]  /*4a760*/  LDL.LU.64 R220, [R1+0xf10] ;  /* 0x000f100001dc7983 */ /* 0x008ee80000300a00 */
[----:B------:R1:W-:Y:S04]  /*4a770*/  STL [R1+0x156c], R0 ;  /* 0x00156c0001007387 */ /* 0x0003e80000100800 */
[----:B----4-:R4:W-:Y:S01]  /*4a780*/  STL [R1+0x1578], R204 ;  /* 0x001578cc01007387 */ /* 0x0109e20000100800 */
[----:B-1----:R-:W-:-:S03]  /*4a790*/  IMAD.MOV.U32 R0, RZ, RZ, R205 ;  /* 0x000000ffff007224 */ /* 0x002fc600078e00cd */
[----:B----4-:R-:W4:Y:S04]  /*4a7a0*/  LDL.LU.64 R204, [R1+0xf18] ;  /* 0x000f180001cc7983 */ /* 0x010f280000300a00 */
[----:B------:R1:W-:Y:S04]  /*4a7b0*/  STL [R1+0x1574], R0 ;  /* 0x0015740001007387 */ /* 0x0003e80000100800 */
[----:B------:R1:W-:Y:S02]  /*4a7c0*/  STL [R1+0x1580], R202 ;  /* 0x001580ca01007387 */ /* 0x0003e40000100800 */
[----:B-1----:R-:W-:-:S02]  /*4a7d0*/  IMAD.MOV.U32 R0, RZ, RZ, R203 ;  /* 0x000000ffff007224 */ /* 0x002fc400078e00cb */
[----:B------:R-:W4:Y:S04]  /*4a7e0*/  LDL.LU.64 R202, [R1+0xf20] ;  /* 0x000f200001ca7983 */ /* 0x000f280000300a00 */
[----:B------:R1:W-:Y:S04]  /*4a7f0*/  STL [R1+0x157c], R0 ;  /* 0x00157c0001007387 */ /* 0x0003e80000100800 */
[----:B------:R-:W-:Y:S04]  /*4a800*/  STL [R1+0x1588], R222 ;  /* 0x001588de01007387 */ /* 0x000fe80000100800 */
[----:B------:R-:W4:Y:S01]  /*4a810*/  LDL.LU.64 R224, [R1+0xf28] ;  /* 0x000f280001e07983 */ /* 0x000f220000300a00 */
[----:B-1----:R-:W-:-:S05]  /*4a820*/  MOV R0, R223 ;  /* 0x000000df00007202 */ /* 0x002fca0000000f00 */
[----:B------:R1:W-:Y:S04]  /*4a830*/  STL [R1+0x1584], R0 ;  /* 0x0015840001007387 */ /* 0x0003e80000100800 */
[----:B------:R1:W-:Y:S02]  /*4a840*/  STL [R1+0x1590], R218 ;  /* 0x001590da01007387 */ /* 0x0003e40000100800 */
[----:B-1----:R-:W-:Y:S02]  /*4a850*/  IMAD.MOV.U32 R0, RZ, RZ, R219 ;  /* 0x000000ffff007224 */ /* 0x002fe400078e00db */
[----:B------:R-:W4:Y:S04]  /*4a860*/  LDL.LU.64 R222, [R1+0xf30] ;  /* 0x000f300001de7983 */ /* 0x000f280000300a00 */
[----:B------:R1:W-:Y:S04]  /*4a870*/  STL [R1+0x158c], R0 ;  /* 0x00158c0001007387 */ /* 0x0003e80000100800 */
[----:B------:R1:W-:Y:S04]  /*4a880*/  STL [R1+0x1598], R200 ;  /* 0x001598c801007387 */ /* 0x0003e80000100800 */
[----:B------:R-:W4:Y:S01]  /*4a890*/  LDL.LU.64 R218, [R1+0xf38] ;  /* 0x000f380001da7983 */ /* 0x000f220000300a00 */
[----:B-1----:R-:W-:-:S03]  /*4a8a0*/  IMAD.MOV.U32 R0, RZ, RZ, R201 ;  /* 0x000000ffff007224 */ /* 0x002fc600078e00c9 */
[----:B------:R-:W-:Y:S04]  /*4a8b0*/  STL [R1+0x15a0], R198 ;  /* 0x0015a0c601007387 */ /* 0x000fe80000100800 */
[----:B------:R1:W-:Y:S04]  /*4a8c0*/  STL [R1+0x1594], R0 ;  /* 0x0015940001007387 */ /* 0x0003e80000100800 */
[----:B------:R-:W4:Y:S01]  /*4a8d0*/  LDL.LU.64 R200, [R1+0xf40] ;  /* 0x000f400001c87983 */ /* 0x000f220000300a00 */
[----:B-1----:R-:W-:-:S03]  /*4a8e0*/  MOV R0, R199 ;  /* 0x000000c700007202 */ /* 0x002fc60000000f00 */
[----:B------:R-:W-:Y:S04]  /*4a8f0*/  STL [R1+0x15a8], R196 ;  /* 0x0015a8c401007387 */ /* 0x000fe80000100800 */
[----:B------:R1:W-:Y:S04]  /*4a900*/  STL [R1+0x159c], R0 ;  /* 0x00159c0001007387 */ /* 0x0003e80000100800 */
[----:B------:R-:W4:Y:S01]  /*4a910*/  LDL.LU.64 R198, [R1+0xf48] ;  /* 0x000f480001c67983 */ /* 0x000f220000300a00 */
[----:B-1----:R-:W-:-:S03]  /*4a920*/  IMAD.MOV.U32 R0, RZ, RZ, R197 ;  /* 0x000000ffff007224 */ /* 0x002fc600078e00c5 */
[----:B------:R-:W-:Y:S04]  /*4a930*/  STL [R1+0x15b0], R194 ;  /* 0x0015b0c201007387 */ /* 0x000fe80000100800 */
[----:B------:R1:W-:Y:S04]  /*4a940*/  STL [R1+0x15a4], R0 ;  /* 0x0015a40001007387 */ /* 0x0003e80000100800 */
[----:B------:R-:W4:Y:S01]  /*4a950*/  LDL.LU.64 R196, [R1+0xf50] ;  /* 0x000f500001c47983 */ /* 0x000f220000300a00 */
[----:B-1----:R-:W-:-:S03]  /*4a960*/  IMAD.MOV.U32 R0, RZ, RZ, R195 ;  /* 0x000000ffff007224 */ /* 0x002fc600078e00c3 */
[----:B------:R-:W-:Y:S04]  /*4a970*/  STL [R1+0x15b8], R216 ;  /* 0x0015b8d801007387 */ /* 0x000fe80000100800 */
[----:B------:R1:W-:Y:S04]  /*4a980*/  STL [R1+0x15ac], R0 ;  /* 0x0015ac0001007387 */ /* 0x0003e80000100800 */
[----:B------:R-:W4:Y:S01]  /*4a990*/  LDL.LU.64 R194, [R1+0xf58] ;  /* 0x000f580001c27983 */ /* 0x000f220000300a00 */
[----:B-1----:R-:W-:-:S03]  /*4a9a0*/  MOV R0, R217 ;  /* 0x000000d900007202 */ /* 0x002fc60000000f00 */
[----:B--2---:R-:W-:Y:S04]  /*4a9b0*/  STL [R1+0x15c0], R192 ;  /* 0x0015c0c001007387 */ /* 0x004fe80000100800 */
[----:B------:R1:W-:Y:S04]  /*4a9c0*/  STL [R1+0x15b4], R0 ;  /* 0x0015b40001007387 */ /* 0x0003e80000100800 */
[----:B------:R-:W2:Y:S01]  /*4a9d0*/  LDL.LU.64 R216, [R1+0xf60] ;  /* 0x000f600001d87983 */ /* 0x000ea20000300a00 */
[----:B-1----:R-:W-:-:S03]  /*4a9e0*/  IMAD.MOV.U32 R0, RZ, RZ, R193 ;  /* 0x000000ffff007224 */ /* 0x002fc600078e00c1 */
[----:B---3--:R-:W-:Y:S04]  /*4a9f0*/  STL [R1+0x15c8], R220 ;  /* 0x0015c8dc01007387 */ /* 0x008fe80000100800 */
[----:B------:R1:W-:Y:S04]  /*4aa00*/  STL [R1+0x15bc], R0 ;  /* 0x0015bc0001007387 */ /* 0x0003e80000100800 */
[----:B------:R-:W3:Y:S01]  /*4aa10*/  LDL.LU.64 R192, [R1+0xf68] ;  /* 0x000f680001c07983 */ /* 0x000ee20000300a00 */
[----:B-1----:R-:W-:-:S03]  /*4aa20*/  IMAD.MOV.U32 R0, RZ, RZ, R221 ;  /* 0x000000ffff007224 */ /* 0x002fc600078e00dd */
[----:B----4-:R-:W-:Y:S04]  /*4aa30*/  STL [R1+0x15d0], R204 ;  /* 0x0015d0cc01007387 */ /* 0x010fe80000100800 */
        /* <DEDUP_REMOVED lines=12> */
[----:B------:R1:W-:Y:S02]  /*4ab00*/  STL [R1+0x15dc], R0 ;  /* 0x0015dc0001007387 */ /* 0x0003e40000100800 */
[----:B-1----:R-:W-:Y:S02]  /*4ab10*/  MOV R0, R223 ;  /* 0x000000df00007202 */ /* 0x002fe40000000f00 */
[----:B------:R-:W-:Y:S04]  /*4ab20*/  STL [R1+0x15f0], R218 ;  /* 0x0015f0da01007387 */ /* 0x000fe80000100800 */
        /* <DEDUP_REMOVED lines=28> */
[----:B----4-:R-:W-:Y:S04]  /*4acf0*/  STL [R1+0x1628], R220 ;  /* 0x001628dc01007387 */ /* 0x010fe80000100800 */
[----:B------:R-:W4:Y:S01]  /*4ad00*/  LDL.LU.64 R222, [R1+0xfc0] ;  /* 0x000fc00001de7983 */ /* 0x000f220000300a00 */
[----:B-1----:R-:W-:-:S05]  /*4ad10*/  IMAD.MOV.U32 R0, RZ, RZ, R221 ;  /* 0x000000ffff007224 */ /* 0x002fca00078e00dd */
[----:B------:R1:W-:Y:S04]  /*4ad20*/  STL [R1+0x1624], R0 ;  /* 0x0016240001007387 */ /* 0x0003e80000100800 */
[----:B------:R1:W-:Y:S02]  /*4ad30*/  STL [R1+0x1630], R204 ;  /* 0x001630cc01007387 */ /* 0x0003e40000100800 */
[----:B-1----:R-:W-:Y:S02]  /*4ad40*/  MOV R0, R205 ;  /* 0x000000cd00007202 */ /* 0x002fe40000000f00 */
[----:B------:R-:W4:Y:S04]  /*4ad50*/  LDL.LU.64 R204, [R1+0xfc8] ;  /* 0x000fc80001cc7983 */ /* 0x000f280000300a00 */
[----:B------:R1:W-:Y:S04]  /*4ad60*/  STL [R1+0x162c], R0 ;  /* 0x00162c0001007387 */ /* 0x0003e80000100800 */
[----:B------:R1:W-:Y:S02]  /*4ad70*/  STL [R1+0x1638], R202 ;  /* 0x001638ca01007387 */ /* 0x0003e40000100800 */
[----:B-1----:R-:W-:-:S02]  /*4ad80*/  IMAD.MOV.U32 R0, RZ, RZ, R203 ;  /* 0x000000ffff007224 */ /* 0x002fc400078e00cb */
[----:B------:R-:W4:Y:S04]  /*4ad90*/  LDL.LU.64 R202, [R1+0xfd0] ;  /* 0x000fd00001ca7983 */ /* 0x000f280000300a00 */
[----:B------:R1:W-:Y:S04]  /*4ada0*/  STL [R1+0x1634], R0 ;  /* 0x0016340001007387 */ /* 0x0003e80000100800 */
[----:B------:R-:W-:Y:S04]  /*4adb0*/  STL [R1+0x1640], R2 ;  /* 0x0016400201007387 */ /* 0x000fe80000100800 */
[----:B------:R-:W-:Y:S04]  /*4adc0*/  STL [R1+0x163c], R3 ;  /* 0x00163c0301007387 */ /* 0x000fe80000100800 */
[----:B------:R-:W4:Y:S04]  /*4add0*/  LDL.LU.64 R220, [R1+0xfd8] ;  /* 0x000fd80001dc7983 */ /* 0x000f280000300a00 */
        /* <DEDUP_REMOVED lines=20> */
[----:B--2---:R2:W-:Y:S01]  /*4af20*/  STL [R1+0x1670], R216 ;  /* 0x001670d801007387 */ /* 0x0045e20000100800 */
[----:B-1----:R-:W-:-:S03]  /*4af30*/  IMAD.MOV.U32 R0, RZ, RZ, R217 ;  /* 0x000000ffff007224 */ /* 0x002fc600078e00d9 */
[----:B--2---:R-:W2:Y:S04]  /*4af40*/  LDL.LU.64 R216, [R1+0x1008] ;  /* 0x0010080001d87983 */ /* 0x004ea80000300a00 */
        /* <DEDUP_REMOVED lines=139> */
[----:B-1----:R-:W-:-:S05]  /*4b800*/  MOV R0, R223 ;  /* 0x000000df00007202 */ /* 0x002fca0000000f00 */
[----:B------:R1:W-:Y:S04]  /*4b810*/  STL [R1+0x1784], R0 ;  /* 0x0017840001007387 */ /* 0x0003e80000100800 */
[----:B------:R-:W-:Y:S01]  /*4b820*/  STL [R1+0x1790], R204 ;  /* 0x001790cc01007387 */ /* 0x000fe20000100800 */
[----:B-1----:R-:W-:-:S03]  /*4b830*/  IMAD.MOV.U32 R0, RZ, RZ, R205 ;  /* 0x000000ffff007224 */ /* 0x002fc600078e00cd */
[----:B------:R-:W4:Y:S04]  /*4b840*/  LDL.LU.64 R222, [R1+0x1158] ;  /* 0x0011580001de7983 */ /* 0x000f280000300a00 */
[----:B------:R1:W-:Y:S04]  /*4b850*/  STL [R1+0x178c], R0 ;  /* 0x00178c0001007387 */ /* 0x0003e80000100800 */
[----:B------:R1:W-:Y:S02]  /*4b860*/  STL [R1+0x1798], R202 ;  /* 0x001798ca01007387 */ /* 0x0003e40000100800 */
[----:B-1----:R-:W-:-:S02]  /*4b870*/  IMAD.MOV.U32 R0, RZ, RZ, R203 ;  /* 0x000000ffff007224 */ /* 0x002fc400078e00cb */
[----:B------:R-:W4:Y:S04]  /*4b880*/  LDL.LU.64 R204, [R1+0x1150] ;  /* 0x0011500001cc7983 */ /* 0x000f280000300a00 */
        /* <DEDUP_REMOVED lines=24> */
[----:B--2---:R-:W-:Y:S04]  /*4ba10*/  STL [R1+0x17d0], R216 ;  /* 0x0017d0d801007387 */ /* 0x004fe80000100800 */
[----:B------:R1:W-:Y:S04]  /*4ba20*/  STL [R1+0x17c4], R0 ;  /* 0x0017c40001007387 */ /* 0x0003e80000100800 */
[----:B------:R-:W2:Y:S01]  /*4ba30*/  LDL.LU.64 R194, [R1+0x11a0] ;  /* 0x0011a00001c27983 */ /* 0x000ea20000300a00 */
[----:B-1----:R-:W-:-:S03]  /*4ba40*/  MOV R0, R217 ;  /* 0x000000d900007202 */ /* 0x002fc60000000f00 */
[----:B---3--:R-:W-:Y:S04]  /*4ba50*/  STL [R1+0x17d8], R192 ;  /* 0x0017d8c001007387 */ /* 0x008fe80000100800 */
[----:B------:R1:W-:Y:S04]  /*4ba60*/  STL [R1+0x17cc], R0 ;  /* 0x0017cc0001007387 */ /* 0x0003e80000100800 */
[----:B------:R-:W3:Y:S01]  /*4ba70*/  LDL.LU.64 R216, [R1+0x1198] ;  /* 0x0011980001d87983 */ /* 0x000ee20000300a00 */
[----:B-1----:R-:W-:-:S03]  /*4ba80*/  IMAD.MOV.U32 R0, RZ, RZ, R193 ;  /* 0x000000ffff007224 */ /* 0x002fc600078e00c1 */
[----:B----4-:R-:W-:Y:S04]  /*4ba90*/  STL [R1+0x17e0], R224 ;  /* 0x0017e0e001007387 */ /* 0x010fe80000100800 */
        /* <DEDUP_REMOVED lines=1382> */
[----:B------:R-:W-:Y:S04]  /*51100*/  STL [R1+0x22b0], R218 ;  /* 0x0022b0da01007387 */ /* 0x000fe80000100800 */
        /* <DEDUP_REMOVED lines=19> */
[----:B---3--:R-:W-:Y:S04]  /*51240*/  STL [R1+0x22d8], R216 ;  /* 0x0022d8d801007387 */ /* 0x008fe80000100800 */
[----:B------:R-:W3:Y:S01]  /*51250*/  LDL.LU.64 R218, [R1+0x2330] ;  /* 0x0023300001da7983 */ /* 0x000ee20000300a00 */
[----:B-1----:R-:W-:-:S05]  /*51260*/  IMAD.MOV.U32 R0, RZ, RZ, R217 ;  /* 0x000000ffff007224 */ /* 0x002fca00078e00d9 */
[----:B------:R4:W-:Y:S02]  /*51270*/  STL [R1+0x22d4], R0 ;  /* 0x0022d40001007387 */ /* 0x0009e40000100800 */
[----:B----4-:R-:W-:Y:S02]  /*51280*/  IMAD.MOV.U32 R0, RZ, RZ, R193 ;  /* 0x000000ffff007224 */ /* 0x010fe400078e00c1 */
[----:B------:R1:W-:Y:S04]  /*51290*/  STL [R1+0x22e0], R192 ;  /* 0x0022e0c001007387 */ /* 0x0003e80000100800 */
[----:B-1----:R-:W4:Y:S04]  /*512a0*/  LDL.LU.64 R192, [R1+0x2338] ;  /* 0x0023380001c07983 */ /* 0x002f280000300a00 */
[----:B------:R1:W-:Y:S04]  /*512b0*/  STL [R1+0x22dc], R0 ;  /* 0x0022dc0001007387 */ /* 0x0003e80000100800 */
        /* <DEDUP_REMOVED lines=20> */
[----:B------:R1:W-:Y:S02]  /*51400*/  STL [R1+0x2304], R0 ;  /* 0x0023040001007387 */ /* 0x0003e40000100800 */
[----:B-1----:R-:W-:Y:S02]  /*51410*/  IMAD.MOV.U32 R0, RZ, RZ, R201 ;  /* 0x000000ffff007224 */ /* 0x002fe400078e00c9 */
        /* <DEDUP_REMOVED lines=20> */
[----:B------:R-:W-:Y:S04]  /*51560*/  STL [R1+0x2340], R216 ;  /* 0x002340d801007387 */ /* 0x000fe80000100800 */
[----:B------:R1:W-:Y:S04]  /*51570*/  STL [R1+0x2334], R0 ;  /* 0x0023340001007387 */ /* 0x0003e80000100800 */
[----:B----4-:R-:W4:Y:S01]  /*51580*/  LDL.LU.64 R192, [R1+0x2390] ;  /* 0x0023900001c07983 */ /* 0x010f220000300a00 */
        /* <DEDUP_REMOVED lines=15> */
[----:B------:R-:W4:Y:S04]  /*51680*/  LDL.LU.64 R202, [R1+0x23b0] ;  /* 0x0023b00001ca7983 */ /* 0x000f280000300a00 */
[----:B------:R-:W4:Y:S01]  /*51690*/  LDL.LU.64 R224, [R1+0x23b8] ;  /* 0x0023b80001e07983 */ /* 0x000f220000300a00 */
[----:B-1----:R-:W-:-:S05]  /*516a0*/  MOV R0, R221 ;  /* 0x000000dd00007202 */ /* 0x002fca0000000f00 */
[----:B------:R1:W-:Y:S04]  /*516b0*/  STL [R1+0x235c], R0 ;  /* 0x00235c0001007387 */ /* 0x0003e80000100800 */
[----:B------:R1:W-:Y:S02]  /*516c0*/  STL [R1+0x2368], R200 ;  /* 0x002368c801007387 */ /* 0x0003e40000100800 */
[----:B-1----:R-:W-:Y:S02]  /*516d0*/  IMAD.MOV.U32 R0, RZ, RZ, R201 ;  /* 0x000000ffff007224 */ /* 0x002fe400078e00c9 */
[----:B------:R-:W4:Y:S04]  /*516e0*/  LDL.LU.64 R200, [R1+0x23c0] ;  /* 0x0023c00001c87983 */ /* 0x000f280000300a00 */
[----:B------:R1:W-:Y:S04]  /*516f0*/  STL [R1+0x2364], R0 ;  /* 0x0023640001007387 */ /* 0x0003e80000100800 */
[----:B------:R1:W-:Y:S02]  /*51700*/  STL [R1+0x2370], R198 ;  /* 0x002370c601007387 */ /* 0x0003e40000100800 */
[----:B-1----:R-:W-:-:S02]  /*51710*/  IMAD.MOV.U32 R0, RZ, RZ, R199 ;  /* 0x000000ffff007224 */ /* 0x002fc400078e00c7 */
[----:B------:R-:W4:Y:S04]  /*51720*/  LDL.LU.64 R198, [R1+0x23c8] ;  /* 0x0023c80001c67983 */ /* 0x000f280000300a00 */
[----:B------:R1:W-:Y:S04]  /*51730*/  STL [R1+0x236c], R0 ;  /* 0x00236c0001007387 */ /* 0x0003e80000100800 */
        /* <DEDUP_REMOVED lines=9> */
[----:B------:R-:W3:Y:S04]  /*517d0*/  LDL.LU.64 R194, [R1+0x23e0] ;  /* 0x0023e00001c27983 */ /* 0x000ee80000300a00 */
[----:B------:R-:W3:Y:S01]  /*517e0*/  LDL.LU.64 R220, [R1+0x23e8] ;  /* 0x0023e80001dc7983 */ /* 0x000ee20000300a00 */
[----:B-1----:R-:W-:-:S05]  /*517f0*/  IMAD.MOV.U32 R0, RZ, RZ, R219 ;  /* 0x000000ffff007224 */ /* 0x002fca00078e00db */
        /* <DEDUP_REMOVED lines=11> */
[----:B-1----:R-:W-:-:S03]  /*518b0*/  IMAD.MOV.U32 R0, RZ, RZ, R227 ;  /* 0x000000ffff007224 */ /* 0x002fc600078e00e3 */
[----:B------:R-:W-:Y:S04]  /*518c0*/  STL [R1+0x23a8], R204 ;  /* 0x0023a8cc01007387 */ /* 0x000fe80000100800 */
[----:B------:R1:W-:Y:S02]  /*518d0*/  STL [R1+0x239c], R0 ;  /* 0x00239c0001007387 */ /* 0x0003e40000100800 */
[----:B-1----:R-:W-:Y:S02]  /*518e0*/  MOV R0, R205 ;  /* 0x000000cd00007202 */ /* 0x002fe40000000f00 */
[----:B------:R-:W4:Y:S04]  /*518f0*/  LDL.LU.64 R204, [R1+0x2408] ;  /* 0x0024080001cc7983 */ /* 0x000f280000300a00 */
[----:B------:R1:W-:Y:S04]  /*51900*/  STL [R1+0x23a4], R0 ;  /* 0x0023a40001007387 */ /* 0x0003e80000100800 */
[----:B------:R1:W-:Y:S02]  /*51910*/  STL [R1+0x23b0], R202 ;  /* 0x0023b0ca01007387 */ /* 0x0003e40000100800 */
[----:B-1----:R-:W-:-:S02]  /*51920*/  IMAD.MOV.U32 R0, RZ, RZ, R203 ;  /* 0x000000ffff007224 */ /* 0x002fc400078e00cb */
[----:B------:R-:W-:Y:S04]  /*51930*/  STL [R1+0x23b8], R224 ;  /* 0x0023b8e001007387 */ /* 0x000fe80000100800 */
[----:B------:R1:W-:Y:S04]  /*51940*/  STL [R1+0x23ac], R0 ;  /* 0x0023ac0001007387 */ /* 0x0003e80000100800 */
        /* <DEDUP_REMOVED lines=13> */
[----:B--2---:R-:W-:Y:S04]  /*51a20*/  STL [R1+0x23d8], R196 ;  /* 0x0023d8c401007387 */ /* 0x004fe80000100800 */
[----:B------:R1:W-:Y:S02]  /*51a30*/  STL [R1+0x23cc], R0 ;  /* 0x0023cc0001007387 */ /* 0x0003e40000100800 */
[----:B-1----:R-:W-:Y:S02]  /*51a40*/  MOV R0, R197 ;  /* 0x000000c500007202 */ /* 0x002fe40000000f00 */
[----:B------:R-:W2:Y:S04]  /*51a50*/  LDL.LU.64 R196, [R1+0x2428] ;  /* 0x0024280001c47983 */ /* 0x000ea80000300a00 */
[----:B------:R1:W-:Y:S04]  /*51a60*/  STL [R1+0x23d4], R0 ;  /* 0x0023d40001007387 */ /* 0x0003e80000100800 */
[----:B---3--:R3:W-:Y:S01]  /*51a70*/  STL [R1+0x23e0], R194 ;  /* 0x0023e0c201007387 */ /* 0x0087e20000100800 */
[----:B-1----:R-:W-:-:S03]  /*51a80*/  IMAD.MOV.U32 R0, RZ, RZ, R195 ;  /* 0x000000ffff007224 */ /* 0x002fc600078e00c3 */
[----:B------:R-:W-:Y:S04]  /*51a90*/  STL [R1+0x23e8], R220 ;  /* 0x0023e8dc01007387 */ /* 0x000fe80000100800 */
[----:B------:R1:W-:Y:S04]  /*51aa0*/  STL [R1+0x23dc], R0 ;  /* 0x0023dc0001007387 */ /* 0x0003e80000100800 */
[----:B---3--:R-:W3:Y:S01]  /*51ab0*/  LDL.LU.64 R194, [R1+0x2430] ;  /* 0x0024300001c27983 */ /* 0x008ee20000300a00 */
[----:B-1----:R-:W-:-:S03]  /*51ac0*/  IMAD.MOV.U32 R0, RZ, RZ, R221 ;  /* 0x000000ffff007224 */ /* 0x002fc600078e00dd */
[----:B----4-:R-:W-:Y:S04]  /*51ad0*/  STL [R1+0x23f0], R192 ;  /* 0x0023f0c001007387 */ /* 0x010fe80000100800 */
[----:B------:R1:W-:Y:S02]  /*51ae0*/  STL [R1+0x23e4], R0 ;  /* 0x0023e40001007387 */ /* 0x0003e40000100800 */
[----:B-1----:R-:W-:Y:S02]  /*51af0*/  MOV R0, R193 ;  /* 0x000000c100007202 */ /* 0x002fe40000000f00 */
[----:B------:R-:W4:Y:S04]  /*51b00*/  LDL.LU.64 R192, [R1+0x2438] ;  /* 0x0024380001c07983 */ /* 0x000f280000300a00 */
[----:B------:R1:W-:Y:S04]  /*51b10*/  STL [R1+0x23ec], R0 ;  /* 0x0023ec0001007387 */ /* 0x0003e80000100800 */
[----:B------:R-:W-:Y:S01]  /*51b20*/  STL [R1+0x23f8], R218 ;  /* 0x0023f8da01007387 */ /* 0x000fe20000100800 */
[----:B-1----:R-:W-:-:S03]  /*51b30*/  IMAD.MOV.U32 R0, RZ, RZ, R219 ;  /* 0x000000ffff007224 */ /* 0x002fc600078e00db */
[----:B------:R-:W-:Y:S04]  /*51b40*/  STL [R1+0x2400], R216 ;  /* 0x002400d801007387 */ /* 0x000fe80000100800 */
[----:B------:R1:W-:Y:S04]  /*51b50*/  STL [R1+0x23f4], R0 ;  /* 0x0023f40001007387 */ /* 0x0003e80000100800 */
[----:B------:R-:W4:Y:S04]  /*51b60*/  LDL.LU.64 R10, [R1+0x2440] ;  /* 0x00244000010a7983 */ /* 0x000f280000300a00 */
[----:B------:R-:W4:Y:S01]  /*51b70*/  LDL.LU.64 R230, [R1+0x2448] ;  /* 0x0024480001e67983 */ /* 0x000f220000300a00 */
[----:B-1----:R-:W-:-:S05]  /*51b80*/  IMAD.MOV.U32 R0, RZ, RZ, R217 ;  /* 0x000000ffff007224 */ /* 0x002fca00078e00d9 */
[----:B------:R1:W-:Y:S04]  /*51b90*/  STL [R1+0x23fc], R0 ;  /* 0x0023fc0001007387 */ /* 0x0003e80000100800 */
[----:B------:R-:W-:Y:S04]  /*51ba0*/  STL [R1+0x2408], R204 ;  /* 0x002408cc01007387 */ /* 0x000fe80000100800 */
[----:B------:R-:W4:Y:S01]  /*51bb0*/  LDL.LU.64 R228, [R1+0x2450] ;  /* 0x0024500001e47983 */ /* 0x000f220000300a00 */
[----:B-1----:R-:W-:-:S03]  /*51bc0*/  MOV R0, R205 ;  /* 0x000000cd00007202 */ /* 0x002fc60000000f00 */
[----:B------:R-:W4:Y:S04]  /*51bd0*/  LDL.LU.64 R226, [R1+0x2458] ;  /* 0x0024580001e27983 */ /* 0x000f280000300a00 */
[----:B------:R1:W-:Y:S04]  /*51be0*/  STL [R1+0x2404], R0 ;  /* 0x0024040001007387 */ /* 0x0003e80000100800 */
[----:B------:R-:W-:Y:S04]  /*51bf0*/  STL [R1+0x2410], R202 ;  /* 0x002410ca01007387 */ /* 0x000fe80000100800 */
[----:B------:R-:W4:Y:S01]  /*51c00*/  LDL.LU.64 R224, [R1+0x2460] ;  /* 0x0024600001e07983 */ /* 0x000f220000300a00 */
[----:B-1----:R-:W-:-:S03]  /*51c10*/  IMAD.MOV.U32 R0, RZ, RZ, R203 ;  /* 0x000000ffff007224 */ /* 0x002fc600078e00cb */
        /* <DEDUP_REMOVED lines=9> */
[----:B-1----:R-:W-:-:S03]  /*51cb0*/  MOV R0, R199 ;  /* 0x000000c700007202 */ /* 0x002fc60000000f00 */
[----:B------:R-:W4:Y:S04]  /*51cc0*/  LDL.LU.64 R204, [R1+0x2488] ;  /* 0x0024880001cc7983 */ /* 0x000f280000300a00 */
[----:B------:R1:W-:Y:S04]  /*51cd0*/  STL [R1+0x241c], R0 ;  /* 0x00241c0001007387 */ /* 0x0003e80000100800 */
[----:B--2---:R-:W-:Y:S04]  /*51ce0*/  STL [R1+0x2428], R196 ;  /* 0x002428c401007387 */ /* 0x004fe80000100800 */
[----:B------:R-:W2:Y:S01]  /*51cf0*/  LDL.LU.64 R202, [R1+0x2490] ;  /* 0x0024900001ca7983 */ /* 0x000ea20000300a00 */
[----:B-1----:R-:W-:-:S03]  /*51d00*/  IMAD.MOV.U32 R0, RZ, RZ, R197 ;  /* 0x000000ffff007224 */ /* 0x002fc600078e00c5 */
[----:B------:R-:W2:Y:S04]  /*51d10*/  LDL.LU.64 R200, [R1+0x2498] ;  /* 0x0024980001c87983 */ /* 0x000ea80000300a00 */
[----:B------:R1:W-:Y:S04]  /*51d20*/  STL [R1+0x2424], R0 ;  /* 0x0024240001007387 */ /* 0x0003e80000100800 */
[----:B---3--:R3:W-:Y:S04]  /*51d30*/  STL [R1+0x2430], R194 ;  /* 0x002430c201007387 */ /* 0x0087e80000100800 */
[----:B------:R-:W2:Y:S01]  /*51d40*/  LDL.LU.64 R198, [R1+0x24a0] ;  /* 0x0024a00001c67983 */ /* 0x000ea20000300a00 */
[----:B-1----:R-:W-:-:S03]  /*51d50*/  IMAD.MOV.U32 R0, RZ, RZ, R195 ;  /* 0x000000ffff007224 */ /* 0x002fc600078e00c3 */
[----:B------:R-:W2:Y:S04]  /*51d60*/  LDL.LU.64 R196, [R1+0x24a8] ;  /* 0x0024a80001c47983 */ /* 0x000ea80000300a00 */
[----:B------:R1:W-:Y:S04]  /*51d70*/  STL [R1+0x242c], R0 ;  /* 0x00242c0001007387 */ /* 0x0003e80000100800 */
[----:B----4-:R4:W-:Y:S04]  /*51d80*/  STL [R1+0x2438], R192 ;  /* 0x002438c001007387 */ /* 0x0109e80000100800 */
[----:B---3--:R-:W3:Y:S01]  /*51d90*/  LDL.LU.64 R194, [R1+0x24b0] ;  /* 0x0024b00001c27983 */ /* 0x008ee20000300a00 */
[----:B-1----:R-:W-:-:S03]  /*51da0*/  MOV R0, R193 ;  /* 0x000000c100007202 */ /* 0x002fc60000000f00 */
[----:B----4-:R-:W4:Y:S04]  /*51db0*/  LDL.LU.64 R192, [R1+0x24b8] ;  /* 0x0024b80001c07983 */ /* 0x010f280000300a00 */
[----:B------:R1:W-:Y:S02]  /*51dc0*/  STL [R1+0x2434], R0 ;  /* 0x0024340001007387 */ /* 0x0003e40000100800 */
[----:B-1----:R-:W-:Y:S02]  /*51dd0*/  IMAD.MOV.U32 R0, RZ, RZ, R11 ;  /* 0x000000ffff007224 */ /* 0x002fe400078e000b */
[----:B------:R-:W-:Y:S04]  /*51de0*/  STL [R1+0x2440], R10 ;  /* 0x0024400a01007387 */ /* 0x000fe80000100800 */
[----:B------:R-:W-:Y:S04]  /*51df0*/  STL [R1+0x2448], R230 ;  /* 0x002448e601007387 */ /* 0x000fe80000100800 */
[----:B------:R1:W-:Y:S02]  /*51e00*/  STL [R1+0x243c], R0 ;  /* 0x00243c0001007387 */ /* 0x0003e40000100800 */
[----:B-1----:R-:W-:-:S02]  /*51e10*/  IMAD.MOV.U32 R0, RZ, RZ, R231 ;  /* 0x000000ffff007224 */ /* 0x002fc400078e00e7 */
[----:B------:R-:W-:Y:S04]  /*51e20*/  STL [R1+0x2450], R228 ;  /* 0x002450e401007387 */ /* 0x000fe80000100800 */
[----:B------:R1:W-:Y:S04]  /*51e30*/  STL [R1+0x2444], R0 ;  /* 0x0024440001007387 */ /* 0x0003e80000100800 */
[----:B------:R-:W-:Y:S01]  /*51e40*/  STL [R1+0x2458], R226 ;  /* 0x002458e201007387 */ /* 0x000fe20000100800 */
[----:B-1----:R-:W-:-:S05]  /*51e50*/  MOV R0, R229 ;  /* 0x000000e500007202 */ /* 0x002fca0000000f00 */
[----:B------:R1:W-:Y:S04]  /*51e60*/  STL [R1+0x244c], R0 ;  /* 0x00244c0001007387 */ /* 0x0003e80000100800 */
[----:B------:R-:W-:Y:S01]  /*51e70*/  STL [R1+0x2460], R224 ;  /* 0x002460e001007387 */ /* 0x000fe20000100800 */
[----:B-1----:R-:W-:-:S05]  /*51e80*/  IMAD.MOV.U32 R0, RZ, RZ, R227 ;  /* 0x000000ffff007224 */ /* 0x002fca00078e00e3 */
[----:B------:R1:W-:Y:S04]  /*51e90*/  STL [R1+0x2454], R0 ;  /* 0x0024540001007387 */ /* 0x0003e80000100800 */
[----:B------:R-:W-:Y:S01]  /*51ea0*/  STL [R1+0x2468], R222 ;  /* 0x002468de01007387 */ /* 0x000fe20000100800 */
[----:B-1----:R-:W-:-:S05]  /*51eb0*/  IMAD.MOV.U32 R0, RZ, RZ, R225 ;  /* 0x000000ffff007224 */ /* 0x002fca00078e00e1 */
        /* <DEDUP_REMOVED lines=12> */
[----:B------:R1:W-:Y:S02]  /*51f80*/  STL [R1+0x247c], R0 ;  /* 0x00247c0001007387 */ /* 0x0003e40000100800 */
[----:B-1----:R-:W-:Y:S02]  /*51f90*/  IMAD.MOV.U32 R0, RZ, RZ, R205 ;  /* 0x000000ffff007224 */ /* 0x002fe400078e00cd */
[----:B--2---:R-:W-:Y:S04]  /*51fa0*/  STL [R1+0x2490], R202 ;  /* 0x002490ca01007387 */ /* 0x004fe80000100800 */
        /* <DEDUP_REMOVED lines=10> */
[----:B---3--:R-:W-:Y:S01]  /*52050*/  STL [R1+0x24b0], R194 ;  /* 0x0024b0c201007387 */ /* 0x008fe20000100800 */
[----:B-1----:R-:W-:-:S05]  /*52060*/  IMAD.MOV.U32 R0, RZ, RZ, R197 ;  /* 0x000000ffff007224 */ /* 0x002fca00078e00c5 */
[----:B------:R1:W-:Y:S04]  /*52070*/  STL [R1+0x24a4], R0 ;  /* 0x0024a40001007387 */ /* 0x0003e80000100800 */
[----:B----4-:R-:W-:Y:S01]  /*52080*/  STL [R1+0x24b8], R192 ;  /* 0x0024b8c001007387 */ /* 0x010fe20000100800 */
[----:B-1----:R-:W-:-:S05]  /*52090*/  MOV R0, R195 ;  /* 0x000000c300007202 */ /* 0x002fca0000000f00 */
[----:B------:R1:W-:Y:S04]  /*520a0*/  STL [R1+0x24ac], R0 ;  /* 0x0024ac0001007387 */ /* 0x0003e80000100800 */
[----:B------:R-:W2:Y:S01]  /*520b0*/  LDL.LU.64 R2, [R1+0x28a8] ;  /* 0x0028a80001027983 */ /* 0x000ea20000300a00 */
[----:B-1----:R-:W-:-:S05]  /*520c0*/  IMAD.MOV.U32 R0, RZ, RZ, R193 ;  /* 0x000000ffff007224 */ /* 0x002fca00078e00c1 */
[----:B------:R-:W-:Y:S04]  /*520d0*/  STL [R1+0x24b4], R0 ;  /* 0x0024b40001007387 */ /* 0x000fe80000100800 */
[----:B------:R-:W3:Y:S04]  /*520e0*/  LDL.LU.64 R8, [R1+0x27b8] ;  /* 0x0027b80001087983 */ /* 0x000ee80000300a00 */
[----:B--2---:R1:W-:Y:S04]  /*520f0*/  STL.64 [R1+0x1440], R2 ;  /* 0x0014400201007387 */ /* 0x0043e80000100a00 */
[----:B-1----:R-:W2:Y:S04]  /*52100*/  LDL.LU.64 R2, [R1+0x26b8] ;  /* 0x0026b80001027983 */ /* 0x002ea80000300a00 */
[----:B---3--:R1:W-:Y:S04]  /*52110*/  STL.64 [R1+0x1438], R8 ;  /* 0x0014380801007387 */ /* 0x0083e80000100a00 */
[----:B-1----:R-:W3:Y:S04]  /*52120*/  LDL.LU.64 R8, [R1+0x25b8] ;  /* 0x0025b80001087983 */ /* 0x002ee80000300a00 */
[----:B--2---:R1:W-:Y:S04]  /*52130*/  STL.64 [R1+0x1430], R2 ;  /* 0x0014300201007387 */ /* 0x0043e80000100a00 */
[----:B-1----:R-:W2:Y:S04]  /*52140*/  LDL.LU.64 R2, [R1+0x24d0] ;  /* 0x0024d00001027983 */ /* 0x002ea80000300a00 */
[----:B---3--:R1:W-:Y:S04]  /*52150*/  STL.64 [R1+0x1428], R8 ;  /* 0x0014280801007387 */ /* 0x0083e80000100a00 */
[----:B------:R-:W-:Y:S04]  /*52160*/  STL.64 [R1+0x1418], R172 ;  /* 0x001418ac01007387 */ /* 0x000fe80000100a00 */
[----:B--2---:R2:W-:Y:S04]  /*52170*/  STL.64 [R1+0x1420], R2 ;  /* 0x0014200201007387 */ /* 0x0045e80000100a00 */
[----:B------:R-:W-:Y:S04]  /*52180*/  STL.64 [R1+0x1410], R12 ;  /* 0x0014100c01007387 */ /* 0x000fe80000100a00 */
[----:B-1----:R-:W3:Y:S04]  /*52190*/  LDL.LU.64 R8, [R1+0x2978] ;  /* 0x0029780001087983 */ /* 0x002ee80000300a00 */
[----:B--2---:R-:W2:Y:S04]  /*521a0*/  LDL.LU.64 R2, [R1+0x28c0] ;  /* 0x0028c00001027983 */ /* 0x004ea80000300a00 */
[----:B---3--:R1:W-:Y:S04]  /*521b0*/  STL.64 [R1+0x1408], R8 ;  /* 0x0014080801007387 */ /* 0x0083e80000100a00 */
[----:B-1----:R-:W3:Y:S04]  /*521c0*/  LDL.LU.64 R8, [R1+0x27d0] ;  /* 0x0027d00001087983 */ /* 0x002ee80000300a00 */
        /* <DEDUP_REMOVED lines=118> */
[----:B---3--:R-:W-:Y:S04]  /*52930*/  STL.64 [R1+0x11e8], R8 ;  /* 0x0011e80801007387 */ /* 0x008fe80000100a00 */
[----:B------:R-:W-:Y:S04]  /*52940*/  STL.64 [R1+0x11d8], R250 ;  /* 0x0011d8fa01007387 */ /* 0x000fe80000100a00 */
[----:B--2---:R1:W-:Y:S04]  /*52950*/  STL.64 [R1+0x11e0], R2 ;  /* 0x0011e00201007387 */ /* 0x0043e80000100a00 */
[----:B------:R-:W-:Y:S04]  /*52960*/  STL.64 [R1+0x11d0], R168 ;  /* 0x0011d0a801007387 */ /* 0x000fe80000100a00 */
[----:B-1----:R-:W2:Y:S04]  /*52970*/  LDL.LU.64 R2, [R1+0x2a80] ;  /* 0x002a800001027983 */ /* 0x002ea80000300a00 */
        /* <DEDUP_REMOVED lines=203> */
[----:B--2---:R1:W-:Y:S02]  /*53630*/  STL.64 [R1+0xe68], R2 ;  /* 0x000e680201007387 */ /* 0x0043e40000100a00 */
[----:B-1----:R-:W-:Y:S01]  /*53640*/  IMAD.MOV.U32 R2, RZ, RZ, R190 ;  /* 0x000000ffff027224 */ /* 0x002fe200078e00be */
[----:B------:R-:W-:Y:S01]  /*53650*/  MOV R3, R191 ;  /* 0x000000bf00037202 */ /* 0x000fe20000000f00 */
[----:B---3--:R1:W-:Y:S04]  /*53660*/  STL.64 [R1+0xe60], R8 ;  /* 0x000e600801007387 */ /* 0x0083e80000100a00 */
[----:B------:R-:W-:Y:S04]  /*53670*/  STL.64 [R1+0xe50], R214 ;  /* 0x000e50d601007387 */ /* 0x000fe80000100a00 */
[----:B------:R2:W-:Y:S04]  /*53680*/  STL.64 [R1+0xe58], R2 ;  /* 0x000e580201007387 */ /* 0x0005e80000100a00 */
        /* <DEDUP_REMOVED lines=17> */
[----:B-1----:R-:W2:Y:S01]  /*537a0*/  LDL.LU.64 R2, [R1+0x2b88] ;  /* 0x002b880001027983 */ /* 0x002ea20000300a00 */
[----:B------:R-:W-:Y:S01]  /*537b0*/  UMOV UR7, 0x3 ;  /* 0x0000000300077882 */ /* 0x000fe20000000000 */
[----:B------:R-:W-:-:S02]  /*537c0*/  UMOV UR5, 0xffffffff ;  /* 0xffffffff00057882 */ /* 0x000fc40000000000 */
[----:B---3--:R-:W-:Y:S04]  /*537d0*/  STL.64 [R1+0xe08], R8 ;  /* 0x000e080801007387 */ /* 0x008fe80000100a00 */
[----:B------:R1:W5:Y:S04]  /*537e0*/  LDL.LU.64 R250, [R1+0x2b78] ;  /* 0x002b780001fa7983 */ /* 0x0003680000300a00 */
[----:B--2---:R2:W-:Y:S04]  /*537f0*/  STL.64 [R1+0xe00], R2 ;  /* 0x000e000201007387 */ /* 0x0045e80000100a00 */
[----:B------:R1:W5:Y:S04]  /*53800*/  LDL.LU.64 R248, [R1+0x2b70] ;  /* 0x002b700001f87983 */ /* 0x0003680000300a00 */
        /* <DEDUP_REMOVED lines=43> */
[----:B------:R1:W5:Y:S01]  /*53ac0*/  LDL.LU.64 R160, [R1+0x2588] ;  /* 0x0025880001a07983 */ /* 0x0003620000300a00 */
[----:B--2---:R-:W-:-:S03]  /*53ad0*/  IMAD.U32 R3, RZ, RZ, UR7 ;  /* 0x00000007ff037e24 */ /* 0x004fc6000f8e00ff */
        /* <DEDUP_REMOVED lines=8> */
[----:B------:R2:W-:Y:S02]  /*53b60*/  STL [R1+0x24c0], R3 ;  /* 0x0024c00301007387 */ /* 0x0005e40000100800 */
[----:B--2---:R-:W-:-:S05]  /*53b70*/  MOV R3, UR5 ;  /* 0x0000000500037c02 */ /* 0x004fca0008000f00 */
[----:B------:R2:W-:Y:S04]  /*53b80*/  STL [R1+0x24bc], R3 ;  /* 0x0024bc0301007387 */ /* 0x0005e80000100800 */
[----:B------:R-:W-:Y:S04]  /*53b90*/  STL [R1+0xc00], RZ ;  /* 0x000c00ff01007387 */ /* 0x000fe80000100800 */
        /* <DEDUP_REMOVED lines=767> */
[----:B------:R-:W-:Y:S04]  /*56b90*/  STL [R1], RZ ;  /* 0x000000ff01007387 */ /* 0x000fe80000100800 */
        /* <DEDUP_REMOVED lines=79> */
[----:B------:R-:W-:Y:S01]  /*57090*/  STL [R1+0x140], RZ ;  /* 0x000140ff01007387 */ /* 0x000fe20000100800 */
[----:B------:R-:W-:-:S03]  /*570a0*/  USHF.R.S32.HI UR4, URZ, 0x1f, UR6 ;  /* 0x0000001f3f047899 */ /* 0x000fc60008011406 */
[----:B------:R-:W-:Y:S04]  /*570b0*/  STL [R1+0x144], RZ ;  /* 0x000144ff01007387 */ /* 0x000fe80000100800 */
[----:B------:R-:W-:Y:S04]  /*570c0*/  STL [R1+0x148], RZ ;  /* 0x000148ff01007387 */ /* 0x000fe80000100800 */
[----:B------:R-:W-:Y:S04]  /*570d0*/  STL [R1+0x14c], RZ ;  /* 0x00014cff01007387 */ /* 0x000fe80000100800 */
[----:B------:R-:W-:Y:S01]  /*570e0*/  STL [R1+0x150], RZ ;  /* 0x000150ff01007387 */ /* 0x000fe20000100800 */
[----:B------:R-:W-:-:S03]  /*570f0*/  ULEA.HI UR4, UR4, UR6, URZ, 0x7 ;  /* 0x0000000604047291 */ /* 0x000fc6000f8f383f */
        /* <DEDUP_REMOVED lines=8> */
[----:B------:R-:W-:Y:S04]  /*57180*/  STL [R1+0x170], RZ ;  /* 0x000170ff01007387 */ /* 0x000fe80000100800 */
[----:B------:R-:W-:Y:S04]  /*57190*/  STL [R1+0x174], RZ ;  /* 0x000174ff01007387 */ /* 0x000fe80000100800 */
[----:B------:R-:W-:Y:S01]  /*571a0*/  STL [R1+0x178], RZ ;  /* 0x000178ff01007387 */ /* 0x000fe20000100800 */
[----:B--2---:R-:W-:-:S03]  /*571b0*/  IMAD.U32 R3, RZ, RZ, UR4 ;  /* 0x00000004ff037e24 */ /* 0x004fc6000f8e00ff */
        /* <DEDUP_REMOVED lines=8> */
[----:B------:R2:W-:Y:S04]  /*57240*/  STL [R1+0x24c4], R3 ;  /* 0x0024c40301007387 */ /* 0x0005e80000100800 */
        /* <DEDUP_REMOVED lines=24> */
[----:B------:R1:W-:Y:S01]  /*573d0*/  STL [R1+0x1fc], RZ ;  /* 0x0001fcff01007387 */ /* 0x0003e20000100800 */
[----:B------:R-:W-:-:S02]  /*573e0*/  SHF.R.S32.HI R0, RZ, 0x1f, R4 ;  /* 0x0000001fff007819 */ /* 0x000fc40000011404 */
[----:B------:R-:W-:Y:S01]  /*573f0*/  SHF.R.S32.HI R2, RZ, 0x1f, R5 ;  /* 0x0000001fff027819 */ /* 0x000fe20000011405 */
[----:B------:R-:W-:Y:S01]  /*57400*/  UMOV UR4, URZ ;  /* 0x0000003f00047c82 */ /* 0x000fe20008000000 */
[C---:B------:R-:W-:Y:S01]  /*57410*/  SHF.L.U64.HI R0, R4.reuse, 0x2, R0 ;  /* 0x0000000204007819 */ /* 0x040fe20000010200 */
[----:B------:R-:W-:Y:S01]  /*57420*/  IMAD.SHL.U32 R4, R4, 0x4, RZ ;  /* 0x0000000404047824 */ /* 0x000fe200078e00ff */
[C---:B------:R-:W-:Y:S01]  /*57430*/  SHF.L.U64.HI R2, R5.reuse, 0x2, R2 ;  /* 0x0000000205027819 */ /* 0x040fe20000010202 */
[----:B------:R-:W-:Y:S01]  /*57440*/  IMAD.SHL.U32 R5, R5, 0x4, RZ ;  /* 0x0000000405057824 */ /* 0x000fe200078e00ff */
        /* <DEDUP_REMOVED lines=64> */
[----:B-12---:R-:W-:-:S07]  /*57850*/  MOV R3, UR4 ;  /* 0x0000000400037c02 */ /* 0x006fce0008000f00 */
.L_x_1:
[----:B------:R-:W2:Y:S01]  /*57860*/  LDL.LU R6, [R1+0x24bc] ;  /* 0x0024bc0001067983 */ /* 0x000ea20000300800 */
[----:B------:R-:W-:-:S04]  /*57870*/  DEPBAR.LE SB0, 0x6 ;  /* 0x000081800000791a */ /* 0x000fc80000000000 */
[----:B------:R-:W3:Y:S04]  /*57880*/  LDL R5, [R1+0x24cc] ;  /* 0x0024cc0001057983 */ /* 0x000ee80000100800 */
[----:B-----5:R-:W-:Y:S04]  /*57890*/  STL.64 [R1+0x2ec0], R150 ;  /* 0x002ec09601007387 */ /* 0x020fe80000100a00 */
[----:B------:R-:W-:Y:S04]  /*578a0*/  STL.64 [R1+0x2eb8], R148 ;  /* 0x002eb89401007387 */ /* 0x000fe80000100a00 */
        /* <DEDUP_REMOVED lines=61> */
[----:B------:R1:W-:Y:S04]  /*57c80*/  STL.64 [R1+0x2cc8], R24 ;  /* 0x002cc81801007387 */ /* 0x0003e80000100a00 */
[----:B-1----:R-:W4:Y:S04]  /*57c90*/  LDL.LU.64 R24, [R1+0xc00] ;  /* 0x000c000001187983 */ /* 0x002f280000300a00 */
        /* <DEDUP_REMOVED lines=62> */
[----:B------:R-:W4:Y:S01]  /*58080*/  LDL.LU.64 R150, [R1+0xdf8] ;  /* 0x000df80001967983 */ /* 0x000f220000300a00 */
[----:B--2---:R-:W-:Y:S01]  /*58090*/  R2UR UR4, R6 ;  /* 0x00000000060472ca */ /* 0x004fe200000e0000 */
[----:B------:R-:W-:Y:S01]  /*580a0*/  UMOV UR7, 0x40000040 ;  /* 0x4000004000077882 */ /* 0x000fe20000000000 */
[----:B---3--:R-:W-:Y:S01]  /*580b0*/  R2UR UR44, R5 ;  /* 0x00000000052c72ca */ /* 0x008fe200000e0000 */
[----:B------:R-:W-:Y:S06]  /*580c0*/  BAR.SYNC.DEFER_BLOCKING 0x0 ;  /* 0x0000000000007b1d */ /* 0x000fec0000010000 */
[----:B-----5:R-:W-:Y:S04]  /*580d0*/  STL.64 [R1+0x2cc0], R10 ;  /* 0x002cc00a01007387 */ /* 0x020fe80000100a00 */
[----:B------:R-:W-:Y:S01]  /*580e0*/  UIADD3 UR4, UR4, 0x1, URZ ;  /* 0x0000000104047890 */ /* 0x000fe2000fffe03f */
[----:B------:R-:W-:Y:S03]  /*580f0*/  STL [R1+0x2cbc], R9 ;  /* 0x002cbc0901007387 */ /* 0x000fe60000100800 */
[----:B------:R-:W-:Y:S01]  /*58100*/  UISETP.GT.AND UP0, UPT, UR4, 0x4, UPT ;  /* 0x000000040400788c */ /* 0x000fe2000bf04270 */
[----:B------:R-:W-:Y:S03]  /*58110*/  STL [R1+0x2ca8], R158 ;  /* 0x002ca89e01007387 */ /* 0x000fe60000100800 */
[----:B------:R-:W-:Y:S01]  /*58120*/  USEL UR6, UR4, URZ, !UP0 ;  /* 0x0000003f04067287 */ /* 0x000fe2000c000000 */
[----:B------:R-:W-:Y:S03]  /*58130*/  STL [R1+0x2ca4], R157 ;  /* 0x002ca49d01007387 */ /* 0x000fe60000100800 */
[----:B------:R-:W-:-:S02]  /*58140*/  ULEA UR5, UR6, UR44, 0x11 ;  /* 0x0000002c06057291 */ /* 0x000fc4000f8e883f */
[----:B------:R-:W-:Y:S02]  /*58150*/  ULEA UR4, UR6, UR44, 0x12 ;  /* 0x0000002c06047291 */ /* 0x000fe4000f8e903f */
[----:B------:R-:W-:Y:S01]  /*58160*/  IMAD.U32 R5, RZ, RZ, UR6 ;  /* 0x00000006ff057e24 */ /* 0x000fe2000f8e00ff */
[----:B------:R-:W-:Y:S01]  /*58170*/  UIADD3 UR5, UR5, 0x140000, URZ ;  /* 0x0014000005057890 */ /* 0x000fe2000fffe03f */
[----:B------:R-:W-:Y:S01]  /*58180*/  STL [R1+0x2ca0], R155 ;  /* 0x002ca09b01007387 */ /* 0x000fe20000100800 */
[----:B------:R-:W-:Y:S02]  /*58190*/  USHF.R.U32.HI UR4, URZ, 0x4, UR4 ;  /* 0x000000043f047899 */ /* 0x000fe40008011604 */
[----:B------:R-:W-:Y:S01]  /*581a0*/  USHF.R.U32.HI UR5, URZ, 0x4, UR5 ;  /* 0x000000043f057899 */ /* 0x000fe20008011605 */
[----:B------:R-:W-:Y:S01]  /*581b0*/  STL.64 [R1+0x2be0], R152 ;  /* 0x002be09801007387 */ /* 0x000fe20000100a00 */
[----:B------:R-:W-:Y:S02]  /*581c0*/  USGXT.U32 UR4, UR4, 0xe ;  /* 0x0000000e0404789a */ /* 0x000fe40008000000 */
[----:B------:R-:W-:Y:S01]  /*581d0*/  USGXT.U32 UR6, UR5, 0xe ;  /* 0x0000000e0506789a */ /* 0x000fe20008000000 */
[----:B------:R-:W-:Y:S01]  /*581e0*/  STL [R1+0x24bc], R5 ;  /* 0x0024bc0501007387 */ /* 0x000fe20000100800 */
[----:B------:R-:W-:Y:S01]  /*581f0*/  UIADD3 UR8, UP0, UR4, 0x2, URZ ;  /* 0x0000000204087890 */ /* 0x000fe2000ff1e03f */
[----:B------:R-:W-:Y:S01]  /*58200*/  UMOV UR5, 0x40000040 ;  /* 0x4000004000057882 */ /* 0x000fe20000000000 */
[----:B------:R-:W-:Y:S01]  /*58210*/  UIADD3 UR10, UP1, UR6, 0x2, URZ ;  /* 0x00000002060a7890 */ /* 0x000fe2000ff3e03f */
[----:B----4-:R-:W-:-:S06]  /*58220*/  WARPGROUP.ARRIVE ;  /* 0x00000000000079c5 */ /* 0x010fcc0000000000 */
[----:B------:R-:W-:Y:S01]  /*58230*/  HGMMA.64x256x8.F32.TF32 R24, gdesc[UR4], R24, gsb0 ;  /* 0x07e00000041879f0 */ /* 0x000fe20008002818 */
[----:B------:R-:W-:Y:S01]  /*58240*/  UMOV UR4, URZ ;  /* 0x0000003f00047c82 */ /* 0x000fe20008000000 */
[----:B------:R-:W-:Y:S01]  /*58250*/  UMOV UR5, URZ ;  /* 0x0000003f00057c82 */ /* 0x000fe20008000000 */
[----:B------:R-:W-:Y:S02]  /*58260*/  UIADD3.X UR9, UR4, 0x40000040, URZ, UP0, !UPT ;  /* 0x4000004004097890 */ /* 0x000fe400087fe43f */
[----:B------:R-:W-:Y:S02]  /*58270*/  UIADD3.X UR11, UR5, 0x40000040, URZ, UP1, !UPT ;  /* 0x40000040050b7890 */ /* 0x000fe40008ffe43f */
[----:B------:R-:W-:Y:S02]  /*58280*/  UIADD3.64 UR12, UR8, 0x2, URZ ;  /* 0x00000002080c7897 */ /* 0x000fe4000fffe03f */
[----:B------:R-:W-:Y:S02]  /*58290*/  UIADD3.64 UR14, UR10, 0x2, URZ ;  /* 0x000000020a0e7897 */ /* 0x000fe4000fffe03f */
[----:B------:R-:W-:-:S02]  /*582a0*/  UIADD3.64 UR16, UR8, 0x1002, URZ ;  /* 0x0000100208107897 */ /* 0x000fc4000fffe03f */
[----:B------:R-:W-:Y:S02]  /*582b0*/  UIADD3.64 UR18, UR10, 0x802, URZ ;  /* 0x000008020a127897 */ /* 0x000fe4000fffe03f */
[----:B------:R-:W-:Y:S02]  /*582c0*/  UIADD3.64 UR20, UR8, 0x1004, URZ ;  /* 0x0000100408147897 */ /* 0x000fe4000fffe03f */
[----:B------:R-:W-:Y:S02]  /*582d0*/  UIADD3.64 UR22, UR10, 0x804, URZ ;  /* 0x000008040a167897 */ /* 0x000fe4000fffe03f */
        /* <DEDUP_REMOVED lines=14> */
[----:B------:R-:W-:Y:S01]  /*583c0*/  UIADD3.64 UR54, UR10, 0x1804, URZ ;  /* 0x000018040a367897 */ /* 0x000fe2000fffe03f */
[----:B------:R-:W-:-:S02]  /*583d0*/  WARPGROUP.DEPBAR.LE gsb0, 0x0 ;  /* 0x00008000000079c5 */ /* 0x000fc40000010000 */
[----:B------:R-:W-:-:S06]  /*583e0*/  WARPGROUP.ARRIVE ;  /* 0x00000000000079c5 */ /* 0x000fcc0000000000 */
[----:B------:R-:W-:Y:S03]  /*583f0*/  HGMMA.64x256x8.F32.TF32 R24, gdesc[UR8], R24, gsb0 ;  /* 0x07e00000081879f0 */ /* 0x000fe60008002818 */
[----:B------:R-:W-:Y:S02]  /*58400*/  WARPGROUP.DEPBAR.LE gsb0, 0x0 ;  /* 0x00008000000079c5 */ /* 0x000fe40000010000 */
[----:B------:R-:W-:-:S15]  /*58410*/  WARPGROUP.ARRIVE ;  /* 0x00000000000079c5 */ /* 0x000fde0000000000 */
[----:B------:R-:W-:-:S08]  /*58420*/  NOP ;  /* 0x0000000000007918 */ /* 0x000fd00000000000 */
[----:B------:R-:W-:Y:S01]  /*58430*/  HGMMA.64x256x8.F32.TF32 R24, gdesc[UR12], R24, gsb0 ;  /* 0x07e000000c1879f0 */ /* 0x000fe20008002818 */
[----:B------:R-:W-:Y:S02]  /*58440*/  UIADD3.64 UR12, UR8, 0x4, URZ ;  /* 0x00000004080c7897 */ /* 0x000fe4000fffe03f */
[----:B------:R-:W-:Y:S01]  /*58450*/  UIADD3.64 UR14, UR10, 0x4, URZ ;  /* 0x000000040a0e7897 */ /* 0x000fe2000fffe03f */
[----:B------:R-:W-:Y:S02]  /*58460*/  WARPGROUP.DEPBAR.LE gsb0, 0x0 ;  /* 0x00008000000079c5 */ /* 0x000fe40000010000 */
[----:B------:R-:W-:-:S15]  /*58470*/  WARPGROUP.ARRIVE ;  /* 0x00000000000079c5 */ /* 0x000fde0000000000 */
[----:B------:R-:W-:-:S07]  /*58480*/  NOP ;  /* 0x0000000000007918 */ /* 0x000fce0000000000 */
        /* <DEDUP_REMOVED lines=12> */
[----:B------:R-:W-:Y:S03]  /*58550*/  HGMMA.64x256x8.F32.TF32 R24, gdesc[UR12], R24, gsb0 ;  /* 0x07e000000c1879f0 */ /* 0x000fe60008002818 */
[----:B------:R-:W-:Y:S02]  /*58560*/  WARPGROUP.DEPBAR.LE gsb0, 0x0 ;  /* 0x00008000000079c5 */ /* 0x000fe40000010000 */
[----:B------:R-:W-:-:S15]  /*58570*/  WARPGROUP.ARRIVE ;  /* 0x00000000000079c5 */ /* 0x000fde0000000000 */
[----:B------:R-:W-:-:S08]  /*58580*/  NOP ;  /* 0x0000000000007918 */ /* 0x000fd00000000000 */
        /* <DEDUP_REMOVED lines=24> */
[----:B------:R-:W-:Y:S01]  /*58710*/  HGMMA.64x256x8.F32.TF32 R24, gdesc[UR40], R24, gsb0 ;  /* 0x07e00000281879f0 */ /* 0x000fe20008002818 */
[----:B------:R-:W-:Y:S01]  /*58720*/  UMOV UR41, UR44 ;  /* 0x0000002c00297c82 */ /* 0x000fe20008000000 */
[----:B------:R-:W-:Y:S01]  /*58730*/  UIADD3.64 UR44, UR8, 0x3000, URZ ;  /* 0x00003000082c7897 */ /* 0x000fe2000fffe03f */
        /* <DEDUP_REMOVED lines=13> */
[----:B------:R1:W-:Y:S04]  /*58810*/  STL.64 [R1+0xc00], R24 ;  /* 0x000c001801007387 */ /* 0x0003e80000100a00 */
        /* <DEDUP_REMOVED lines=63> */
[----:B-1----:R-:W4:Y:S04]  /*58c10*/  LDL.LU.64 R24, [R1+0x800] ;  /* 0x0008000001187983 */ /* 0x002f280000300a00 */
[----:B--2---:R-:W2:Y:S04]  /*58c20*/  LDL.LU.64 R26, [R1+0x808] ;  /* 0x00080800011a7983 */ /* 0x004ea80000300a00 */
[----:B---3--:R-:W3:Y:S04]  /*58c30*/  LDL.LU.64 R28, [R1+0x810] ;  /* 0x00081000011c7983 */ /* 0x008ee80000300a00 */
[----:B----4-:R-:W4:Y:S04]  /*58c40*/  LDL.LU.64 R30, [R1+0x818] ;  /* 0x00081800011e7983 */ /* 0x010f280000300a00 */
[----:B------:R-:W2:Y:S04]  /*58c50*/  LDL.LU.64 R32, [R1+0x820] ;  /* 0x0008200001207983 */ /* 0x000ea80000300a00 */
[----:B------:R-:W3:Y:S04]  /*58c60*/  LDL.LU.64 R34, [R1+0x828] ;  /* 0x0008280001227983 */ /* 0x000ee80000300a00 */
[----:B------:R-:W4:Y:S04]  /*58c70*/  LDL.LU.64 R36, [R1+0x830] ;  /* 0x0008300001247983 */ /* 0x000f280000300a00 */
        /* <DEDUP_REMOVED lines=57> */
[----:B----4-:R-:W-:Y:S04]  /*59010*/  STL.64 [R1+0x34c0], R150 ;  /* 0x0034c09601007387 */ /* 0x010fe80000100a00 */
[----:B---3--:R-:W-:Y:S04]  /*59020*/  STL.64 [R1+0x34b8], R148 ;  /* 0x0034b89401007387 */ /* 0x008fe80000100a00 */
[----:B--2---:R-:W-:Y:S04]  /*59030*/  STL.64 [R1+0x34b0], R146 ;  /* 0x0034b09201007387 */ /* 0x004fe80000100a00 */
        /* <DEDUP_REMOVED lines=57> */
[----:B-1----:R-:W2:Y:S04]  /*593d0*/  LDL.LU.64 R32, [R1+0xa00] ;  /* 0x000a000001207983 */ /* 0x002ea80000300a00 */
[----:B------:R-:W2:Y:S04]  /*593e0*/  LDL.LU.64 R34, [R1+0xa08] ;  /* 0x000a080001227983 */ /* 0x000ea80000300a00 */
        /* <DEDUP_REMOVED lines=61> */
[----:B------:R-:W2:Y:S01]  /*597c0*/  LDL.LU.64 R158, [R1+0xbf8] ;  /* 0x000bf800019e7983 */ /* 0x000ea20000300a00 */
[----:B------:R-:W-:-:S02]  /*597d0*/  UIADD3.64 UR4, UR8, 0x1fe, URZ ;  /* 0x000001fe08047897 */ /* 0x000fc4000fffe03f */
[----:B------:R-:W-:Y:S01]  /*597e0*/  UIADD3.64 UR56, UR8, 0x200, URZ ;  /* 0x0000020008387897 */ /* 0x000fe2000fffe03f */
[----:B------:R-:W-:Y:S01]  /*597f0*/  STL.64 [R1+0x32e0], R30 ;  /* 0x0032e01e01007387 */ /* 0x000fe20000100a00 */
[----:B------:R-:W-:Y:S01]  /*59800*/  UMOV UR58, UR10 ;  /* 0x0000000a003a7c82 */ /* 0x000fe20008000000 */
[----:B------:R-:W-:Y:S01]  /*59810*/  UMOV UR59, UR11 ;  /* 0x0000000b003b7c82 */ /* 0x000fe20008000000 */
[----:B------:R-:W-:Y:S01]  /*59820*/  UIADD3.64 UR12, UR10, 0x2, URZ ;  /* 0x000000020a0c7897 */ /* 0x000fe2000fffe03f */
[----:B------:R-:W-:Y:S01]  /*59830*/  STL.64 [R1+0x32d8], R28 ;  /* 0x0032d81c01007387 */ /* 0x000fe20000100a00 */
[----:B------:R-:W-:Y:S02]  /*59840*/  UIADD3.64 UR16, UR10, 0x4, URZ ;  /* 0x000000040a107897 */ /* 0x000fe4000fffe03f */
[----:B------:R-:W-:Y:S01]  /*59850*/  UIADD3.64 UR20, UR8, 0x1204, URZ ;  /* 0x0000120408147897 */ /* 0x000fe2000fffe03f */
[----:B------:R-:W-:Y:S01]  /*59860*/  STL.64 [R1+0x32d0], R26 ;  /* 0x0032d01a01007387 */ /* 0x000fe20000100a00 */
[----:B------:R-:W-:-:S02]  /*59870*/  UIADD3.64 UR24, UR8, 0x21fe, URZ ;  /* 0x000021fe08187897 */ /* 0x000fc4000fffe03f */
[----:B------:R-:W-:Y:S01]  /*59880*/  UIADD3.64 UR28, UR8, 0x2200, URZ ;  /* 0x00002200081c7897 */ /* 0x000fe2000fffe03f */
[----:B------:R-:W-:Y:S01]  /*59890*/  STL.64 [R1+0x32c8], R24 ;  /* 0x0032c81801007387 */ /* 0x000fe20000100a00 */
[----:B------:R-:W-:Y:S02]  /*598a0*/  UIADD3.64 UR32, UR8, 0x2202, URZ ;  /* 0x0000220208207897 */ /* 0x000fe4000fffe03f */
[----:B------:R-:W-:Y:S02]  /*598b0*/  UIADD3.64 UR36, UR8, 0x2204, URZ ;  /* 0x0000220408247897 */ /* 0x000fe4000fffe03f */
[----:B------:R-:W-:Y:S02]  /*598c0*/  UIADD3.64 UR44, UR8, 0x3200, URZ ;  /* 0x00003200082c7897 */ /* 0x000fe4000fffe03f */
[----:B------:R-:W-:Y:S02]  /*598d0*/  UIADD3.64 UR48, UR8, 0x3202, URZ ;  /* 0x0000320208307897 */ /* 0x000fe4000fffe03f */
[----:B------:R-:W-:Y:S01]  /*598e0*/  UIADD3.64 UR52, UR8, 0x3204, URZ ;  /* 0x0000320408347897 */ /* 0x000fe2000fffe03f */
[----:B--2---:R-:W-:-:S06]  /*598f0*/  WARPGROUP.ARRIVE ;  /* 0x00000000000079c5 */ /* 0x004fcc0000000000 */
[----:B------:R-:W-:Y:S03]  /*59900*/  HGMMA.64x256x8.F32.TF32 R32, gdesc[UR4], R32, gsb0 ;  /* 0x07e00000042079f0 */ /* 0x000fe60008002820 */
[----:B------:R-:W-:Y:S02]  /*59910*/  WARPGROUP.DEPBAR.LE gsb0, 0x0 ;  /* 0x00008000000079c5 */ /* 0x000fe40000010000 */
[----:B------:R-:W-:-:S15]  /*59920*/  WARPGROUP.ARRIVE ;  /* 0x00000000000079c5 */ /* 0x000fde0000000000 */
[----:B------:R-:W-:-:S08]  /*59930*/  NOP ;  /* 0x0000000000007918 */ /* 0x000fd00000000000 */
[----:B------:R-:W-:Y:S01]  /*59940*/  HGMMA.64x256x8.F32.TF32 R32, gdesc[UR56], R32, gsb0 ;  /* 0x07e00000382079f0 */ /* 0x000fe20008002820 */
[----:B------:R-:W-:Y:S01]  /*59950*/  UIADD3.64 UR56, UR8, 0x202, URZ ;  /* 0x0000020208387897 */ /* 0x000fe2000fffe03f */
[----:B------:R-:W-:Y:S01]  /*59960*/  UMOV UR58, UR12 ;  /* 0x0000000c003a7c82 */ /* 0x000fe20008000000 */
[----:B------:R-:W-:Y:S01]  /*59970*/  UMOV UR59, UR13 ;  /* 0x0000000d003b7c82 */ /* 0x000fe20008000000 */
[----:B------:R-:W-:Y:S01]  /*59980*/  UIADD3.64 UR12, UR10, 0x7fe, URZ ;  /* 0x000007fe0a0c7897 */ /* 0x000fe2000fffe03f */
[----:B------:R-:W-:Y:S02]  /*59990*/  WARPGROUP.DEPBAR.LE gsb0, 0x0 ;  /* 0x00008000000079c5 */ /* 0x000fe40000010000 */
[----:B------:R-:W-:-:S15]  /*599a0*/  WARPGROUP.ARRIVE ;  /* 0x00000000000079c5 */ /* 0x000fde0000000000 */
[----:B------:R-:W-:-:S06]  /*599b0*/  NOP ;  /* 0x0000000000007918 */ /* 0x000fcc0000000000 */
        /* <DEDUP_REMOVED lines=124> */
[----:B------:R-:W-:Y:S04]  /*5a180*/  STL.64 [R1+0xbe0], R152 ;  /* 0x000be09801007387 */ /* 0x000fe80000100a00 */
[----:B------:R-:W-:Y:S04]  /*5a190*/  STL.64 [R1+0xbe8], R154 ;  /* 0x000be89a01007387 */ /* 0x000fe80000100a00 */
[----:B------:R-:W-:Y:S04]  /*5a1a0*/  STL.64 [R1+0xbf0], R156 ;  /* 0x000bf09c01007387 */ /* 0x000fe80000100a00 */
[----:B------:R-:W-:Y:S04]  /*5a1b0*/  STL.64 [R1+0xbf8], R158 ;  /* 0x000bf89e01007387 */ /* 0x000fe80000100a00 */
        /* <DEDUP_REMOVED lines=66> */
[----:B------:R-:W-:Y:S01]  /*5a5e0*/  UMOV UR58, UR10 ;  /* 0x0000000a003a7c82 */ /* 0x000fe20008000000 */
[----:B------:R-:W-:Y:S01]  /*5a5f0*/  UMOV UR59, UR11 ;  /* 0x0000000b003b7c82 */ /* 0x000fe20008000000 */
        /* <DEDUP_REMOVED lines=717> */
[----:B-1----:R-:W4:Y:S04]  /*5d2d0*/  LDL.LU.64 R24, [R1] ;  /* 0x0000000001187983 */ /* 0x002f280000300a00 */
        /* <DEDUP_REMOVED lines=441> */
[----:B------:R-:W-:Y:S02]  /*5ee70*/  WARPGROUP.DEPBAR.LE gsb0, 0x0 ;  /* 0x00008000000079c5 */ /* 0x000fe40000010000 */
[----:B------:R-:W-:-:S15]  /*5ee80*/  WARPGROUP.ARRIVE ;  /* 0x00000000000079c5 */ /* 0x000fde0000000000 */
[----:B------:R-:W-:-:S07]  /*5ee90*/  NOP ;  /* 0x0000000000007918 */ /* 0x000fce0000000000 */
        /* <DEDUP_REMOVED lines=8> */
[----:B------:R-:W-:Y:S01]  /*5ef20*/  UMOV UR56, UR12 ;  /* 0x0000000c00387c82 */ /* 0x000fe20008000000 */
[----:B------:R-:W-:Y:S01]  /*5ef30*/  UMOV UR57, UR13 ;  /* 0x0000000d00397c82 */ /* 0x000fe20008000000 */
[----:B------:R-:W-:Y:S01]  /*5ef40*/  UIADD3.64 UR12, UR8, 0x1c00, URZ ;  /* 0x00001c00080c7897 */ /* 0x000fe2000fffe03f */
[----:B------:R-:W-:Y:S01]  /*5ef50*/  UMOV UR59, UR21 ;  /* 0x00000015003b7c82 */ /* 0x000fe20008000000 */
[----:B------:R-:W-:Y:S01]  /*5ef60*/  UIADD3.64 UR20, UR8, 0x1c04, URZ ;  /* 0x00001c0408147897 */ /* 0x000fe2000fffe03f */
[----:B------:R-:W-:Y:S02]  /*5ef70*/  WARPGROUP.DEPBAR.LE gsb0, 0x0 ;  /* 0x00008000000079c5 */ /* 0x000fe40000010000 */
[----:B------:R-:W-:-:S15]  /*5ef80*/  WARPGROUP.ARRIVE ;  /* 0x00000000000079c5 */ /* 0x000fde0000000000 */
[----:B------:R-:W-:-:S05]  /*5ef90*/  NOP ;  /* 0x0000000000007918 */ /* 0x000fca0000000000 */
[----:B------:R-:W-:Y:S01]  /*5efa0*/  HGMMA.64x256x8.F32.TF32 R24, gdesc[UR12], R24, gsb0 ;  /* 0x07e000000c1879f0 */ /* 0x000fe20008002818 */
[----:B------:R-:W-:Y:S01]  /*5efb0*/  UMOV UR12, UR16 ;  /* 0x00000010000c7c82 */ /* 0x000fe20008000000 */
[----:B------:R-:W-:Y:S01]  /*5efc0*/  UMOV UR13, UR17 ;  /* 0x00000011000d7c82 */ /* 0x000fe20008000000 */
        /* <DEDUP_REMOVED lines=42> */
[----:B------:R-:W-:Y:S04]  /*5f270*/  STL.64 [R1], R24 ;  /* 0x0000001801007387 */ /* 0x000fe80000100a00 */
        /* <DEDUP_REMOVED lines=129> */
[----:B------:R-:W3:Y:S01]  /*5fa90*/  LDL R9, [R1+0x24c8] ;  /* 0x0024c80001097983 */ /* 0x000ee20000100800 */
[----:B------:R-:W-:Y:S02]  /*5faa0*/  UIADD3.64 UR20, UR8, 0x1e04, URZ ;  /* 0x00001e0408147897 */ /* 0x000fe4000fffe03f */
[----:B------:R-:W-:Y:S01]  /*5fab0*/  UIADD3.64 UR24, UR8, 0x2dfe, URZ ;  /* 0x00002dfe08187897 */ /* 0x000fe2000fffe03f */
[----:B------:R-:W4:Y:S01]  /*5fac0*/  LDL.LU R6, [R1+0x24c0] ;  /* 0x0024c00001067983 */ /* 0x000f220000300800 */
[----:B------:R-:W-:Y:S02]  /*5fad0*/  UIADD3.64 UR28, UR8, 0x2e00, URZ ;  /* 0x00002e00081c7897 */ /* 0x000fe4000fffe03f */
[----:B------:R-:W-:Y:S01]  /*5fae0*/  UIADD3.64 UR32, UR8, 0x2e02, URZ ;  /* 0x00002e0208207897 */ /* 0x000fe2000fffe03f */
[----:B------:R-:W4:Y:S01]  /*5faf0*/  LDL R5, [R1+0x24c4] ;  /* 0x0024c40001057983 */ /* 0x000f220000100800 */
[----:B--2---:R-:W-:Y:S01]  /*5fb00*/  WARPGROUP.ARRIVE ;  /* 0x00000000000079c5 */ /* 0x004fe20000000000 */
[----:B------:R-:W-:-:S02]  /*5fb10*/  UIADD3.64 UR36, UR8, 0x2e04, URZ ;  /* 0x00002e0408247897 */ /* 0x000fc4000fffe03f */
[----:B------:R-:W-:Y:S01]  /*5fb20*/  UIADD3.64 UR40, UR8, 0x3dfe, URZ ;  /* 0x00003dfe08287897 */ /* 0x000fe2000fffe03f */
[----:B---3--:R-:W-:Y:S02]  /*5fb30*/  R2UR UR53, R9 ;  /* 0x00000000093572ca */ /* 0x008fe400000e0000 */
[----:B------:R-:W-:Y:S01]  /*5fb40*/  HGMMA.64x256x8.F32.TF32 R24, gdesc[UR4], R24, gsb0 ;  /* 0x07e00000041879f0 */ /* 0x000fe20008002818 */
[----:B------:R-:W-:Y:S01]  /*5fb50*/  UIADD3.64 UR4, UR8, 0xe00, URZ ;  /* 0x00000e0008047897 */ /* 0x000fe2000fffe03f */
[----:B----4-:R-:W-:Y:S01]  /*5fb60*/  R2UR UR52, R6 ;  /* 0x00000000063472ca */ /* 0x010fe200000e0000 */
[----:B------:R-:W-:Y:S01]  /*5fb70*/  UMOV UR6, UR10 ;  /* 0x0000000a00067c82 */ /* 0x000fe20008000000 */
[----:B------:R-:W-:Y:S01]  /*5fb80*/  UMOV UR7, UR11 ;  /* 0x0000000b00077c82 */ /* 0x000fe20008000000 */
[----:B------:R-:W-:Y:S02]  /*5fb90*/  WARPGROUP.DEPBAR.LE gsb0, 0x0 ;  /* 0x00008000000079c5 */ /* 0x000fe40000010000 */
[----:B------:R-:W-:Y:S01]  /*5fba0*/  WARPGROUP.ARRIVE ;  /* 0x00000000000079c5 */ /* 0x000fe20000000000 */
[----:B------:R-:W-:-:S02]  /*5fbb0*/  UIADD3.64 UR44, UR8, 0x3e00, URZ ;  /* 0x00003e00082c7897 */ /* 0x000fc4000fffe03f */
[----:B------:R-:W-:Y:S01]  /*5fbc0*/  UIADD3.64 UR48, UR8, 0x3e02, URZ ;  /* 0x00003e0208307897 */ /* 0x000fe2000fffe03f */
[----:B------:R-:W-:-:S15]  /*5fbd0*/  R2UR UR10, R3 ;  /* 0x00000000030a72ca */ /* 0x000fde00000e0000 */
[----:B------:R-:W-:-:S02]  /*5fbe0*/  NOP ;  /* 0x0000000000007918 */ /* 0x000fc40000000000 */
[----:B------:R-:W-:Y:S01]  /*5fbf0*/  HGMMA.64x256x8.F32.TF32 R24, gdesc[UR4], R24, gsb0 ;  /* 0x07e00000041879f0 */ /* 0x000fe20008002818 */
[----:B------:R-:W-:Y:S01]  /*5fc00*/  UIADD3.64 UR4, UR8, 0xe02, URZ ;  /* 0x00000e0208047897 */ /* 0x000fe2000fffe03f */
[----:B------:R-:W-:Y:S01]  /*5fc10*/  R2UR UR11, R5 ;  /* 0x00000000050b72ca */ /* 0x000fe200000e0000 */
[----:B------:R-:W-:Y:S01]  /*5fc20*/  UMOV UR6, UR16 ;  /* 0x0000001000067c82 */ /* 0x000fe20008000000 */
[----:B------:R-:W-:Y:S01]  /*5fc30*/  UMOV UR7, UR17 ;  /* 0x0000001100077c82 */ /* 0x000fe20008000000 */
[----:B------:R-:W-:Y:S02]  /*5fc40*/  WARPGROUP.DEPBAR.LE gsb0, 0x0 ;  /* 0x00008000000079c5 */ /* 0x000fe40000010000 */
[----:B------:R-:W-:Y:S01]  /*5fc50*/  WARPGROUP.ARRIVE ;  /* 0x00000000000079c5 */ /* 0x000fe20000000000 */
[----:B------:R-:W2:Y:S01]  /*5fc60*/  LDL.LU R5, [R1+0x14b4] ;  /* 0x0014b40001057983 */ /* 0x000ea20000300800 */
[----:B------:R-:W-:-:S03]  /*5fc70*/  UIADD3.64 UR16, UR8, 0x1e02, URZ ;  /* 0x00001e0208107897 */ /* 0x000fc6000fffe03f */
[----:B------:R-:W3:-:S15]  /*5fc80*/  LDL.LU R252, [R1+0x14b8] ;  /* 0x0014b80001fc7983 */ /* 0x000ede0000300800 */
[----:B------:R-:W-:-:S01]  /*5fc90*/  NOP ;  /* 0x0000000000007918 */ /* 0x000fc20000000000 */
[----:B------:R-:W-:Y:S01]  /*5fca0*/  HGMMA.64x256x8.F32.TF32 R24, gdesc[UR4], R24, gsb0 ;  /* 0x07e00000041879f0 */ /* 0x000fe20008002818 */
[----:B------:R-:W-:Y:S01]  /*5fcb0*/  UIADD3.64 UR4, UR8, 0xe04, URZ ;  /* 0x00000e0408047897 */ /* 0x000fe2000fffe03f */
[----:B------:R-:W-:Y:S01]  /*5fcc0*/  UMOV UR6, UR12 ;  /* 0x0000000c00067c82 */ /* 0x000fe20008000000 */
[----:B------:R-:W-:Y:S01]  /*5fcd0*/  UMOV UR7, UR13 ;  /* 0x0000000d00077c82 */ /* 0x000fe20008000000 */
[----:B------:R-:W4:Y:S01]  /*5fce0*/  LDL.LU R159, [R1+0x14bc] ;  /* 0x0014bc00019f7983 */ /* 0x000f220000300800 */
[----:B------:R-:W-:Y:S02]  /*5fcf0*/  WARPGROUP.DEPBAR.LE gsb0, 0x0 ;  /* 0x00008000000079c5 */ /* 0x000fe40000010000 */
[----:B------:R-:W-:Y:S01]  /*5fd00*/  WARPGROUP.ARRIVE ;  /* 0x00000000000079c5 */ /* 0x000fe20000000000 */
[----:B------:R-:W-:Y:S01]  /*5fd10*/  UIADD3.64 UR12, UR8, 0x1e00, URZ ;  /* 0x00001e00080c7897 */ /* 0x000fe2000fffe03f */
[----:B------:R-:W4:-:S15]  /*5fd20*/  LDL.LU R158, [R1+0x14c0] ;  /* 0x0014c000019e7983 */ /* 0x000f1e0000300800 */
[----:B------:R-:W-:-:S04]  /*5fd30*/  NOP ;  /* 0x0000000000007918 */ /* 0x000fc80000000000 */
[----:B------:R-:W-:Y:S01]  /*5fd40*/  HGMMA.64x256x8.F32.TF32 R24, gdesc[UR4], R24, gsb0 ;  /* 0x07e00000041879f0 */ /* 0x000fe20008002818 */
[----:B------:R-:W-:Y:S01]  /*5fd50*/  UIADD3.64 UR4, UR8, 0x1dfe, URZ ;  /* 0x00001dfe08047897 */ /* 0x000fe2000fffe03f */
[----:B------:R-:W-:Y:S01]  /*5fd60*/  UMOV UR6, UR56 ;  /* 0x0000003800067c82 */ /* 0x000fe20008000000 */
[----:B------:R-:W-:Y:S01]  /*5fd70*/  UMOV UR7, UR57 ;  /* 0x0000003900077c82 */ /* 0x000fe20008000000 */
        /* <DEDUP_REMOVED lines=36> */
[----:B------:R-:W-:Y:S02]  /*5ffc0*/  UIMAD UR6, UR10, -0x80, UR53 ;  /* 0xffffff800a0678a4 */ /* 0x000fe4000f8e0235 */
[----:B------:R-:W-:Y:S02]  /*5ffd0*/  UIADD3 UR5, UR11, -0x4, URZ ;  /* 0xfffffffc0b057890 */ /* 0x000fe4000fffe03f */
[----:B------:R-:W-:Y:S02]  /*5ffe0*/  UISETP.GT.AND UP1, UPT, UR6, URZ, UPT ;  /* 0x0000003f0600728c */ /* 0x000fe4000bf24270 */
[----:B------:R-:W-:Y:S02]  /*5fff0*/  UIADD3 UR4, UR52, 0x1, URZ ;  /* 0x0000000134047890 */ /* 0x000fe4000fffe03f */
[----:B------:R-:W-:Y:S02]  /*60000*/  UISETP.GE.AND UP0, UPT, UR10, UR5, UPT ;  /* 0x000000050a00728c */ /* 0x000fe4000bf06270 */
[----:B------:R-:W-:-:S02]  /*60010*/  USEL UR5, URZ, 0x4, !UP1 ;  /* 0x000000043f057887 */ /* 0x000fc4000c800000 */
[----:B------:R-:W-:Y:S01]  /*60020*/  UISETP.GT.AND UP1, UPT, UR4, 0x4, UPT ;  /* 0x000000040400788c */ /* 0x000fe2000bf24270 */
[----:B------:R-:W-:Y:S02]  /*60030*/  WARPGROUP.DEPBAR.LE gsb0, 0x0 ;  /* 0x00008000000079c5 */ /* 0x000fe40000010000 */
[----:B------:R-:W-:-:S12]  /*60040*/  WARPGROUP.ARRIVE ;  /* 0x00000000000079c5 */ /* 0x000fd80000000000 */
[----:B------:R-:W-:Y:S01]  /*60050*/  HGMMA.64x256x8.F32.TF32 R24, gdesc[UR44], R24, gsb0 ;  /* 0x07e000002c1879f0 */ /* 0x000fe20008002818 */
[----:B------:R-:W-:-:S06]  /*60060*/  USEL UR7, UR4, URZ, !UP1 ;  /* 0x0000003f04077287 */ /* 0x000fcc000c800000 */
[----:B------:R-:W-:-:S05]  /*60070*/  MOV R3, UR7 ;  /* 0x0000000700037c02 */ /* 0x000fca0008000f00 */
[----:B------:R-:W-:Y:S04]  /*60080*/  STL [R1+0x24c0], R3 ;  /* 0x0024c00301007387 */ /* 0x000fe80000100800 */
[----:B------:R-:W4:Y:S04]  /*60090*/  LDL.LU R157, [R1+0x14c4] ;  /* 0x0014c400019d7983 */ /* 0x000f280000300800 */
[----:B------:R-:W4:Y:S01]  /*600a0*/  LDL.LU R11, [R1+0x14c8] ;  /* 0x0014c800010b7983 */ /* 0x000f220000300800 */
[----:B------:R-:W-:Y:S01]  /*600b0*/  UIADD3.64 UR52, UR8, 0x3e04, URZ ;  /* 0x00003e0408347897 */ /* 0x000fe2000fffe03f */
[----:B------:R-:W1:Y:S01]  /*600c0*/  S2R R154, SR_TID.X ;  /* 0x00000000009a7919 */ /* 0x000e620000002100 */
[----:B---3--:R-:W-:Y:S01]  /*600d0*/  IADD3 R252, P1, R252, R4, RZ ;  /* 0x00000004fcfc7210 */ /* 0x008fe20007f3e0ff */
[----:B------:R-:W3:Y:S01]  /*600e0*/  LDL.LU R156, [R1+0x14cc] ;  /* 0x0014cc00019c7983 */ /* 0x000ee20000300800 */
[----:B------:R-:W-:-:S02]  /*600f0*/  WARPGROUP.DEPBAR.LE gsb0, 0x0 ;  /* 0x00008000000079c5 */ /* 0x000fc40000010000 */
[----:B------:R-:W-:Y:S01]  /*60100*/  WARPGROUP.ARRIVE ;  /* 0x00000000000079c5 */ /* 0x000fe20000000000 */
[----:B-1----:R-:W-:Y:S01]  /*60110*/  LOP3.LUT R10, R154, 0x7f, RZ, 0xc0, !PT ;  /* 0x0000007f9a0a7812 */ /* 0x002fe200078ec0ff */
[----:B------:R-:W3:Y:S04]  /*60120*/  LDL.LU R155, [R1+0x14d0] ;  /* 0x0014d000019b7983 */ /* 0x000ee80000300800 */
[----:B------:R-:W-:Y:S01]  /*60130*/  HGMMA.64x256x8.F32.TF32 R24, gdesc[UR48], R24, gsb0 ;  /* 0x07e00000301879f0 */ /* 0x000fe20008002818 */
[----:B------:R-:W3:Y:S01]  /*60140*/  LDL.LU R154, [R1+0x14d4] ;  /* 0x0014d400019a7983 */ /* 0x000ee20000300800 */
[----:B--2---:R-:W-:-:S03]  /*60150*/  IMAD.X R5, R5, 0x1, R0, P1 ;  /* 0x0000000105057824 */ /* 0x004fc600008e0600 */
[----:B------:R-:W2:Y:S04]  /*60160*/  LDL.LU R153, [R1+0x14d8] ;  /* 0x0014d80001997983 */ /* 0x000ea80000300800 */
[----:B------:R-:W2:Y:S04]  /*60170*/  LDL.LU R152, [R1+0x14dc] ;  /* 0x0014dc0001987983 */ /* 0x000ea80000300800 */
[----:B------:R-:W2:Y:S04]  /*60180*/  LDL.LU R9, [R1+0x14e0] ;  /* 0x0014e00001097983 */ /* 0x000ea80000300800 */
[----:B------:R-:W-:Y:S04]  /*60190*/  STL [R1+0x14b8], R252 ;  /* 0x0014b8fc01007387 */ /* 0x000fe80000100800 */
[----:B------:R-:W-:Y:S01]  /*601a0*/  STL [R1+0x14b4], R5 ;  /* 0x0014b40501007387 */ /* 0x000fe20000100800 */
[----:B----4-:R-:W-:-:S05]  /*601b0*/  IADD3 R158, P1, R158, R4, RZ ;  /* 0x000000049e9e7210 */ /* 0x010fca0007f3e0ff */
[----:B------:R-:W-:Y:S01]  /*601c0*/  IMAD.X R159, R159, 0x1, R0, P1 ;  /* 0x000000019f9f7824 */ /* 0x000fe200008e0600 */
[----:B------:R-:W-:-:S04]  /*601d0*/  IADD3 R11, P2, R11, R4, RZ ;  /* 0x000000040b0b7210 */ /* 0x000fc80007f5e0ff */
[----:B------:R-:W-:Y:S01]  /*601e0*/  IADD3.X R157, R157, R0, RZ, P2, !PT ;  /* 0x000000009d9d7210 */ /* 0x000fe200017fe4ff */
[----:B------:R-:W-:Y:S02]  /*601f0*/  WARPGROUP.DEPBAR.LE gsb0, 0x0 ;  /* 0x00008000000079c5 */ /* 0x000fe40000010000 */
[----:B------:R-:W-:-:S06]  /*60200*/  WARPGROUP.ARRIVE ;  /* 0x00000000000079c5 */ /* 0x000fcc0000000000 */
[----:B------:R-:W-:Y:S03]  /*60210*/  HGMMA.64x256x8.F32.TF32 R24, gdesc[UR52], R24, gsb0 ;  /* 0x07e00000341879f0 */ /* 0x000fe60008002818 */
[----:B------:R-:W1:Y:S01]  /*60220*/  S2R R6, SR_TID.X ;  /* 0x0000000000067919 */ /* 0x000e620000002100 */
[----:B------:R-:W-:Y:S02]  /*60230*/  WARPGROUP.DEPBAR.LE gsb0, 0x0 ;  /* 0x00008000000079c5 */ /* 0x000fe40000010000 */
[----:B------:R-:W-:Y:S04]  /*60240*/  STL [R1+0x2cb8], R102 ;  /* 0x002cb86601007387 */ /* 0x000fe80000100800 */
[----:B------:R-:W-:Y:S04]  /*60250*/  STL [R1+0x2cb4], R103 ;  /* 0x002cb46701007387 */ /* 0x000fe80000100800 */
[----:B------:R4:W-:Y:S04]  /*60260*/  STL [R1+0x2cb0], R104 ;  /* 0x002cb06801007387 */ /* 0x0009e80000100800 */
[----:B------:R3:W-:Y:S04]  /*60270*/  STL [R1+0x2cac], R105 ;  /* 0x002cac6901007387 */ /* 0x0007e80000100800 */
[----:B------:R-:W-:Y:S04]  /*60280*/  STL.64 [R1+0x2c98], R106 ;  /* 0x002c986a01007387 */ /* 0x000fe80000100a00 */
[----:B------:R1:W-:Y:S04]  /*60290*/  STL.64 [R1+0x2c90], R108 ;  /* 0x002c906c01007387 */ /* 0x0003e80000100a00 */
        /* <DEDUP_REMOVED lines=21> */
[----:B------:R-:W-:Y:S04]  /*603f0*/  STL [R1+0x14c0], R158 ;  /* 0x0014c09e01007387 */ /* 0x000fe80000100800 */
[----:B------:R-:W-:Y:S04]  /*60400*/  STL [R1+0x14bc], R159 ;  /* 0x0014bc9f01007387 */ /* 0x000fe80000100800 */
[----:B------:R2:W-:Y:S04]  /*60410*/  STL [R1+0x14c8], R11 ;  /* 0x0014c80b01007387 */ /* 0x0005e80000100800 */
[----:B----4-:R-:W4:Y:S04]  /*60420*/  LDL.LU R104, [R1+0x14e8] ;  /* 0x0014e80001687983 */ /* 0x010f280000300800 */
[----:B------:R-:W-:Y:S04]  /*60430*/  STL [R1+0x14c4], R157 ;  /* 0x0014c49d01007387 */ /* 0x000fe80000100800 */
[----:B---3--:R-:W3:Y:S01]  /*60440*/  LDL.LU R105, [R1+0x14e4] ;  /* 0x0014e40001697983 */ /* 0x008ee20000300800 */
[----:B-1----:R-:W-:Y:S01]  /*60450*/  IMAD.SHL.U32 R6, R6, 0x10, RZ ;  /* 0x0000001006067824 */ /* 0x002fe200078e00ff */
[----:B------:R-:W-:Y:S01]  /*60460*/  USEL UR5, UR5, URZ, !UP0 ;  /* 0x0000003f05057287 */ /* 0x000fe2000c000000 */
[----:B------:R-:W-:Y:S01]  /*60470*/  IMAD.MOV.U32 R102, RZ, RZ, R252 ;  /* 0x000000ffff667224 */ /* 0x000fe200078e00fc */
[----:B------:R-:W-:Y:S01]  /*60480*/  IADD3 R155, P1, R155, R4, RZ ;  /* 0x000000049b9b7210 */ /* 0x000fe20007f3e0ff */
[----:B------:R-:W-:Y:S01]  /*60490*/  IMAD.MOV.U32 R103, RZ, RZ, R5 ;  /* 0x000000ffff677224 */ /* 0x000fe200078e0005 */
[----:B------:R-:W-:Y:S01]  /*604a0*/  LOP3.LUT R6, R6, 0x70, RZ, 0xc0, !PT ;  /* 0x0000007006067812 */ /* 0x000fe200078ec0ff */
[----:B------:R-:W3:Y:S01]  /*604b0*/  LDL.LU R108, [R1+0x14f0] ;  /* 0x0014f000016c7983 */ /* 0x000ee20000300800 */
[----:B------:R-:W-:Y:S01]  /*604c0*/  BAR.SYNC.DEFER_BLOCKING 0x0 ;  /* 0x0000000000007b1d */ /* 0x000fe20000010000 */
[----:B------:R-:W-:Y:S01]  /*604d0*/  ISETP.NE.U32.AND P0, PT, RZ, UR5, PT ;  /* 0x00000005ff007c0c */ /* 0x000fe2000bf05070 */
[----:B------:R-:W-:Y:S01]  /*604e0*/  ULEA UR5, UR7, UR59, 0x12 ;  /* 0x0000003b07057291 */ /* 0x000fe2000f8e903f */
[----:B------:R-:W-:-:S02]  /*604f0*/  IMAD R6, R10, 0x80, R6 ;  /* 0x000000800a067824 */ /* 0x000fc400078e0206 */
[----:B------:R-:W-:Y:S01]  /*60500*/  IMAD.X R156, R156, 0x1, R0, P1 ;  /* 0x000000019c9c7824 */ /* 0x000fe200008e0600 */
[----:B------:R-:W-:Y:S01]  /*60510*/  UISETP.GT.AND UP1, UPT, UR6, 0x1, UPT ;  /* 0x000000010600788c */ /* 0x000fe2000bf24270 */
[----:B--2---:R-:W-:Y:S01]  /*60520*/  IADD3 R9, P2, R9, R4, RZ ;  /* 0x0000000409097210 */ /* 0x004fe20007f5e0ff */
[----:B------:R-:W1:Y:S01]  /*60530*/  LDC R5, c[0x0][0x23c] ;  /* 0x00008f00ff057b82 */ /* 0x000e620000000800 */
[----:B------:R-:W-:-:S05]  /*60540*/  IADD3 R3, R6, UR5, RZ ;  /* 0x0000000506037c10 */ /* 0x000fca000fffe0ff */
[----:B------:R-:W-:Y:S01]  /*60550*/  @!PT LDS RZ, [RZ] ;  /* 0x00000000fffff984 */ /* 0x000fe20000000800 */
[----:B------:R-:W-:Y:S01]  /*60560*/  @!PT LDS RZ, [RZ] ;  /* 0x00000000fffff984 */ /* 0x000fe20000000800 */
[----:B------:R-:W-:Y:S01]  /*60570*/  @!PT LDS RZ, [RZ] ;  /* 0x00000000fffff984 */ /* 0x000fe20000000800 */
[----:B------:R2:W-:Y:S02]  /*60580*/  LDGSTS.E [R3], desc[UR60][R102.64], P0 ;  /* 0x0000000066037fae */ /* 0x0005e4000812187c */
[----:B--2---:R-:W-:Y:S02]  /*60590*/  IMAD.MOV.U32 R102, RZ, RZ, R158 ;  /* 0x000000ffff667224 */ /* 0x004fe400078e009e */
[----:B------:R-:W-:-:S05]  /*605a0*/  IMAD.MOV.U32 R103, RZ, RZ, R159 ;  /* 0x000000ffff677224 */ /* 0x000fca00078e009f */
[----:B------:R2:W-:Y:S01]  /*605b0*/  LDGSTS.E [R3+0x4000], desc[UR60][R102.64], P0 ;  /* 0x0400000066037fae */ /* 0x0005e2000812187c */
[----:B------:R-:W-:Y:S01]  /*605c0*/  IADD3 R153, P1, R153, R4, RZ ;  /* 0x0000000499997210 */ /* 0x000fe20007f3e0ff */
[----:B------:R-:W-:Y:S01]  /*605d0*/  USEL UR4, URZ, 0x4, !UP1 ;  /* 0x000000043f047887 */ /* 0x000fe2000c800000 */
[----:B--2---:R-:W-:Y:S01]  /*605e0*/  MOV R102, R11 ;  /* 0x0000000b00667202 */ /* 0x004fe20000000f00 */
[----:B------:R-:W-:Y:S01]  /*605f0*/  IMAD.MOV.U32 R103, RZ, RZ, R157 ;  /* 0x000000ffff677224 */ /* 0x000fe200078e009d */
[----:B------:R-:W2:Y:S04]  /*60600*/  LDL.LU R11, [R1+0x14f8] ;  /* 0x0014f800010b7983 */ /* 0x000ea80000300800 */
[----:B------:R-:W-:Y:S04]  /*60610*/  STL [R1+0x14d0], R155 ;  /* 0x0014d09b01007387 */ /* 0x000fe80000100800 */
[----:B------:R-:W-:Y:S04]  /*60620*/  STL [R1+0x14cc], R156 ;  /* 0x0014cc9c01007387 */ /* 0x000fe80000100800 */
[----:B------:R-:W2:Y:S04]  /*60630*/  LDL.LU R110, [R1+0x14ec] ;  /* 0x0014ec00016e7983 */ /* 0x000ea80000300800 */
[----:B------:R1:W-:Y:S01]  /*60640*/  LDGSTS.E [R3+0x8000], desc[UR60][R102.64], P0 ;  /* 0x0800000066037fae */ /* 0x0003e2000812187c */
[----:B------:R-:W-:Y:S01]  /*60650*/  USEL UR4, UR4, URZ, !UP0 ;  /* 0x0000003f04047287 */ /* 0x000fe2000c000000 */
[----:B------:R-:W-:-:S02]  /*60660*/  IMAD.X R154, R154, 0x1, R0, P1 ;  /* 0x000000019a9a7824 */ /* 0x000fc400008e0600 */
[----:B------:R-:W2:Y:S01]  /*60670*/  LDL.LU R111, [R1+0x14f4] ;  /* 0x0014f400016f7983 */ /* 0x000ea20000300800 */
[----:B------:R-:W-:Y:S02]  /*60680*/  IADD3.X R152, R152, R0, RZ, P2, !PT ;  /* 0x0000000098987210 */ /* 0x000fe400017fe4ff */
[----:B-1----:R-:W-:Y:S01]  /*60690*/  MOV R102, R155 ;  /* 0x0000009b00667202 */ /* 0x002fe20000000f00 */
[----:B------:R-:W-:-:S05]  /*606a0*/  IMAD.MOV.U32 R103, RZ, RZ, R156 ;  /* 0x000000ffff677224 */ /* 0x000fca00078e009c */
[----:B------:R-:W-:Y:S01]  /*606b0*/  LDGSTS.E [R3+0xc000], desc[UR60][R102.64], P0 ;  /* 0x0c00000066037fae */ /* 0x000fe2000812187c */
[----:B------:R-:W-:-:S03]  /*606c0*/  ISETP.NE.U32.AND P0, PT, RZ, UR4, PT ;  /* 0x00000004ff007c0c */ /* 0x000fc6000bf05070 */
[----:B------:R-:W2:Y:S04]  /*606d0*/  LDL.LU R103, [R1+0x1500] ;  /* 0x0015000001677983 */ /* 0x000ea80000300800 */
[----:B------:R-:W2:Y:S04]  /*606e0*/  LDL.LU R102, [R1+0x1508] ;  /* 0x0015080001667983 */ /* 0x000ea80000300800 */
[----:B------:R-:W-:Y:S04]  /*606f0*/  STL [R1+0x14d8], R153 ;  /* 0x0014d89901007387 */ /* 0x000fe80000100800 */
[----:B------:R-:W-:Y:S04]  /*60700*/  STL [R1+0x14d4], R154 ;  /* 0x0014d49a01007387 */ /* 0x000fe80000100800 */
[----:B------:R1:W-:Y:S04]  /*60710*/  STL [R1+0x14e0], R9 ;  /* 0x0014e00901007387 */ /* 0x0003e80000100800 */
[----:B------:R-:W2:Y:S04]  /*60720*/  LDL.LU R109, [R1+0x14fc] ;  /* 0x0014fc00016d7983 */ /* 0x000ea80000300800 */
[----:B------:R-:W-:Y:S04]  /*60730*/  STL [R1+0x14dc], R152 ;  /* 0x0014dc9801007387 */ /* 0x000fe80000100800 */
[----:B------:R-:W2:Y:S01]  /*60740*/  LDL.LU R106, [R1+0x1504] ;  /* 0x00150400016a7983 */ /* 0x000ea20000300800 */
[----:B------:R-:W-:-:S02]  /*60750*/  IMAD.MOV.U32 R112, RZ, RZ, R153 ;  /* 0x000000ffff707224 */ /* 0x000fc400078e0099 */
[----:B------:R-:W-:-:S05]  /*60760*/  IMAD.MOV.U32 R113, RZ, RZ, R154 ;  /* 0x000000ffff717224 */ /* 0x000fca00078e009a */
[----:B------:R1:W-:Y:S02]  /*60770*/  LDGSTS.E [R3+0x4], desc[UR60][R112.64], P0 ;  /* 0x0000400070037fae */ /* 0x0003e4000812187c */
[----:B-1----:R-:W-:Y:S01]  /*60780*/  MOV R112, R9 ;  /* 0x0000000900707202 */ /* 0x002fe20000000f00 */
[----:B------:R-:W-:Y:S01]  /*60790*/  IMAD.MOV.U32 R113, RZ, RZ, R152 ;  /* 0x000000ffff717224 */ /* 0x000fe200078e0098 */
[----:B------:R-:W2:Y:S04]  /*607a0*/  LDL.LU R9, [R1+0x1510] ;  /* 0x0015100001097983 */ /* 0x000ea80000300800 */
[----:B------:R1:W-:Y:S01]  /*607b0*/  LDGSTS.E [R3+0x4004], desc[UR60][R112.64], P0 ;  /* 0x0400400070037fae */ /* 0x0003e2000812187c */
[----:B----4-:R-:W-:-:S05]  /*607c0*/  IADD3 R104, P1, R104, R4, RZ ;  /* 0x0000000468687210 */ /* 0x010fca0007f3e0ff */
[----:B---3--:R-:W-:Y:S01]  /*607d0*/  IMAD.X R105, R105, 0x1, R0, P1 ;  /* 0x0000000169697824 */ /* 0x008fe200008e0600 */
[----:B------:R-:W-:Y:S03]  /*607e0*/  STL [R1+0x14e8], R104 ;  /* 0x0014e86801007387 */ /* 0x000fe60000100800 */
[----:B-1----:R-:W-:Y:S01]  /*607f0*/  IMAD.MOV.U32 R113, RZ, RZ, R105 ;  /* 0x000000ffff717224 */ /* 0x002fe200078e0069 */
[----:B------:R1:W-:Y:S04]  /*60800*/  STL [R1+0x14e4], R105 ;  /* 0x0014e46901007387 */ /* 0x0003e80000100800 */
[----:B-1----:R-:W3:Y:S01]  /*60810*/  LDL.LU R105, [R1+0x150c] ;  /* 0x00150c0001697983 */ /* 0x002ee20000300800 */
[----:B------:R-:W-:Y:S01]  /*60820*/  UISETP.GT.AND UP1, UPT, UR6, 0x2, UPT ;  /* 0x000000020600788c */ /* 0x000fe2000bf24270 */
[----:B------:R-:W-:-:S02]  /*60830*/  IADD3 R108, P2, R108, R4, RZ ;  /* 0x000000046c6c7210 */ /* 0x000fc40007f5e0ff */
[----:B------:R-:W-:Y:S01]  /*60840*/  MOV R112, R104 ;  /* 0x0000006800707202 */ /* 0x000fe20000000f00 */
[----:B------:R-:W-:Y:S01]  /*60850*/  USEL UR4, URZ, 0x4, !UP1 ;  /* 0x000000043f047887 */ /* 0x000fe2000c800000 */
[----:B------:R-:W4:Y:S03]  /*60860*/  LDL.LU R107, [R1+0x1518] ;  /* 0x00151800016b7983 */ /* 0x000f260000300800 */
[----:B------:R-:W-:Y:S01]  /*60870*/  USEL UR4, UR4, URZ, !UP0 ;  /* 0x0000003f04047287 */ /* 0x000fe2000c000000 */
[----:B------:R1:W-:Y:S04]  /*60880*/  LDGSTS.E [R3+0x8004], desc[UR60][R112.64], P0 ;  /* 0x0800400070037fae */ /* 0x0003e8000812187c */
[----:B------:R-:W4:Y:S01]  /*60890*/  LDL.LU R104, [R1+0x1520] ;  /* 0x0015200001687983 */ /* 0x000f220000300800 */
[----:B------:R-:W-:-:S03]  /*608a0*/  ISETP.NE.U32.AND P1, PT, RZ, UR4, PT ;  /* 0x00000004ff007c0c */ /* 0x000fc6000bf25070 */
[----:B------:R2:W-:Y:S01]  /*608b0*/  STL [R1+0x14f0], R108 ;  /* 0x0014f06c01007387 */ /* 0x0005e20000100800 */
[----:B-1----:R-:W-:Y:S01]  /*608c0*/  IMAD.MOV.U32 R112, RZ, RZ, R108 ;  /* 0x000000ffff707224 */ /* 0x002fe200078e006c */
[----:B--2---:R-:W-:Y:S01]  /*608d0*/  IADD3 R11, P3, R11, R4, RZ ;  /* 0x000000040b0b7210 */ /* 0x004fe20007f7e0ff */
[----:B------:R-:W-:-:S04]  /*608e0*/  IMAD.X R110, R110, 0x1, R0, P2 ;  /* 0x000000016e6e7824 */ /* 0x000fc800010e0600 */
[----:B------:R-:W-:Y:S01]  /*608f0*/  IMAD.MOV.U32 R113, RZ, RZ, R110 ;  /* 0x000000ffff717224 */ /* 0x000fe200078e006e */
[----:B------:R1:W-:Y:S01]  /*60900*/  STL [R1+0x14ec], R110 ;  /* 0x0014ec6e01007387 */ /* 0x0003e20000100800 */
[----:B------:R-:W-:-:S03]  /*60910*/  IADD3.X R111, R111, R0, RZ, P3, !PT ;  /* 0x000000006f6f7210 */ /* 0x000fc60001ffe4ff */
[----:B------:R2:W-:Y:S04]  /*60920*/  LDGSTS.E [R3+0xc004], desc[UR60][R112.64], P0 ;  /* 0x0c00400070037fae */ /* 0x0005e8000812187c */
[----:B------:R1:W-:Y:S04]  /*60930*/  STL [R1+0x14f8], R11 ;  /* 0x0014f80b01007387 */ /* 0x0003e80000100800 */
[----:B------:R-:W-:Y:S04]  /*60940*/  STL [R1+0x14f4], R111 ;  /* 0x0014f46f01007387 */ /* 0x000fe80000100800 */
[----:B------:R-:W4:Y:S01]  /*60950*/  LDL.LU R108, [R1+0x1514] ;  /* 0x00151400016c7983 */ /* 0x000f220000300800 */
[----:B--2---:R-:W-:Y:S01]  /*60960*/  MOV R112, R11 ;  /* 0x0000000b00707202 */ /* 0x004fe20000000f00 */
[----:B------:R-:W-:-:S02]  /*60970*/  IMAD.MOV.U32 R113, RZ, RZ, R111 ;  /* 0x000000ffff717224 */ /* 0x000fc400078e006f */
[----:B-1----:R-:W2:Y:S04]  /*60980*/  LDL.LU R110, [R1+0x151c] ;  /* 0x00151c00016e7983 */ /* 0x002ea80000300800 */
[----:B------:R-:W2:Y:S04]  /*60990*/  LDL.LU R11, [R1+0x1528] ;  /* 0x00152800010b7983 */ /* 0x000ea80000300800 */
[----:B------:R1:W-:Y:S01]  /*609a0*/  LDGSTS.E [R3+0x8], desc[UR60][R112.64], P1 ;  /* 0x0000800070037fae */ /* 0x0003e2000892187c */
[-C--:B------:R-:W-:Y:S02]  /*609b0*/  IADD3 R103, P0, R103, R4.reuse, RZ ;  /* 0x0000000467677210 */ /* 0x080fe40007f1e0ff */
[----:B------:R-:W-:-:S03]  /*609c0*/  IADD3 R102, P2, R102, R4, RZ ;  /* 0x0000000466667210 */ /* 0x000fc60007f5e0ff */
[----:B------:R1:W-:Y:S02]  /*609d0*/  STL [R1+0x1500], R103 ;  /* 0x0015006701007387 */ /* 0x0003e40000100800 */
[----:B-1----:R-:W-:Y:S02]  /*609e0*/  IMAD.MOV.U32 R112, RZ, RZ, R103 ;  /* 0x000000ffff707224 */ /* 0x002fe400078e0067 */
[----:B------:R-:W-:-:S05]  /*609f0*/  IMAD.X R109, R109, 0x1, R0, P0 ;  /* 0x000000016d6d7824 */ /* 0x000fca00000e0600 */
[----:B------:R-:W-:Y:S01]  /*60a00*/  STL [R1+0x14fc], R109 ;  /* 0x0014fc6d01007387 */ /* 0x000fe20000100800 */
[----:B------:R-:W-:-:S03]  /*60a10*/  IADD3.X R106, R106, R0, RZ, P2, !PT ;  /* 0x000000006a6a7210 */ /* 0x000fc600017fe4ff */
[----:B------:R-:W-:Y:S04]  /*60a20*/  STL [R1+0x1508], R102 ;  /* 0x0015086601007387 */ /* 0x000fe80000100800 */
[----:B------:R1:W-:Y:S04]  /*60a30*/  STL [R1+0x1504], R106 ;  /* 0x0015046a01007387 */ /* 0x0003e80000100800 */
[----:B------:R-:W2:Y:S01]  /*60a40*/  LDL.LU R103, [R1+0x1524] ;  /* 0x0015240001677983 */ /* 0x000ea20000300800 */
[----:B------:R-:W-:-:S05]  /*60a50*/  IMAD.MOV.U32 R113, RZ, RZ, R109 ;  /* 0x000000ffff717224 */ /* 0x000fca00078e006d */
[----:B------:R1:W-:Y:S01]  /*60a60*/  LDGSTS.E [R3+0x4008], desc[UR60][R112.64], P1 ;  /* 0x0400800070037fae */ /* 0x0003e2000892187c */
[----:B------:R-:W-:Y:S01]  /*60a70*/  IADD3 R9, P0, R9, R4, RZ ;  /* 0x0000000409097210 */ /* 0x000fe20007f1e0ff */
[----:B-1----:R-:W-:Y:S01]  /*60a80*/  IMAD.MOV.U32 R113, RZ, RZ, R106 ;  /* 0x000000ffff717224 */ /* 0x002fe200078e006a */
[----:B------:R-:W-:Y:S01]  /*60a90*/  MOV R112, R102 ;  /* 0x0000006600707202 */ /* 0x000fe20000000f00 */
[----:B------:R-:W2:Y:S04]  /*60aa0*/  LDL.LU R106, [R1+0x1530] ;  /* 0x00153000016a7983 */ /* 0x000ea80000300800 */
[----:B------:R-:W2:Y:S04]  /*60ab0*/  LDL.LU R102, [R1+0x18b8] ;  /* 0x0018b80001667983 */ /* 0x000ea80000300800 */
[----:B------:R-:W-:Y:S01]  /*60ac0*/  STL [R1+0x1510], R9 ;  /* 0x0015100901007387 */ /* 0x000fe20000100800 */
[----:B------:R-:W-:-:S03]  /*60ad0*/  UISETP.GT.AND UP1, UPT, UR6, 0x3, UPT ;  /* 0x000000030600788c */ /* 0x000fc6000bf24270 */
[----:B------:R1:W-:Y:S01]  /*60ae0*/  LDGSTS.E [R3+0x8008], desc[UR60][R112.64], P1 ;  /* 0x0800800070037fae */ /* 0x0003e2000892187c */
[----:B---3--:R-:W-:-:S05]  /*60af0*/  IMAD.X R105, R105, 0x1, R0, P0 ;  /* 0x0000000169697824 */ /* 0x008fca00000e0600 */
[----:B------:R3:W-:Y:S04]  /*60b00*/  STL [R1+0x150c], R105 ;  /* 0x00150c6901007387 */ /* 0x0007e80000100800 */
[----:B------:R-:W2:Y:S04]  /*60b10*/  LDL.LU R111, [R1+0x152c] ;  /* 0x00152c00016f7983 */ /* 0x000ea80000300800 */
[----:B------:R-:W2:Y:S01]  /*60b20*/  LDL.LU R109, [R1+0x18b4] ;  /* 0x0018b400016d7983 */ /* 0x000ea20000300800 */
[----:B------:R-:W-:Y:S01]  /*60b30*/  USEL UR4, URZ, 0x4, !UP1 ;  /* 0x000000043f047887 */ /* 0x000fe2000c800000 */
[----:B-1----:R-:W-:Y:S01]  /*60b40*/  MOV R112, R9 ;  /* 0x0000000900707202 */ /* 0x002fe20000000f00 */
[----:B------:R-:W-:-:S02]  /*60b50*/  IMAD.MOV.U32 R113, RZ, RZ, R105 ;  /* 0x000000ffff717224 */ /* 0x000fc400078e0069 */
[----:B------:R-:W-:Y:S01]  /*60b60*/  USEL UR4, UR4, URZ, !UP0 ;  /* 0x0000003f04047287 */ /* 0x000fe2000c000000 */
[-C--:B----4-:R-:W-:Y:S01]  /*60b70*/  IADD3 R104, P2, R104, R4.reuse, RZ ;  /* 0x0000000468687210 */ /* 0x090fe20007f5e0ff */
[----:B---3--:R-:W3:Y:S04]  /*60b80*/  LDL.LU R105, [R1+0x18c0] ;  /* 0x0018c00001697983 */ /* 0x008ee80000300800 */
[----:B------:R1:W-:Y:S01]  /*60b90*/  LDGSTS.E [R3+0xc008], desc[UR60][R112.64], P1 ;  /* 0x0c00800070037fae */ /* 0x0003e2000892187c */
[----:B------:R-:W-:Y:S02]  /*60ba0*/  IADD3 R107, P1, R107, R4, RZ ;  /* 0x000000046b6b7210 */ /* 0x000fe40007f3e0ff */
[----:B------:R-:W-:Y:S01]  /*60bb0*/  ISETP.NE.U32.AND P0, PT, RZ, UR4, PT ;  /* 0x00000004ff007c0c */ /* 0x000fe2000bf05070 */
[----:B------:R-:W4:Y:S04]  /*60bc0*/  LDL.LU R9, [R1+0x18c8] ;  /* 0x0018c80001097983 */ /* 0x000f280000300800 */
[----:B------:R-:W-:Y:S01]  /*60bd0*/  STL [R1+0x1518], R107 ;  /* 0x0015186b01007387 */ /* 0x000fe20000100800 */
[----:B-1----:R-:W-:-:S02]  /*60be0*/  IMAD.MOV.U32 R112, RZ, RZ, R107 ;  /* 0x000000ffff707224 */ /* 0x002fc400078e006b */
[----:B------:R-:W-:-:S04]  /*60bf0*/  IMAD.X R108, R108, 0x1, R0, P1 ;  /* 0x000000016c6c7824 */ /* 0x000fc800008e0600 */
[----:B------:R-:W-:Y:S01]  /*60c00*/  IMAD.MOV.U32 R113, RZ, RZ, R108 ;  /* 0x000000ffff717224 */ /* 0x000fe200078e006c */
[----:B--2---:R-:W-:Y:S01]  /*60c10*/  IADD3.X R110, R110, R0, RZ, P2, !PT ;  /* 0x000000006e6e7210 */ /* 0x004fe200017fe4ff */
[----:B------:R1:W-:Y:S01]  /*60c20*/  STL [R1+0x1514], R108 ;  /* 0x0015146c01007387 */ /* 0x0003e20000100800 */
[----:B------:R-:W-:-:S03]  /*60c30*/  IADD3 R11, P1, R11, R4, RZ ;  /* 0x000000040b0b7210 */ /* 0x000fc60007f3e0ff */
[----:B------:R-:W-:Y:S04]  /*60c40*/  STL [R1+0x1520], R104 ;  /* 0x0015206801007387 */ /* 0x000fe80000100800 */
[----:B------:R2:W-:Y:S04]  /*60c50*/  LDGSTS.E [R3+0xc], desc[UR60][R112.64], P0 ;  /* 0x0000c00070037fae */ /* 0x0005e8000812187c */
[----:B-1----:R-:W4:Y:S04]  /*60c60*/  LDL.LU R108, [R1+0x18bc] ;  /* 0x0018bc00016c7983 */ /* 0x002f280000300800 */
[----:B------:R-:W-:Y:S01]  /*60c70*/  STL [R1+0x151c], R110 ;  /* 0x00151c6e01007387 */ /* 0x000fe20000100800 */
[----:B--2---:R-:W-:Y:S01]  /*60c80*/  MOV R112, R104 ;  /* 0x0000006800707202 */ /* 0x004fe20000000f00 */
[----:B------:R-:W-:-:S02]  /*60c90*/  IMAD.MOV.U32 R113, RZ, RZ, R110 ;  /* 0x000000ffff717224 */ /* 0x000fc400078e006e */
[----:B------:R-:W2:Y:S04]  /*60ca0*/  LDL.LU R107, [R1+0x18c4] ;  /* 0x0018c400016b7983 */ /* 0x000ea80000300800 */
[----:B------:R1:W-:Y:S04]  /*60cb0*/  LDGSTS.E [R3+0x400c], desc[UR60][R112.64], P0 ;  /* 0x0400c00070037fae */ /* 0x0003e8000812187c */
[----:B------:R1:W-:Y:S02]  /*60cc0*/  STL [R1+0x1528], R11 ;  /* 0x0015280b01007387 */ /* 0x0003e40000100800 */
[----:B-1----:R-:W-:Y:S01]  /*60cd0*/  MOV R112, R11 ;  /* 0x0000000b00707202 */ /* 0x002fe20000000f00 */
[----:B------:R-:W-:-:S05]  /*60ce0*/  IMAD.X R103, R103, 0x1, R0, P1 ;  /* 0x0000000167677824 */ /* 0x000fca00008e0600 */
[----:B------:R1:W-:Y:S04]  /*60cf0*/  STL [R1+0x1524], R103 ;  /* 0x0015246701007387 */ /* 0x0003e80000100800 */
[----:B------:R-:W2:Y:S04]  /*60d00*/  LDL.LU R11, [R1+0x18d0] ;  /* 0x0018d000010b7983 */ /* 0x000ea80000300800 */
[----:B------:R-:W2:Y:S01]  /*60d10*/  LDL.LU R104, [R1+0x18cc] ;  /* 0x0018cc0001687983 */ /* 0x000ea20000300800 */
[----:B------:R-:W-:-:S03]  /*60d20*/  IMAD.MOV.U32 R113, RZ, RZ, R103 ;  /* 0x000000ffff717224 */ /* 0x000fc600078e0067 */
[----:B-1----:R-:W2:Y:S01]  /*60d30*/  LDL.LU R103, [R1+0x18d8] ;  /* 0x0018d80001677983 */ /* 0x002ea20000300800 */
[----:B------:R-:W-:-:S03]  /*60d40*/  IADD3 R106, P2, R106, R4, RZ ;  /* 0x000000046a6a7210 */ /* 0x000fc60007f5e0ff */
[----:B------:R-:W2:Y:S01]  /*60d50*/  LDL.LU R110, [R1+0x18e0] ;  /* 0x0018e000016e7983 */ /* 0x000ea20000300800 */
[----:B------:R-:W-:-:S03]  /*60d60*/  IADD3 R102, P3, R102, R4, RZ ;  /* 0x0000000466667210 */ /* 0x000fc60007f7e0ff */
[----:B------:R1:W-:Y:S04]  /*60d70*/  STL [R1+0x1530], R106 ;  /* 0x0015306a01007387 */ /* 0x0003e80000100800 */
[----:B------:R1:W-:Y:S02]  /*60d80*/  LDGSTS.E [R3+0x800c], desc[UR60][R112.64], P0 ;  /* 0x0800c00070037fae */ /* 0x0003e4000812187c */
[----:B-1----:R-:W-:Y:S02]  /*60d90*/  IMAD.MOV.U32 R112, RZ, RZ, R106 ;  /* 0x000000ffff707224 */ /* 0x002fe400078e006a */
[----:B------:R-:W-:Y:S01]  /*60da0*/  IMAD.X R111, R111, 0x1, R0, P2 ;  /* 0x000000016f6f7824 */ /* 0x000fe200010e0600 */
[----:B------:R-:W-:-:S04]  /*60db0*/  IADD3.X R109, R109, R0, RZ, P3, !PT ;  /* 0x000000006d6d7210 */ /* 0x000fc80001ffe4ff */
[----:B------:R1:W-:Y:S04]  /*60dc0*/  STL [R1+0x152c], R111 ;  /* 0x00152c6f01007387 */ /* 0x0003e80000100800 */
[----:B------:R4:W-:Y:S01]  /*60dd0*/  STL [R1+0x18b8], R102 ;  /* 0x0018b86601007387 */ /* 0x0009e20000100800 */
[----:B------:R-:W-:-:S03]  /*60de0*/  IMAD.MOV.U32 R113, RZ, RZ, R111 ;  /* 0x000000ffff717224 */ /* 0x000fc600078e006f */
[----:B------:R4:W-:Y:S04]  /*60df0*/  STL [R1+0x18b4], R109 ;  /* 0x0018b46d01007387 */ /* 0x0009e80000100800 */
[----:B------:R-:W2:Y:S04]  /*60e00*/  LDL.LU R106, [R1+0x18d4] ;  /* 0x0018d400016a7983 */ /* 0x000ea80000300800 */
[----:B-1----:R-:W2:Y:S01]  /*60e10*/  LDL.LU R111, [R1+0x18dc] ;  /* 0x0018dc00016f7983 */ /* 0x002ea20000300800 */
[----:B------:R-:W-:-:S03]  /*60e20*/  UISETP.GT.AND UP1, UPT, UR6, 0x20, UPT ;  /* 0x000000200600788c */ /* 0x000fc6000bf24270 */
[----:B------:R1:W-:Y:S01]  /*60e30*/  LDGSTS.E [R3+0xc00c], desc[UR60][R112.64], P0 ;  /* 0x0c00c00070037fae */ /* 0x0003e2000812187c */
[----:B------:R-:W-:-:S04]  /*60e40*/  USEL UR4, URZ, 0x4, !UP1 ;  /* 0x000000043f047887 */ /* 0x000fc8000c800000 */
[----:B------:R-:W-:Y:S01]  /*60e50*/  USEL UR4, UR4, URZ, !UP0 ;  /* 0x0000003f04047287 */ /* 0x000fe2000c000000 */
[-C--:B---3--:R-:W-:Y:S02]  /*60e60*/  IADD3 R105, P0, R105, R4.reuse, RZ ;  /* 0x0000000469697210 */ /* 0x088fe40007f1e0ff */
[----:B----4-:R-:W-:-:S03]  /*60e70*/  IADD3 R9, P2, R9, R4, RZ ;  /* 0x0000000409097210 */ /* 0x010fc60007f5e0ff */
[----:B------:R-:W-:Y:S02]  /*60e80*/  ISETP.NE.U32.AND P1, PT, RZ, UR4, PT ;  /* 0x00000004ff007c0c */ /* 0x000fe4000bf25070 */
[----:B-1----:R-:W-:Y:S01]  /*60e90*/  MOV R112, R102 ;  /* 0x0000006600707202 */ /* 0x002fe20000000f00 */
[----:B------:R-:W-:Y:S01]  /*60ea0*/  IMAD.MOV.U32 R113, RZ, RZ, R109 ;  /* 0x000000ffff717224 */ /* 0x000fe200078e006d */
[----:B------:R-:W3:Y:S04]  /*60eb0*/  LDL.LU R102, [R1+0x18e8] ;  /* 0x0018e80001667983 */ /* 0x000ee80000300800 */
[----:B------:R-:W-:Y:S05]  /*60ec0*/  STL [R1+0x18c0], R105 ;  /* 0x0018c06901007387 */ /* 0x000fea0000100800 */
[----:B------:R-:W-:Y:S01]  /*60ed0*/  LDGSTS.E [R3+0x10000], desc[UR60][R112.64], P1 ;  /* 0x1000000070037fae */ /* 0x000fe2000892187c */
[----:B------:R-:W-:-:S04]  /*60ee0*/  IMAD.X R108, R108, 0x1, R0, P0 ;  /* 0x000000016c6c7824 */ /* 0x000fc800000e0600 */
[----:B------:R-:W-:Y:S01]  /*60ef0*/  IMAD.MOV.U32 R109, RZ, RZ, R108 ;  /* 0x000000ffff6d7224 */ /* 0x000fe200078e006c */
[----:B------:R1:W-:Y:S01]  /*60f00*/  STL [R1+0x18bc], R108 ;  /* 0x0018bc6c01007387 */ /* 0x0003e20000100800 */
[----:B--2---:R-:W-:-:S03]  /*60f10*/  IADD3.X R107, R107, R0, RZ, P2, !PT ;  /* 0x000000006b6b7210 */ /* 0x004fc600017fe4ff */
[----:B------:R-:W-:Y:S01]  /*60f20*/  STL [R1+0x18c8], R9 ;  /* 0x0018c80901007387 */ /* 0x000fe20000100800 */
[----:B-1----:R-:W-:-:S03]  /*60f30*/  IMAD.MOV.U32 R108, RZ, RZ, R105 ;  /* 0x000000ffff6c7224 */ /* 0x002fc600078e0069 */
[----:B------:R1:W-:Y:S04]  /*60f40*/  STL [R1+0x18c4], R107 ;  /* 0x0018c46b01007387 */ /* 0x0003e80000100800 */
[----:B------:R-:W2:Y:S04]  /*60f50*/  LDL.LU R105, [R1+0x18e4] ;  /* 0x0018e40001697983 */ /* 0x000ea80000300800 */
[----:B------:R4:W-:Y:S02]  /*60f60*/  LDGSTS.E [R3+0x14000], desc[UR60][R108.64], P1 ;  /* 0x140000006c037fae */ /* 0x0009e4000892187c */
[----:B----4-:R-:W-:-:S02]  /*60f70*/  MOV R108, R9 ;  /* 0x00000009006c7202 */ /* 0x010fc40000000f00 */
[----:B------:R-:W-:Y:S01]  /*60f80*/  IADD3 R11, P0, R11, R4, RZ ;  /* 0x000000040b0b7210 */ /* 0x000fe20007f1e0ff */
[----:B------:R-:W-:-:S04]  /*60f90*/  IMAD.MOV.U32 R109, RZ, RZ, R107 ;  /* 0x000000ffff6d7224 */ /* 0x000fc800078e006b */
[----:B------:R-:W-:Y:S01]  /*60fa0*/  IMAD.X R104, R104, 0x1, R0, P0 ;  /* 0x0000000168687824 */ /* 0x000fe200000e0600 */
[----:B------:R-:W-:Y:S01]  /*60fb0*/  MOV R112, R11 ;  /* 0x0000000b00707202 */ /* 0x000fe20000000f00 */
[----:B------:R-:W-:Y:S02]  /*60fc0*/  LDGSTS.E [R3+0x18000], desc[UR60][R108.64], P1 ;  /* 0x180000006c037fae */ /* 0x000fe4000892187c */
[----:B------:R-:W-:-:S05]  /*60fd0*/  IMAD.MOV.U32 R113, RZ, RZ, R104 ;  /* 0x000000ffff717224 */ /* 0x000fca00078e0068 */
[----:B------:R4:W-:Y:S01]  /*60fe0*/  LDGSTS.E [R3+0x1c000], desc[UR60][R112.64], P1 ;  /* 0x1c00000070037fae */ /* 0x0009e2000892187c */
[----:B------:R-:W-:-:S03]  /*60ff0*/  IADD3 R103, P1, R103, R4, RZ ;  /* 0x0000000467677210 */ /* 0x000fc60007f3e0ff */
[----:B------:R-:W2:Y:S04]  /*61000*/  LDL.LU R109, [R1+0x18ec] ;  /* 0x0018ec00016d7983 */ /* 0x000ea80000300800 */
[----:B------:R-:W2:Y:S04]  /*61010*/  LDL.LU R108, [R1+0x18f0] ;  /* 0x0018f000016c7983 */ /* 0x000ea80000300800 */
[----:B-1----:R-:W2:Y:S04]  /*61020*/  LDL.LU R107, [R1+0x18f4] ;  /* 0x0018f400016b7983 */ /* 0x002ea80000300800 */
[----:B------:R-:W2:Y:S01]  /*61030*/  LDL.LU R9, [R1+0x18f8] ;  /* 0x0018f80001097983 */ /* 0x000ea20000300800 */
[----:B------:R-:W-:-:S03]  /*61040*/  IADD3 R110, P2, R110, R4, RZ ;  /* 0x000000046e6e7210 */ /* 0x000fc60007f5e0ff */
[----:B------:R-:W-:Y:S04]  /*61050*/  STL [R1+0x18d0], R11 ;  /* 0x0018d00b01007387 */ /* 0x000fe80000100800 */
[----:B------:R1:W-:Y:S01]  /*61060*/  STL [R1+0x18cc], R104 ;  /* 0x0018cc6801007387 */ /* 0x0003e20000100800 */
[----:B----4-:R-:W-:-:S03]  /*61070*/  IMAD.MOV.U32 R112, RZ, RZ, R103 ;  /* 0x000000ffff707224 */ /* 0x010fc600078e0067 */
[----:B-1----:R-:W4:Y:S04]  /*61080*/  LDL.LU R104, [R1+0x1900] ;  /* 0x0019000001687983 */ /* 0x002f280000300800 */
[----:B------:R-:W4:Y:S04]  /*61090*/  LDL.LU R11, [R1+0x1908] ;  /* 0x00190800010b7983 */ /* 0x000f280000300800 */
[----:B------:R-:W-:Y:S01]  /*610a0*/  STL [R1+0x18d8], R103 ;  /* 0x0018d86701007387 */ /* 0x000fe20000100800 */
[----:B------:R-:W-:Y:S01]  /*610b0*/  IMAD.X R106, R106, 0x1, R0, P1 ;  /* 0x000000016a6a7824 */ /* 0x000fe200008e0600 */
[----:B------:R-:W-:-:S04]  /*610c0*/  IADD3.X R111, R111, R0, RZ, P2, !PT ;  /* 0x000000006f6f7210 */ /* 0x000fc800017fe4ff */
[----:B------:R1:W-:Y:S01]  /*610d0*/  STL [R1+0x18d4], R106 ;  /* 0x0018d46a01007387 */ /* 0x0003e20000100800 */
[----:B------:R-:W-:-:S03]  /*610e0*/  IMAD.MOV.U32 R113, RZ, RZ, R106 ;  /* 0x000000ffff717224 */ /* 0x000fc600078e006a */
[----:B------:R3:W-:Y:S04]  /*610f0*/  STL [R1+0x18e0], R110 ;  /* 0x0018e06e01007387 */ /* 0x0007e80000100800 */
[----:B-1----:R-:W4:Y:S04]  /*61100*/  LDL.LU R106, [R1+0x18fc] ;  /* 0x0018fc00016a7983 */ /* 0x002f280000300800 */
[----:B------:R-:W-:Y:S04]  /*61110*/  STL [R1+0x18dc], R111 ;  /* 0x0018dc6f01007387 */ /* 0x000fe80000100800 */
[----:B------:R-:W4:Y:S01]  /*61120*/  LDL.LU R103, [R1+0x1904] ;  /* 0x0019040001677983 */ /* 0x000f220000300800 */
[----:B------:R-:W-:-:S04]  /*61130*/  UISETP.GT.AND UP1, UPT, UR6, 0x21, UPT ;  /* 0x000000210600788c */ /* 0x000fc8000bf24270 */
[----:B------:R-:W-:-:S04]  /*61140*/  USEL UR4, URZ, 0x4, !UP1 ;  /* 0x000000043f047887 */ /* 0x000fc8000c800000 */
[----:B------:R-:W-:-:S06]  /*61150*/  USEL UR4, UR4, URZ, !UP0 ;  /* 0x0000003f04047287 */ /* 0x000fcc000c000000 */
[----:B------:R-:W-:Y:S02]  /*61160*/  ISETP.NE.U32.AND P0, PT, RZ, UR4, PT ;  /* 0x00000004ff007c0c */ /* 0x000fe4000bf05070 */
[----:B---3--:R-:W-:-:S05]  /*61170*/  IADD3 R102, P1, R102, R4, RZ ;  /* 0x0000000466667210 */ /* 0x008fca0007f3e0ff */
[----:B------:R1:W-:Y:S06]  /*61180*/  STL [R1+0x18e8], R102 ;  /* 0x0018e86601007387 */ /* 0x0003ec0000100800 */
[----:B------:R-:W-:Y:S04]  /*61190*/  LDGSTS.E [R3+0x10004], desc[UR60][R112.64], P0 ;  /* 0x1000400070037fae */ /* 0x000fe8000812187c */
[----:B------:R3:W-:Y:S02]  /*611a0*/  LDGSTS.E [R3+0x14004], desc[UR60][R110.64], P0 ;  /* 0x140040006e037fae */ /* 0x0007e4000812187c */
[----:B---3--:R-:W-:Y:S01]  /*611b0*/  IMAD.MOV.U32 R110, RZ, RZ, R102 ;  /* 0x000000ffff6e7224 */ /* 0x008fe200078e0066 */
[----:B--2---:R-:W-:-:S05]  /*611c0*/  IADD3.X R105, R105, R0, RZ, P1, !PT ;  /* 0x0000000069697210 */ /* 0x004fca0000ffe4ff */
[----:B------:R2:W-:Y:S04]  /*611d0*/  STL [R1+0x18e4], R105 ;  /* 0x0018e46901007387 */ /* 0x0005e80000100800 */
[----:B-1----:R-:W3:Y:S01]  /*611e0*/  LDL.LU R102, [R1+0x1910] ;  /* 0x0019100001667983 */ /* 0x002ee20000300800 */
[----:B------:R-:W-:-:S03]  /*611f0*/  IMAD.MOV.U32 R111, RZ, RZ, R105 ;  /* 0x000000ffff6f7224 */ /* 0x000fc600078e0069 */
[----:B--2---:R-:W2:Y:S04]  /*61200*/  LDL.LU R105, [R1+0x190c] ;  /* 0x00190c0001697983 */ /* 0x004ea80000300800 */
[----:B------:R-:W-:Y:S01]  /*61210*/  LDGSTS.E [R3+0x18004], desc[UR60][R110.64], P0 ;  /* 0x180040006e037fae */ /* 0x000fe2000812187c */
[----:B------:R-:W-:-:S04]  /*61220*/  IADD3 R108, P2, R108, R4, RZ ;  /* 0x000000046c6c7210 */ /* 0x000fc80007f5e0ff */
[----:B------:R-:W-:Y:S02]  /*61230*/  IADD3.X R109, R109, R0, RZ, P2, !PT ;  /* 0x000000006d6d7210 */ /* 0x000fe400017fe4ff */
[-C--:B------:R-:W-:Y:S01]  /*61240*/  IADD3 R9, P3, R9, R4.reuse, RZ ;  /* 0x0000000409097210 */ /* 0x080fe20007f7e0ff */
[----:B------:R1:W-:Y:S04]  /*61250*/  STL [R1+0x18f0], R108 ;  /* 0x0018f06c01007387 */ /* 0x0003e80000100800 */
[----:B------:R-:W-:Y:S01]  /*61260*/  IMAD.X R107, R107, 0x1, R0, P3 ;  /* 0x000000016b6b7824 */ /* 0x000fe200018e0600 */
[----:B------:R1:W-:Y:S04]  /*61270*/  LDGSTS.E [R3+0x1c004], desc[UR60][R108.64], P0 ;  /* 0x1c0040006c037fae */ /* 0x0003e8000812187c */
[----:B------:R1:W-:Y:S04]  /*61280*/  STL [R1+0x18ec], R109 ;  /* 0x0018ec6d01007387 */ /* 0x0003e80000100800 */
[----:B------:R1:W-:Y:S01]  /*61290*/  STL [R1+0x18f8], R9 ;  /* 0x0018f80901007387 */ /* 0x0003e20000100800 */
[----:B----4-:R-:W-:-:S03]  /*612a0*/  IADD3 R104, P0, R104, R4, RZ ;  /* 0x0000000468687210 */ /* 0x010fc60007f1e0ff */
[----:B------:R4:W-:Y:S01]  /*612b0*/  STL [R1+0x18f4], R107 ;  /* 0x0018f46b01007387 */ /* 0x0009e20000100800 */
[----:B------:R-:W-:-:S03]  /*612c0*/  IADD3 R11, P2, R11, R4, RZ ;  /* 0x000000040b0b7210 */ /* 0x000fc60007f5e0ff */
[----:B------:R-:W2:Y:S01]  /*612d0*/  LDL.LU R112, [R1+0x1918] ;  /* 0x0019180001707983 */ /* 0x000ea20000300800 */
[----:B-1----:R-:W-:-:S03]  /*612e0*/  IMAD.MOV.U32 R108, RZ, RZ, R9 ;  /* 0x000000ffff6c7224 */ /* 0x002fc600078e0009 */
[----:B------:R-:W2:Y:S04]  /*612f0*/  LDL.LU R110, [R1+0x1920] ;  /* 0x00192000016e7983 */ /* 0x000ea80000300800 */
[----:B------:R-:W2:Y:S01]  /*61300*/  LDL.LU R113, [R1+0x1914] ;  /* 0x0019140001717983 */ /* 0x000ea20000300800 */
[----:B------:R-:W-:-:S03]  /*61310*/  MOV R109, R107 ;  /* 0x0000006b006d7202 */ /* 0x000fc60000000f00 */
[----:B------:R-:W2:Y:S04]  /*61320*/  LDL.LU R111, [R1+0x191c] ;  /* 0x00191c00016f7983 */ /* 0x000ea80000300800 */
[----:B------:R-:W2:Y:S04]  /*61330*/  LDL.LU R9, [R1+0x1928] ;  /* 0x0019280001097983 */ /* 0x000ea80000300800 */
[----:B------:R-:W-:Y:S01]  /*61340*/  STL [R1+0x1900], R104 ;  /* 0x0019006801007387 */ /* 0x000fe20000100800 */
[----:B------:R-:W-:-:S05]  /*61350*/  IMAD.X R106, R106, 0x1, R0, P0 ;  /* 0x000000016a6a7824 */ /* 0x000fca00000e0600 */
[----:B------:R1:W-:Y:S01]  /*61360*/  STL [R1+0x18fc], R106 ;  /* 0x0018fc6a01007387 */ /* 0x0003e20000100800 */
[----:B------:R-:W-:Y:S01]  /*61370*/  IMAD.X R103, R103, 0x1, R0, P2 ;  /* 0x0000000167677824 */ /* 0x000fe200010e0600 */
[----:B----4-:R-:W-:Y:S02]  /*61380*/  MOV R107, R106 ;  /* 0x0000006a006b7202 */ /* 0x010fe40000000f00 */
[----:B------:R4:W-:Y:S04]  /*61390*/  STL [R1+0x1908], R11 ;  /* 0x0019080b01007387 */ /* 0x0009e80000100800 */
[----:B------:R4:W-:Y:S01]  /*613a0*/  STL [R1+0x1904], R103 ;  /* 0x0019046701007387 */ /* 0x0009e20000100800 */
[----:B-1----:R-:W-:-:S03]  /*613b0*/  IMAD.MOV.U32 R106, RZ, RZ, R104 ;  /* 0x000000ffff6a7224 */ /* 0x002fc600078e0068 */
[----:B------:R-:W2:Y:S01]  /*613c0*/  LDL.LU R104, [R1+0x1924] ;  /* 0x0019240001687983 */ /* 0x000ea20000300800 */
[----:B------:R-:W-:-:S04]  /*613d0*/  UISETP.GT.AND UP1, UPT, UR6, 0x22, UPT ;  /* 0x000000220600788c */ /* 0x000fc8000bf24270 */
[----:B------:R-:W-:-:S04]  /*613e0*/  USEL UR4, URZ, 0x4, !UP1 ;  /* 0x000000043f047887 */ /* 0x000fc8000c800000 */
[----:B------:R-:W-:-:S06]  /*613f0*/  USEL UR4, UR4, URZ, !UP0 ;  /* 0x0000003f04047287 */ /* 0x000fcc000c000000 */
[----:B------:R-:W-:Y:S01]  /*61400*/  ISETP.NE.U32.AND P1, PT, RZ, UR4, PT ;  /* 0x00000004ff007c0c */ /* 0x000fe2000bf25070 */
[----:B------:R-:W-:-:S12]  /*61410*/  UISETP.GT.AND UP1, UPT, UR6, 0x23, UPT ;  /* 0x000000230600788c */ /* 0x000fd8000bf24270 */
[----:B------:R-:W-:Y:S04]  /*61420*/  LDGSTS.E [R3+0x10008], desc[UR60][R108.64], P1 ;  /* 0x100080006c037fae */ /* 0x000fe8000892187c */
[----:B------:R1:W-:Y:S04]  /*61430*/  LDGSTS.E [R3+0x14008], desc[UR60][R106.64], P1 ;  /* 0x140080006a037fae */ /* 0x0003e8000892187c */
[----:B------:R-:W2:Y:S01]  /*61440*/  LDL.LU R109, [R1+0x192c] ;  /* 0x00192c00016d7983 */ /* 0x000ea20000300800 */
[----:B-1----:R-:W-:Y:S01]  /*61450*/  IMAD.MOV.U32 R106, RZ, RZ, R11 ;  /* 0x000000ffff6a7224 */ /* 0x002fe200078e000b */
[----:B------:R-:W-:-:S02]  /*61460*/  MOV R107, R103 ;  /* 0x00000067006b7202 */ /* 0x000fc40000000f00 */
[----:B----4-:R-:W4:Y:S04]  /*61470*/  LDL.LU R11, [R1+0x1930] ;  /* 0x00193000010b7983 */ /* 0x010f280000300800 */
[----:B------:R-:W4:Y:S04]  /*61480*/  LDL.LU R108, [R1+0x1cb4] ;  /* 0x001cb400016c7983 */ /* 0x000f280000300800 */
[----:B------:R-:W4:Y:S01]  /*61490*/  LDL.LU R103, [R1+0x1cb8] ;  /* 0x001cb80001677983 */ /* 0x000f220000300800 */
[----:B------:R-:W-:-:S03]  /*614a0*/  USEL UR4, URZ, 0x4, !UP1 ;  /* 0x000000043f047887 */ /* 0x000fc6000c800000 */
[----:B------:R1:W-:Y:S01]  /*614b0*/  LDGSTS.E [R3+0x18008], desc[UR60][R106.64], P1 ;  /* 0x180080006a037fae */ /* 0x0003e2000892187c */
[----:B------:R-:W-:Y:S01]  /*614c0*/  USEL UR4, UR4, URZ, !UP0 ;  /* 0x0000003f04047287 */ /* 0x000fe2000c000000 */
[----:B---3--:R-:W-:-:S05]  /*614d0*/  IADD3 R102, P0, R102, R4, RZ ;  /* 0x0000000466667210 */ /* 0x008fca0007f1e0ff */
[----:B--2---:R-:W-:Y:S02]  /*614e0*/  IMAD.X R105, R105, 0x1, R0, P0 ;  /* 0x0000000169697824 */ /* 0x004fe400000e0600 */
[----:B-1----:R-:W-:-:S03]  /*614f0*/  IMAD.MOV.U32 R106, RZ, RZ, R102 ;  /* 0x000000ffff6a7224 */ /* 0x002fc600078e0066 */
[----:B------:R-:W-:Y:S01]  /*61500*/  MOV R107, R105 ;  /* 0x00000069006b7202 */ /* 0x000fe20000000f00 */
[----:B------:R-:W-:Y:S01]  /*61510*/  STL [R1+0x1910], R102 ;  /* 0x0019106601007387 */ /* 0x000fe20000100800 */
[----:B------:R-:W-:-:S03]  /*61520*/  ISETP.NE.U32.AND P0, PT, RZ, UR4, PT ;  /* 0x00000004ff007c0c */ /* 0x000fc6000bf05070 */
[----:B------:R1:W-:Y:S04]  /*61530*/  STL [R1+0x190c], R105 ;  /* 0x00190c6901007387 */ /* 0x0003e80000100800 */
[----:B------:R-:W-:Y:S04]  /*61540*/  LDGSTS.E [R3+0x1c008], desc[UR60][R106.64], P1 ;  /* 0x1c0080006a037fae */ /* 0x000fe8000892187c */
[----:B------:R-:W2:Y:S04]  /*61550*/  LDL.LU R107, [R1+0x1cbc] ;  /* 0x001cbc00016b7983 */ /* 0x000ea80000300800 */
[----:B------:R-:W3:Y:S04]  /*61560*/  LDL.LU R106, [R1+0x1cc0] ;  /* 0x001cc000016a7983 */ /* 0x000ee80000300800 */
[----:B-1----:R-:W2:Y:S04]  /*61570*/  LDL.LU R105, [R1+0x1cc4] ;  /* 0x001cc40001697983 */ /* 0x002ea80000300800 */
[----:B------:R-:W2:Y:S01]  /*61580*/  LDL.LU R102, [R1+0x1cc8] ;  /* 0x001cc80001667983 */ /* 0x000ea20000300800 */
[----:B------:R-:W-:-:S02]  /*61590*/  IADD3 R112, P1, R112, R4, RZ ;  /* 0x0000000470707210 */ /* 0x000fc40007f3e0ff */
[----:B------:R-:W-:-:S03]  /*615a0*/  IADD3 R110, P2, R110, R4, RZ ;  /* 0x000000046e6e7210 */ /* 0x000fc60007f5e0ff */
[--C-:B------:R-:W-:Y:S01]  /*615b0*/  IMAD.X R113, R113, 0x1, R0.reuse, P1 ;  /* 0x0000000171717824 */ /* 0x100fe200008e0600 */
[----:B------:R-:W-:Y:S01]  /*615c0*/  STL [R1+0x1918], R112 ;  /* 0x0019187001007387 */ /* 0x000fe20000100800 */
[----:B------:R-:W-:Y:S01]  /*615d0*/  IMAD.X R111, R111, 0x1, R0, P2 ;  /* 0x000000016f6f7824 */ /* 0x000fe200010e0600 */
[----:B------:R-:W-:Y:S02]  /*615e0*/  IADD3 R9, P1, R9, R4, RZ ;  /* 0x0000000409097210 */ /* 0x000fe40007f3e0ff */
[----:B------:R-:W-:Y:S04]  /*615f0*/  STL [R1+0x1914], R113 ;  /* 0x0019147101007387 */ /* 0x000fe80000100800 */
[----:B------:R1:W-:Y:S04]  /*61600*/  STL [R1+0x1920], R110 ;  /* 0x0019206e01007387 */ /* 0x0003e80000100800 */
[----:B------:R-:W-:Y:S04]  /*61610*/  LDGSTS.E [R3+0x1000c], desc[UR60][R112.64], P0 ;  /* 0x1000c00070037fae */ /* 0x000fe8000812187c */
[----:B------:R-:W-:Y:S04]  /*61620*/  STL [R1+0x191c], R111 ;  /* 0x00191c6f01007387 */ /* 0x000fe80000100800 */
[----:B------:R1:W-:Y:S04]  /*61630*/  LDGSTS.E [R3+0x1400c], desc[UR60][R110.64], P0 ;  /* 0x1400c0006e037fae */ /* 0x0003e8000812187c */
[----:B------:R1:W-:Y:S02]  /*61640*/  STL [R1+0x1928], R9 ;  /* 0x0019280901007387 */ /* 0x0003e40000100800 */
[----:B-1----:R-:W-:Y:S01]  /*61650*/  IMAD.MOV.U32 R110, RZ, RZ, R9 ;  /* 0x000000ffff6e7224 */ /* 0x002fe200078e0009 */
[----:B------:R-:W-:-:S05]  /*61660*/  IADD3.X R104, R104, R0, RZ, P1, !PT ;  /* 0x0000000068687210 */ /* 0x000fca0000ffe4ff */
[----:B------:R1:W-:Y:S04]  /*61670*/  STL [R1+0x1924], R104 ;  /* 0x0019246801007387 */ /* 0x0003e80000100800 */
[----:B------:R-:W2:Y:S01]  /*61680*/  LDL.LU R9, [R1+0x1cd0] ;  /* 0x001cd00001097983 */ /* 0x000ea20000300800 */
[----:B------:R-:W-:-:S03]  /*61690*/  IMAD.MOV.U32 R111, RZ, RZ, R104 ;  /* 0x000000ffff6f7224 */ /* 0x000fc600078e0068 */
[----:B-1----:R-:W2:Y:S01]  /*616a0*/  LDL.LU R104, [R1+0x1ccc] ;  /* 0x001ccc0001687983 */ /* 0x002ea20000300800 */
[----:B------:R-:W-:-:S03]  /*616b0*/  UISETP.GT.AND UP1, UPT, UR6, 0x40, UPT ;  /* 0x000000400600788c */ /* 0x000fc6000bf24270 */
[----:B------:R1:W-:Y:S01]  /*616c0*/  LDGSTS.E [R3+0x1800c], desc[UR60][R110.64], P0 ;  /* 0x1800c0006e037fae */ /* 0x0003e2000812187c */
[----:B------:R-:W-:-:S04]  /*616d0*/  USEL UR4, URZ, 0x4, !UP1 ;  /* 0x000000043f047887 */ /* 0x000fc8000c800000 */
[----:B------:R-:W-:Y:S01]  /*616e0*/  USEL UR4, UR4, URZ, !UP0 ;  /* 0x0000003f04047287 */ /* 0x000fe2000c000000 */
[----:B----4-:R-:W-:-:S04]  /*616f0*/  IADD3 R11, P2, R11, R4, RZ ;  /* 0x000000040b0b7210 */ /* 0x010fc80007f5e0ff */
[----:B------:R-:W-:Y:S02]  /*61700*/  IADD3.X R109, R109, R0, RZ, P2, !PT ;  /* 0x000000006d6d7210 */ /* 0x000fe400017fe4ff */
[----:B------:R-:W-:Y:S01]  /*61710*/  IADD3 R103, P3, R103, R4, RZ ;  /* 0x0000000467677210 */ /* 0x000fe20007f7e0ff */
[----:B------:R-:W-:Y:S04]  /*61720*/  STL [R1+0x1930], R11 ;  /* 0x0019300b01007387 */ /* 0x000fe80000100800 */
[----:B------:R-:W-:Y:S01]  /*61730*/  IMAD.X R108, R108, 0x1, R0, P3 ;  /* 0x000000016c6c7824 */ /* 0x000fe200018e0600 */
[----:B------:R4:W-:Y:S01]  /*61740*/  STL [R1+0x192c], R109 ;  /* 0x00192c6d01007387 */ /* 0x0009e20000100800 */
[----:B-1----:R-:W-:-:S03]  /*61750*/  IMAD.MOV.U32 R110, RZ, RZ, R11 ;  /* 0x000000ffff6e7224 */ /* 0x002fc600078e000b */
[----:B------:R-:W-:Y:S01]  /*61760*/  STL [R1+0x1cb8], R103 ;  /* 0x001cb86701007387 */ /* 0x000fe20000100800 */
[----:B------:R-:W-:-:S03]  /*61770*/  MOV R111, R109 ;  /* 0x0000006d006f7202 */ /* 0x000fc60000000f00 */
[----:B------:R1:W-:Y:S04]  /*61780*/  STL [R1+0x1cb4], R108 ;  /* 0x001cb46c01007387 */ /* 0x0003e80000100800 */
[----:B------:R-:W2:Y:S01]  /*61790*/  LDL.LU R112, [R1+0x1cd8] ;  /* 0x001cd80001707983 */ /* 0x000ea20000300800 */
[----:B----4-:R-:W-:-:S03]  /*617a0*/  IMAD.MOV.U32 R109, RZ, RZ, R108 ;  /* 0x000000ffff6d7224 */ /* 0x010fc600078e006c */
[----:B------:R-:W4:Y:S01]  /*617b0*/  LDL.LU R11, [R1+0x1ce0] ;  /* 0x001ce000010b7983 */ /* 0x000f220000300800 */
[----:B------:R-:W-:Y:S01]  /*617c0*/  ISETP.NE.U32.AND P1, PT, RZ, UR4, PT ;  /* 0x00000004ff007c0c */ /* 0x000fe2000bf25070 */
[----:B-1----:R-:W-:Y:S02]  /*617d0*/  IMAD.MOV.U32 R108, RZ, RZ, R103 ;  /* 0x000000ffff6c7224 */ /* 0x002fe400078e0067 */
[----:B------:R-:W4:Y:S04]  /*617e0*/  LDL.LU R113, [R1+0x1cd4] ;  /* 0x001cd40001717983 */ /* 0x000f280000300800 */
[----:B------:R-:W-:Y:S04]  /*617f0*/  LDGSTS.E [R3+0x1c00c], desc[UR60][R110.64], P0 ;  /* 0x1c00c0006e037fae */ /* 0x000fe8000812187c */
[----:B------:R-:W4:Y:S04]  /*61800*/  LDL.LU R103, [R1+0x1cdc] ;  /* 0x001cdc0001677983 */ /* 0x000f280000300800 */
[----:B------:R-:W-:Y:S01]  /*61810*/  LDGSTS.E [R3+0x20000], desc[UR60][R108.64], P1 ;  /* 0x200000006c037fae */ /* 0x000fe2000892187c */
[----:B---3--:R-:W-:-:S04]  /*61820*/  IADD3 R106, P0, R106, R4, RZ ;  /* 0x000000046a6a7210 */ /* 0x008fc80007f1e0ff */
[----:B--2---:R-:W-:Y:S02]  /*61830*/  IADD3.X R107, R107, R0, RZ, P0, !PT ;  /* 0x000000006b6b7210 */ /* 0x004fe400007fe4ff */
[----:B------:R-:W-:Y:S01]  /*61840*/  IADD3 R102, P2, R102, R4, RZ ;  /* 0x0000000466667210 */ /* 0x000fe20007f5e0ff */
[----:B------:R1:W-:Y:S04]  /*61850*/  STL [R1+0x1cc0], R106 ;  /* 0x001cc06a01007387 */ /* 0x0003e80000100800 */
[----:B------:R-:W-:Y:S01]  /*61860*/  IMAD.X R105, R105, 0x1, R0, P2 ;  /* 0x0000000169697824 */ /* 0x000fe200010e0600 */
[----:B------:R2:W-:Y:S04]  /*61870*/  STL [R1+0x1cbc], R107 ;  /* 0x001cbc6b01007387 */ /* 0x0005e80000100800 */
[----:B------:R3:W-:Y:S04]  /*61880*/  STL [R1+0x1cc8], R102 ;  /* 0x001cc86601007387 */ /* 0x0007e80000100800 */
[----:B------:R3:W-:Y:S04]  /*61890*/  STL [R1+0x1cc4], R105 ;  /* 0x001cc46901007387 */ /* 0x0007e80000100800 */
[----:B------:R-:W4:Y:S04]  /*618a0*/  LDL.LU R110, [R1+0x1ce8] ;  /* 0x001ce800016e7983 */ /* 0x000f280000300800 */
[----:B------:R1:W-:Y:S04]  /*618b0*/  LDGSTS.E [R3+0x24000], desc[UR60][R106.64], P1 ;  /* 0x240000006a037fae */ /* 0x0003e8000892187c */
[----:B------:R-:W4:Y:S04]  /*618c0*/  LDL.LU R111, [R1+0x1ce4] ;  /* 0x001ce400016f7983 */ /* 0x000f280000300800 */
[----:B------:R-:W4:Y:S01]  /*618d0*/  LDL.LU R108, [R1+0x1cec] ;  /* 0x001cec00016c7983 */ /* 0x000f220000300800 */
[----:B-1----:R-:W-:Y:S01]  /*618e0*/  IMAD.MOV.U32 R106, RZ, RZ, R102 ;  /* 0x000000ffff6a7224 */ /* 0x002fe200078e0066 */
[----:B--2---:R-:W-:-:S02]  /*618f0*/  MOV R107, R105 ;  /* 0x00000069006b7202 */ /* 0x004fc40000000f00 */
[----:B---3--:R-:W2:Y:S04]  /*61900*/  LDL.LU R102, [R1+0x1cf0] ;  /* 0x001cf00001667983 */ /* 0x008ea80000300800 */
[----:B------:R-:W-:Y:S04]  /*61910*/  LDGSTS.E [R3+0x28000], desc[UR60][R106.64], P1 ;  /* 0x280000006a037fae */ /* 0x000fe8000892187c */
[----:B------:R-:W3:Y:S04]  /*61920*/  LDL.LU R109, [R1+0x1cf4] ;  /* 0x001cf400016d7983 */ /* 0x000ee80000300800 */
[----:B------:R-:W3:Y:S01]  /*61930*/  LDL.LU R107, [R1+0x1cf8] ;  /* 0x001cf800016b7983 */ /* 0x000ee20000300800 */
[----:B------:R-:W-:-:S05]  /*61940*/  IADD3 R9, P0, R9, R4, RZ ;  /* 0x0000000409097210 */ /* 0x000fca0007f1e0ff */
[----:B------:R-:W-:Y:S01]  /*61950*/  IMAD.X R104, R104, 0x1, R0, P0 ;  /* 0x0000000168687824 */ /* 0x000fe200000e0600 */
[----:B------:R-:W-:Y:S03]  /*61960*/  STL [R1+0x1cd0], R9 ;  /* 0x001cd00901007387 */ /* 0x000fe60000100800 */
[----:B------:R-:W-:Y:S01]  /*61970*/  IMAD.MOV.U32 R105, RZ, RZ, R104 ;  /* 0x000000ffff697224 */ /* 0x000fe200078e0068 */
[----:B------:R1:W-:Y:S04]  /*61980*/  STL [R1+0x1ccc], R104 ;  /* 0x001ccc6801007387 */ /* 0x0003e80000100800 */
[----:B------:R-:W3:Y:S01]  /*61990*/  LDL.LU R106, [R1+0x1cfc] ;  /* 0x001cfc00016a7983 */ /* 0x000ee20000300800 */
[----:B-1----:R-:W-:-:S03]  /*619a0*/  MOV R104, R9 ;  /* 0x0000000900687202 */ /* 0x002fc60000000f00 */
[----:B------:R-:W3:Y:S04]  /*619b0*/  LDL.LU R9, [R1+0x1d00] ;  /* 0x001d000001097983 */ /* 0x000ee80000300800 */
[----:B------:R-:W-:Y:S04]  /*619c0*/  LDGSTS.E [R3+0x2c000], desc[UR60][R104.64], P1 ;  /* 0x2c00000068037fae */ /* 0x000fe8000892187c */
[----:B------:R-:W3:Y:S04]  /*619d0*/  LDL.LU R105, [R1+0x1d04] ;  /* 0x001d040001697983 */ /* 0x000ee80000300800 */
[----:B------:R-:W3:Y:S01]  /*619e0*/  LDL.LU R104, [R1+0x1d08] ;  /* 0x001d080001687983 */ /* 0x000ee20000300800 */
[----:B------:R-:W-:-:S04]  /*619f0*/  UISETP.GT.AND UP1, UPT, UR6, 0x41, UPT ;  /* 0x000000410600788c */ /* 0x000fc8000bf24270 */
[----:B------:R-:W-:-:S04]  /*61a00*/  USEL UR4, URZ, 0x4, !UP1 ;  /* 0x000000043f047887 */ /* 0x000fc8000c800000 */
[----:B------:R-:W-:-:S06]  /*61a10*/  USEL UR4, UR4, URZ, !UP0 ;  /* 0x0000003f04047287 */ /* 0x000fcc000c000000 */
[----:B------:R-:W-:Y:S02]  /*61a20*/  ISETP.NE.U32.AND P0, PT, RZ, UR4, PT ;  /* 0x00000004ff007c0c */ /* 0x000fe4000bf05070 */
[-C--:B------:R-:W-:Y:S02]  /*61a30*/  IADD3 R112, P1, R112, R4.reuse, RZ ;  /* 0x0000000470707210 */ /* 0x080fe40007f3e0ff */
[----:B----4-:R-:W-:-:S03]  /*61a40*/  IADD3 R11, P2, R11, R4, RZ ;  /* 0x000000040b0b7210 */ /* 0x010fc60007f5e0ff */
[--C-:B------:R-:W-:Y:S01]  /*61a50*/  IMAD.X R113, R113, 0x1, R0.reuse, P1 ;  /* 0x0000000171717824 */ /* 0x100fe200008e0600 */
[----:B------:R-:W-:Y:S04]  /*61a60*/  STL [R1+0x1cd8], R112 ;  /* 0x001cd87001007387 */ /* 0x000fe80000100800 */
[----:B------:R1:W-:Y:S01]  /*61a70*/  STL [R1+0x1cd4], R113 ;  /* 0x001cd47101007387 */ /* 0x0003e20000100800 */
[----:B------:R-:W-:-:S03]  /*61a80*/  IMAD.X R103, R103, 0x1, R0, P2 ;  /* 0x0000000167677824 */ /* 0x000fc600010e0600 */
[----:B------:R-:W-:Y:S04]  /*61a90*/  STL [R1+0x1ce0], R11 ;  /* 0x001ce00b01007387 */ /* 0x000fe80000100800 */
[----:B------:R1:W-:Y:S04]  /*61aa0*/  LDGSTS.E [R3+0x20004], desc[UR60][R112.64], P0 ;  /* 0x2000400070037fae */ /* 0x0003e8000812187c */
[----:B------:R4:W-:Y:S01]  /*61ab0*/  STL [R1+0x1cdc], R103 ;  /* 0x001cdc6701007387 */ /* 0x0009e20000100800 */
[----:B------:R-:W-:Y:S01]  /*61ac0*/  UISETP.GT.AND UP1, UPT, UR6, 0x42, UPT ;  /* 0x000000420600788c */ /* 0x000fe2000bf24270 */
[----:B-1----:R-:W-:Y:S01]  /*61ad0*/  IMAD.MOV.U32 R113, RZ, RZ, R103 ;  /* 0x000000ffff717224 */ /* 0x002fe200078e0067 */
[----:B------:R-:W-:Y:S01]  /*61ae0*/  MOV R112, R11 ;  /* 0x0000000b00707202 */ /* 0x000fe20000000f00 */
[----:B----4-:R-:W4:Y:S04]  /*61af0*/  LDL.LU R103, [R1+0x1d0c] ;  /* 0x001d0c0001677983 */ /* 0x010f280000300800 */
[----:B------:R-:W4:Y:S01]  /*61b00*/  LDL.LU R11, [R1+0x1d10] ;  /* 0x001d1000010b7983 */ /* 0x000f220000300800 */
[----:B------:R-:W-:-:S03]  /*61b10*/  USEL UR4, URZ, 0x4, !UP1 ;  /* 0x000000043f047887 */ /* 0x000fc6000c800000 */
[----:B------:R-:W-:Y:S01]  /*61b20*/  LDGSTS.E [R3+0x24004], desc[UR60][R112.64], P0 ;  /* 0x2400400070037fae */ /* 0x000fe2000812187c */
[----:B------:R-:W-:Y:S01]  /*61b30*/  USEL UR4, UR4, URZ, !UP0 ;  /* 0x0000003f04047287 */ /* 0x000fe2000c000000 */
[----:B------:R-:W-:-:S05]  /*61b40*/  IADD3 R110, P1, R110, R4, RZ ;  /* 0x000000046e6e7210 */ /* 0x000fca0007f3e0ff */
[----:B------:R-:W-:Y:S01]  /*61b50*/  IMAD.X R111, R111, 0x1, R0, P1 ;  /* 0x000000016f6f7824 */ /* 0x000fe200008e0600 */
[----:B------:R1:W-:Y:S01]  /*61b60*/  STL [R1+0x1ce8], R110 ;  /* 0x001ce86e01007387 */ /* 0x0003e20000100800 */
[----:B--2---:R-:W-:-:S03]  /*61b70*/  IADD3 R102, P2, R102, R4, RZ ;  /* 0x0000000466667210 */ /* 0x004fc60007f5e0ff */
[----:B------:R2:W-:Y:S01]  /*61b80*/  STL [R1+0x1ce4], R111 ;  /* 0x001ce46f01007387 */ /* 0x0005e20000100800 */
[----:B------:R-:W-:-:S03]  /*61b90*/  IADD3.X R108, R108, R0, RZ, P2, !PT ;  /* 0x000000006c6c7210 */ /* 0x000fc600017fe4ff */
[----:B------:R1:W-:Y:S01]  /*61ba0*/  LDGSTS.E [R3+0x28004], desc[UR60][R110.64], P0 ;  /* 0x280040006e037fae */ /* 0x0003e2000812187c */
[----:B------:R-:W-:-:S03]  /*61bb0*/  ISETP.NE.U32.AND P1, PT, RZ, UR4, PT ;  /* 0x00000004ff007c0c */ /* 0x000fc6000bf25070 */
[----:B------:R-:W-:Y:S01]  /*61bc0*/  STL [R1+0x1cf0], R102 ;  /* 0x001cf06601007387 */ /* 0x000fe20000100800 */
[----:B---3--:R-:W-:Y:S01]  /*61bd0*/  IADD3 R107, P3, R107, R4, RZ ;  /* 0x000000046b6b7210 */ /* 0x008fe20007f7e0ff */
[----:B-1----:R-:W-:Y:S01]  /*61be0*/  IMAD.MOV.U32 R110, RZ, RZ, R102 ;  /* 0x000000ffff6e7224 */ /* 0x002fe200078e0066 */
[----:B--2---:R-:W-:-:S03]  /*61bf0*/  MOV R111, R108 ;  /* 0x0000006c006f7202 */ /* 0x004fc60000000f00 */
[----:B------:R-:W-:Y:S02]  /*61c00*/  IMAD.X R109, R109, 0x1, R0, P3 ;  /* 0x000000016d6d7824 */ /* 0x000fe400018e0600 */
[----:B------:R1:W-:Y:S04]  /*61c10*/  LDGSTS.E [R3+0x2c004], desc[UR60][R110.64], P0 ;  /* 0x2c0040006e037fae */ /* 0x0003e8000812187c */
[----:B------:R2:W-:Y:S04]  /*61c20*/  STL [R1+0x1cec], R108 ;  /* 0x001cec6c01007387 */ /* 0x0005e80000100800 */
[----:B------:R-:W-:Y:S04]  /*61c30*/  STL [R1+0x1cf8], R107 ;  /* 0x001cf86b01007387 */ /* 0x000fe80000100800 */
[----:B------:R3:W-:Y:S01]  /*61c40*/  STL [R1+0x1cf4], R109 ;  /* 0x001cf46d01007387 */ /* 0x0007e20000100800 */
[----:B-1----:R-:W-:-:S02]  /*61c50*/  IMAD.MOV.U32 R110, RZ, RZ, R107 ;  /* 0x000000ffff6e7224 */ /* 0x002fc400078e006b */
[----:B------:R-:W-:Y:S01]  /*61c60*/  IMAD.MOV.U32 R111, RZ, RZ, R109 ;  /* 0x000000ffff6f7224 */ /* 0x000fe200078e006d */
[----:B--2---:R-:W2:Y:S04]  /*61c70*/  LDL.LU R108, [R1+0x1d18] ;  /* 0x001d1800016c7983 */ /* 0x004ea80000300800 */
[----:B------:R-:W2:Y:S04]  /*61c80*/  LDL.LU R102, [R1+0x1d20] ;  /* 0x001d200001667983 */ /* 0x000ea80000300800 */
[----:B---3--:R-:W3:Y:S04]  /*61c90*/  LDL.LU R109, [R1+0x1d14] ;  /* 0x001d1400016d7983 */ /* 0x008ee80000300800 */
[----:B------:R-:W3:Y:S04]  /*61ca0*/  LDL.LU R107, [R1+0x1d1c] ;  /* 0x001d1c00016b7983 */ /* 0x000ee80000300800 */
[----:B------:R1:W-:Y:S01]  /*61cb0*/  LDGSTS.E [R3+0x20008], desc[UR60][R110.64], P1 ;  /* 0x200080006e037fae */ /* 0x0003e2000892187c */
[----:B------:R-:W-:-:S04]  /*61cc0*/  IADD3 R9, P0, R9, R4, RZ ;  /* 0x0000000409097210 */ /* 0x000fc80007f1e0ff */
[----:B------:R-:W-:Y:S01]  /*61cd0*/  IADD3.X R106, R106, R0, RZ, P0, !PT ;  /* 0x000000006a6a7210 */ /* 0x000fe200007fe4ff */
[----:B------:R1:W-:Y:S02]  /*61ce0*/  STL [R1+0x1d00], R9 ;  /* 0x001d000901007387 */ /* 0x0003e40000100800 */
[----:B-1----:R-:W-:Y:S02]  /*61cf0*/  IMAD.MOV.U32 R110, RZ, RZ, R9 ;  /* 0x000000ffff6e7224 */ /* 0x002fe400078e0009 */
[----:B------:R1:W-:Y:S01]  /*61d00*/  STL [R1+0x1cfc], R106 ;  /* 0x001cfc6a01007387 */ /* 0x0003e20000100800 */
[----:B------:R-:W-:Y:S01]  /*61d10*/  MOV R111, R106 ;  /* 0x0000006a006f7202 */ /* 0x000fe20000000f00 */
[----:B------:R-:W-:-:S04]  /*61d20*/  UISETP.GT.AND UP1, UPT, UR6, 0x43, UPT ;  /* 0x000000430600788c */ /* 0x000fc8000bf24270 */
[----:B------:R-:W-:Y:S01]  /*61d30*/  LDGSTS.E [R3+0x24008], desc[UR60][R110.64], P1 ;  /* 0x240080006e037fae */ /* 0x000fe2000892187c */
[----:B------:R-:W-:-:S05]  /*61d40*/  IADD3 R104, P2, R104, R4, RZ ;  /* 0x0000000468687210 */ /* 0x000fca0007f5e0ff */
[----:B------:R-:W-:Y:S01]  /*61d50*/  IMAD.X R105, R105, 0x1, R0, P2 ;  /* 0x0000000169697824 */ /* 0x000fe200010e0600 */
[----:B------:R4:W-:Y:S04]  /*61d60*/  STL [R1+0x1d08], R104 ;  /* 0x001d086801007387 */ /* 0x0009e80000100800 */
[----:B------:R-:W3:Y:S04]  /*61d70*/  LDL.LU R9, [R1+0x1d28] ;  /* 0x001d280001097983 */ /* 0x000ee80000300800 */
[----:B------:R4:W-:Y:S04]  /*61d80*/  STL [R1+0x1d04], R105 ;  /* 0x001d046901007387 */ /* 0x0009e80000100800 */
[----:B-1----:R-:W3:Y:S01]  /*61d90*/  LDL.LU R106, [R1+0x1d24] ;  /* 0x001d2400016a7983 */ /* 0x002ee20000300800 */
[----:B------:R-:W-:-:S03]  /*61da0*/  USEL UR4, URZ, 0x4, !UP1 ;  /* 0x000000043f047887 */ /* 0x000fc6000c800000 */
[----:B------:R1:W-:Y:S01]  /*61db0*/  LDGSTS.E [R3+0x28008], desc[UR60][R104.64], P1 ;  /* 0x2800800068037fae */ /* 0x0003e2000892187c */
[----:B------:R-:W-:Y:S01]  /*61dc0*/  USEL UR4, UR4, URZ, !UP0 ;  /* 0x0000003f04047287 */ /* 0x000fe2000c000000 */
[----:B----4-:R-:W-:-:S05]  /*61dd0*/  IADD3 R11, P0, R11, R4, RZ ;  /* 0x000000040b0b7210 */ /* 0x010fca0007f1e0ff */
[----:B------:R-:W-:Y:S01]  /*61de0*/  IMAD.X R103, R103, 0x1, R0, P0 ;  /* 0x0000000167677824 */ /* 0x000fe200000e0600 */
[----:B------:R-:W-:Y:S04]  /*61df0*/  STL [R1+0x1d10], R11 ;  /* 0x001d100b01007387 */ /* 0x000fe80000100800 */
[----:B------:R4:W-:Y:S04]  /*61e00*/  STL [R1+0x1d0c], R103 ;  /* 0x001d0c6701007387 */ /* 0x0009e80000100800 */
[----:B------:R-:W3:Y:S01]  /*61e10*/  LDL.LU R112, [R1+0x1d30] ;  /* 0x001d300001707983 */ /* 0x000ee20000300800 */
[----:B-1----:R-:W-:Y:S01]  /*61e20*/  IMAD.MOV.U32 R104, RZ, RZ, R11 ;  /* 0x000000ffff687224 */ /* 0x002fe200078e000b */
[----:B------:R-:W-:-:S02]  /*61e30*/  MOV R105, R103 ;  /* 0x0000006700697202 */ /* 0x000fc40000000f00 */
[----:B------:R-:W3:Y:S04]  /*61e40*/  LDL.LU R110, [R1+0x20b8] ;  /* 0x0020b800016e7983 */ /* 0x000ee80000300800 */
[----:B------:R-:W3:Y:S04]  /*61e50*/  LDL.LU R113, [R1+0x1d2c] ;  /* 0x001d2c0001717983 */ /* 0x000ee80000300800 */
[----:B------:R-:W-:Y:S04]  /*61e60*/  LDGSTS.E [R3+0x2c008], desc[UR60][R104.64], P1 ;  /* 0x2c00800068037fae */ /* 0x000fe8000892187c */
[----:B------:R-:W3:Y:S01]  /*61e70*/  LDL.LU R111, [R1+0x20b4] ;  /* 0x0020b400016f7983 */ /* 0x000ee20000300800 */
[----:B------:R-:W-:-:S03]  /*61e80*/  ISETP.NE.U32.AND P0, PT, RZ, UR4, PT ;  /* 0x00000004ff007c0c */ /* 0x000fc6000bf05070 */
[----:B------:R-:W3:Y:S04]  /*61e90*/  LDL.LU R105, [R1+0x20bc] ;  /* 0x0020bc0001697983 */ /* 0x000ee80000300800 */
[----:B------:R-:W3:Y:S04]  /*61ea0*/  LDL.LU R104, [R1+0x20c0] ;  /* 0x0020c00001687983 */ /* 0x000ee80000300800 */
[----:B----4-:R-:W4:Y:S04]  /*61eb0*/  LDL.LU R103, [R1+0x20c4] ;  /* 0x0020c40001677983 */ /* 0x010f280000300800 */
[----:B------:R-:W4:Y:S01]  /*61ec0*/  LDL.LU R11, [R1+0x20c8] ;  /* 0x0020c800010b7983 */ /* 0x000f220000300800 */
[----:B--2---:R-:W-:-:S02]  /*61ed0*/  IADD3 R108, P1, R108, R4, RZ ;  /* 0x000000046c6c7210 */ /* 0x004fc40007f3e0ff */
[----:B------:R-:W-:-:S03]  /*61ee0*/  IADD3 R102, P2, R102, R4, RZ ;  /* 0x0000000466667210 */ /* 0x000fc60007f5e0ff */
[--C-:B---3--:R-:W-:Y:S01]  /*61ef0*/  IMAD.X R109, R109, 0x1, R0.reuse, P1 ;  /* 0x000000016d6d7824 */ /* 0x108fe200008e0600 */
[----:B------:R1:W-:Y:S01]  /*61f00*/  STL [R1+0x1d18], R108 ;  /* 0x001d186c01007387 */ /* 0x0003e20000100800 */
[----:B------:R-:W-:-:S03]  /*61f10*/  IMAD.X R107, R107, 0x1, R0, P2 ;  /* 0x000000016b6b7824 */ /* 0x000fc600010e0600 */
[----:B------:R2:W-:Y:S04]  /*61f20*/  STL [R1+0x1d14], R109 ;  /* 0x001d146d01007387 */ /* 0x0005e80000100800 */
[----:B------:R1:W-:Y:S04]  /*61f30*/  LDGSTS.E [R3+0x2000c], desc[UR60][R108.64], P0 ;  /* 0x2000c0006c037fae */ /* 0x0003e8000812187c */
[----:B------:R3:W-:Y:S04]  /*61f40*/  STL [R1+0x1d20], R102 ;  /* 0x001d206601007387 */ /* 0x0007e80000100800 */
[----:B------:R-:W-:Y:S01]  /*61f50*/  STL [R1+0x1d1c], R107 ;  /* 0x001d1c6b01007387 */ /* 0x000fe20000100800 */
[----:B-1----:R-:W-:Y:S01]  /*61f60*/  MOV R108, R102 ;  /* 0x00000066006c7202 */ /* 0x002fe20000000f00 */
[----:B--2---:R-:W-:-:S02]  /*61f70*/  IMAD.MOV.U32 R109, RZ, RZ, R107 ;  /* 0x000000ffff6d7224 */ /* 0x004fc400078e006b */
[----:B---3--:R-:W2:Y:S04]  /*61f80*/  LDL.LU R102, [R1+0x20d0] ;  /* 0x0020d00001667983 */ /* 0x008ea80000300800 */
[----:B------:R1:W-:Y:S01]  /*61f90*/  LDGSTS.E [R3+0x2400c], desc[UR60][R108.64], P0 ;  /* 0x2400c0006c037fae */ /* 0x0003e2000812187c */
[----:B------:R-:W-:-:S05]  /*61fa0*/  IADD3 R9, P1, R9, R4, RZ ;  /* 0x0000000409097210 */ /* 0x000fca0007f3e0ff */
[----:B------:R-:W-:Y:S01]  /*61fb0*/  IMAD.X R106, R106, 0x1, R0, P1 ;  /* 0x000000016a6a7824 */ /* 0x000fe200008e0600 */
[----:B------:R-:W-:Y:S03]  /*61fc0*/  STL [R1+0x1d28], R9 ;  /* 0x001d280901007387 */ /* 0x000fe60000100800 */
[----:B-1----:R-:W-:Y:S01]  /*61fd0*/  IMAD.MOV.U32 R109, RZ, RZ, R106 ;  /* 0x000000ffff6d7224 */ /* 0x002fe200078e006a */
[----:B------:R1:W-:Y:S04]  /*61fe0*/  STL [R1+0x1d24], R106 ;  /* 0x001d246a01007387 */ /* 0x0003e80000100800 */
[----:B-1----:R-:W3:Y:S01]  /*61ff0*/  LDL.LU R106, [R1+0x20cc] ;  /* 0x0020cc00016a7983 */ /* 0x002ee20000300800 */
[----:B------:R-:W-:-:S04]  /*62000*/  UISETP.GT.AND UP1, UPT, UR6, 0x60, UPT ;  /* 0x000000600600788c */ /* 0x000fc8000bf24270 */
[----:B------:R-:W-:Y:S01]  /*62010*/  USEL UR4, URZ, 0x4, !UP1 ;  /* 0x000000043f047887 */ /* 0x000fe2000c800000 */
[----:B------:R-:W-:-:S03]  /*62020*/  MOV R108, R9 ;  /* 0x00000009006c7202 */ /* 0x000fc60000000f00 */
[----:B------:R-:W-:Y:S02]  /*62030*/  USEL UR4, UR4, URZ, !UP0 ;  /* 0x0000003f04047287 */ /* 0x000fe4000c000000 */
[----:B------:R-:W-:Y:S04]  /*62040*/  LDGSTS.E [R3+0x2800c], desc[UR60][R108.64], P0 ;  /* 0x2800c0006c037fae */ /* 0x000fe8000812187c */
[----:B------:R-:W-:Y:S01]  /*62050*/  ISETP.NE.U32.AND P1, PT, RZ, UR4, PT ;  /* 0x00000004ff007c0c */ /* 0x000fe2000bf25070 */
[----:B------:R-:W3:Y:S04]  /*62060*/  LDL.LU R109, [R1+0x20d4] ;  /* 0x0020d400016d7983 */ /* 0x000ee80000300800 */
[----:B------:R-:W3:Y:S04]  /*62070*/  LDL.LU R108, [R1+0x20d8] ;  /* 0x0020d800016c7983 */ /* 0x000ee80000300800 */
[----:B------:R-:W3:Y:S04]  /*62080*/  LDL.LU R107, [R1+0x20dc] ;  /* 0x0020dc00016b7983 */ /* 0x000ee80000300800 */
[----:B------:R-:W3:Y:S01]  /*62090*/  LDL.LU R9, [R1+0x20e0] ;  /* 0x0020e00001097983 */ /* 0x000ee20000300800 */
[----:B------:R-:W-:-:S05]  /*620a0*/  IADD3 R112, P2, R112, R4, RZ ;  /* 0x0000000470707210 */ /* 0x000fca0007f5e0ff */
[----:B------:R-:W-:Y:S01]  /*620b0*/  IMAD.X R113, R113, 0x1, R0, P2 ;  /* 0x0000000171717824 */ /* 0x000fe200010e0600 */
[----:B------:R-:W-:-:S04]  /*620c0*/  IADD3 R110, P3, R110, R4, RZ ;  /* 0x000000046e6e7210 */ /* 0x000fc80007f7e0ff */
[----:B------:R-:W-:Y:S01]  /*620d0*/  LDGSTS.E [R3+0x2c00c], desc[UR60][R112.64], P0 ;  /* 0x2c00c00070037fae */ /* 0x000fe2000812187c */
[----:B------:R-:W-:-:S03]  /*620e0*/  IADD3.X R111, R111, R0, RZ, P3, !PT ;  /* 0x000000006f6f7210 */ /* 0x000fc60001ffe4ff */
[----:B------:R-:W-:Y:S04]  /*620f0*/  STL [R1+0x1d30], R112 ;  /* 0x001d307001007387 */ /* 0x000fe80000100800 */
[----:B------:R-:W-:Y:S01]  /*62100*/  STL [R1+0x1d2c], R113 ;  /* 0x001d2c7101007387 */ /* 0x000fe20000100800 */
[----:B------:R-:W-:-:S03]  /*62110*/  IADD3 R104, P0, R104, R4, RZ ;  /* 0x0000000468687210 */ /* 0x000fc60007f1e0ff */
[----:B------:R1:W-:Y:S02]  /*62120*/  STL [R1+0x20b8], R110 ;  /* 0x0020b86e01007387 */ /* 0x0003e40000100800 */
[----:B------:R-:W-:Y:S02]  /*62130*/  IMAD.X R105, R105, 0x1, R0, P0 ;  /* 0x0000000169697824 */ /* 0x000fe400000e0600 */
[----:B------:R-:W-:Y:S01]  /*62140*/  STL [R1+0x20b4], R111 ;  /* 0x0020b46f01007387 */ /* 0x000fe20000100800 */
[----:B----4-:R-:W-:-:S03]  /*62150*/  IADD3 R11, P2, R11, R4, RZ ;  /* 0x000000040b0b7210 */ /* 0x010fc60007f5e0ff */
[----:B------:R4:W-:Y:S02]  /*62160*/  STL [R1+0x20c0], R104 ;  /* 0x0020c06801007387 */ /* 0x0009e40000100800 */
[----:B------:R-:W-:Y:S02]  /*62170*/  IMAD.X R103, R103, 0x1, R0, P2 ;  /* 0x0000000167677824 */ /* 0x000fe400010e0600 */
[----:B------:R1:W-:Y:S04]  /*62180*/  LDGSTS.E [R3+0x30000], desc[UR60][R110.64], P1 ;  /* 0x300000006e037fae */ /* 0x0003e8000892187c */
[----:B------:R4:W-:Y:S04]  /*62190*/  STL [R1+0x20bc], R105 ;  /* 0x0020bc6901007387 */ /* 0x0009e80000100800 */
[----:B------:R-:W-:Y:S01]  /*621a0*/  STL [R1+0x20c8], R11 ;  /* 0x0020c80b01007387 */ /* 0x000fe20000100800 */
[----:B-1----:R-:W-:-:S03]  /*621b0*/  MOV R110, R104 ;  /* 0x00000068006e7202 */ /* 0x002fc60000000f00 */
[----:B----4-:R-:W4:Y:S01]  /*621c0*/  LDL.LU R104, [R1+0x20e8] ;  /* 0x0020e80001687983 */ /* 0x010f220000300800 */
[----:B------:R-:W-:-:S03]  /*621d0*/  IMAD.MOV.U32 R111, RZ, RZ, R105 ;  /* 0x000000ffff6f7224 */ /* 0x000fc600078e0069 */
[----:B------:R1:W-:Y:S04]  /*621e0*/  STL [R1+0x20c4], R103 ;  /* 0x0020c46701007387 */ /* 0x0003e80000100800 */
[----:B------:R-:W4:Y:S04]  /*621f0*/  LDL.LU R105, [R1+0x20e4] ;  /* 0x0020e40001697983 */ /* 0x000f280000300800 */
[----:B------:R1:W-:Y:S02]  /*62200*/  LDGSTS.E [R3+0x34000], desc[UR60][R110.64], P1 ;  /* 0x340000006e037fae */ /* 0x0003e4000892187c */
[----:B-1----:R-:W-:Y:S01]  /*62210*/  IMAD.MOV.U32 R110, RZ, RZ, R11 ;  /* 0x000000ffff6e7224 */ /* 0x002fe200078e000b */
[----:B------:R-:W-:-:S02]  /*62220*/  MOV R111, R103 ;  /* 0x00000067006f7202 */ /* 0x000fc40000000f00 */
[----:B------:R-:W4:Y:S04]  /*62230*/  LDL.LU R103, [R1+0x20f0] ;  /* 0x0020f00001677983 */ /* 0x000f280000300800 */
[----:B------:R-:W4:Y:S04]  /*62240*/  LDL.LU R11, [R1+0x20f8] ;  /* 0x0020f800010b7983 */ /* 0x000f280000300800 */
[----:B------:R1:W-:Y:S01]  /*62250*/  LDGSTS.E [R3+0x38000], desc[UR60][R110.64], P1 ;  /* 0x380000006e037fae */ /* 0x0003e2000892187c */
[----:B--2---:R-:W-:-:S05]  /*62260*/  IADD3 R102, P0, R102, R4, RZ ;  /* 0x0000000466667210 */ /* 0x004fca0007f1e0ff */
[----:B------:R-:W-:Y:S01]  /*62270*/  STL [R1+0x20d0], R102 ;  /* 0x0020d06601007387 */ /* 0x000fe20000100800 */
[----:B-1----:R-:W-:Y:S02]  /*62280*/  IMAD.MOV.U32 R110, RZ, RZ, R102 ;  /* 0x000000ffff6e7224 */ /* 0x002fe400078e0066 */
[----:B---3--:R-:W-:-:S05]  /*62290*/  IMAD.X R106, R106, 0x1, R0, P0 ;  /* 0x000000016a6a7824 */ /* 0x008fca00000e0600 */
[----:B------:R1:W-:Y:S01]  /*622a0*/  STL [R1+0x20cc], R106 ;  /* 0x0020cc6a01007387 */ /* 0x0003e20000100800 */
[----:B------:R-:W-:Y:S01]  /*622b0*/  MOV R111, R106 ;  /* 0x0000006a006f7202 */ /* 0x000fe20000000f00 */
[----:B------:R-:W-:Y:S02]  /*622c0*/  UISETP.GT.AND UP1, UPT, UR6, 0x61, UPT ;  /* 0x000000610600788c */ /* 0x000fe4000bf24270 */
[----:B-1----:R-:W2:Y:S04]  /*622d0*/  LDL.LU R106, [R1+0x20ec] ;  /* 0x0020ec00016a7983 */ /* 0x002ea80000300800 */
[----:B------:R-:W3:Y:S01]  /*622e0*/  LDL.LU R102, [R1+0x20f4] ;  /* 0x0020f40001667983 */ /* 0x000ee20000300800 */
[----:B------:R-:W-:-:S03]  /*622f0*/  USEL UR4, URZ, 0x4, !UP1 ;  /* 0x000000043f047887 */ /* 0x000fc6000c800000 */
[----:B------:R-:W-:Y:S01]  /*62300*/  LDGSTS.E [R3+0x3c000], desc[UR60][R110.64], P1 ;  /* 0x3c0000006e037fae */ /* 0x000fe2000892187c */
[----:B------:R-:W-:Y:S01]  /*62310*/  USEL UR4, UR4, URZ, !UP0 ;  /* 0x0000003f04047287 */ /* 0x000fe2000c000000 */
[----:B------:R-:W-:-:S05]  /*62320*/  IADD3 R108, P1, R108, R4, RZ ;  /* 0x000000046c6c7210 */ /* 0x000fca0007f3e0ff */
[----:B------:R-:W-:Y:S01]  /*62330*/  ISETP.NE.U32.AND P0, PT, RZ, UR4, PT ;  /* 0x00000004ff007c0c */ /* 0x000fe2000bf05070 */
[--C-:B------:R-:W-:Y:S01]  /*62340*/  IMAD.X R109, R109, 0x1, R0.reuse, P1 ;  /* 0x000000016d6d7824 */ /* 0x100fe200008e0600 */
[----:B------:R-:W-:Y:S01]  /*62350*/  IADD3 R9, P2, R9, R4, RZ ;  /* 0x0000000409097210 */ /* 0x000fe20007f5e0ff */
[----:B------:R1:W-:Y:S04]  /*62360*/  STL [R1+0x20d8], R108 ;  /* 0x0020d86c01007387 */ /* 0x0003e80000100800 */
[----:B------:R-:W-:Y:S01]  /*62370*/  IMAD.X R107, R107, 0x1, R0, P2 ;  /* 0x000000016b6b7824 */ /* 0x000fe200010e0600 */
[----:B------:R1:W-:Y:S04]  /*62380*/  STL [R1+0x20d4], R109 ;  /* 0x0020d46d01007387 */ /* 0x0003e80000100800 */
[----:B------:R1:W-:Y:S04]  /*62390*/  STL [R1+0x20e0], R9 ;  /* 0x0020e00901007387 */ /* 0x0003e80000100800 */
[----:B------:R-:W-:Y:S04]  /*623a0*/  STL [R1+0x20dc], R107 ;  /* 0x0020dc6b01007387 */ /* 0x000fe80000100800 */
[----:B------:R-:W3:Y:S04]  /*623b0*/  LDL.LU R112, [R1+0x2100] ;  /* 0x0021000001707983 */ /* 0x000ee80000300800 */
[----:B------:R1:W-:Y:S04]  /*623c0*/  LDGSTS.E [R3+0x30004], desc[UR60][R108.64], P0 ;  /* 0x300040006c037fae */ /* 0x0003e8000812187c */
[----:B------:R-:W3:Y:S04]  /*623d0*/  LDL.LU R110, [R1+0x2108] ;  /* 0x00210800016e7983 */ /* 0x000ee80000300800 */
[----:B------:R-:W3:Y:S01]  /*623e0*/  LDL.LU R113, [R1+0x20fc] ;  /* 0x0020fc0001717983 */ /* 0x000ee20000300800 */
[----:B-1----:R-:W-:Y:S01]  /*623f0*/  MOV R108, R9 ;  /* 0x00000009006c7202 */ /* 0x002fe20000000f00 */
[----:B------:R-:W-:-:S02]  /*62400*/  IMAD.MOV.U32 R109, RZ, RZ, R107 ;  /* 0x000000ffff6d7224 */ /* 0x000fc400078e006b */
[----:B------:R-:W3:Y:S04]  /*62410*/  LDL.LU R111, [R1+0x2104] ;  /* 0x00210400016f7983 */ /* 0x000ee80000300800 */
[----:B------:R-:W3:Y:S04]  /*62420*/  LDL.LU R9, [R1+0x2110] ;  /* 0x0021100001097983 */ /* 0x000ee80000300800 */
[----:B------:R1:W-:Y:S01]  /*62430*/  LDGSTS.E [R3+0x34004], desc[UR60][R108.64], P0 ;  /* 0x340040006c037fae */ /* 0x0003e2000812187c */
[----:B----4-:R-:W-:-:S05]  /*62440*/  IADD3 R104, P1, R104, R4, RZ ;  /* 0x0000000468687210 */ /* 0x010fca0007f3e0ff */
[----:B------:R-:W-:Y:S01]  /*62450*/  IMAD.X R105, R105, 0x1, R0, P1 ;  /* 0x0000000169697824 */ /* 0x000fe200008e0600 */
[----:B------:R4:W-:Y:S01]  /*62460*/  STL [R1+0x20e8], R104 ;  /* 0x0020e86801007387 */ /* 0x0009e20000100800 */
[----:B-1----:R-:W-:-:S03]  /*62470*/  MOV R108, R104 ;  /* 0x00000068006c7202 */ /* 0x002fc60000000f00 */
[----:B------:R1:W-:Y:S01]  /*62480*/  STL [R1+0x20e4], R105 ;  /* 0x0020e46901007387 */ /* 0x0003e20000100800 */
[----:B------:R-:W-:-:S03]  /*62490*/  IMAD.MOV.U32 R109, RZ, RZ, R105 ;  /* 0x000000ffff6d7224 */ /* 0x000fc600078e0069 */
[----:B----4-:R-:W4:Y:S04]  /*624a0*/  LDL.LU R104, [R1+0x210c] ;  /* 0x00210c0001687983 */ /* 0x010f280000300800 */
[----:B------:R1:W-:Y:S01]  /*624b0*/  LDGSTS.E [R3+0x38004], desc[UR60][R108.64], P0 ;  /* 0x380040006c037fae */ /* 0x0003e2000812187c */
[----:B------:R-:W-:-:S03]  /*624c0*/  IADD3 R103, P2, R103, R4, RZ ;  /* 0x0000000467677210 */ /* 0x000fc60007f5e0ff */
[----:B-1----:R-:W4:Y:S01]  /*624d0*/  LDL.LU R105, [R1+0x2118] ;  /* 0x0021180001697983 */ /* 0x002f220000300800 */
[----:B------:R-:W-:-:S03]  /*624e0*/  IADD3 R11, P3, R11, R4, RZ ;  /* 0x000000040b0b7210 */ /* 0x000fc60007f7e0ff */
[----:B------:R-:W4:Y:S01]  /*624f0*/  LDL.LU R107, [R1+0x2120] ;  /* 0x00212000016b7983 */ /* 0x000f220000300800 */
[----:B------:R-:W-:-:S03]  /*62500*/  IMAD.MOV.U32 R108, RZ, RZ, R103 ;  /* 0x000000ffff6c7224 */ /* 0x000fc600078e0067 */
[----:B------:R1:W-:Y:S01]  /*62510*/  STL [R1+0x20f0], R103 ;  /* 0x0020f06701007387 */ /* 0x0003e20000100800 */
[----:B--2---:R-:W-:Y:S01]  /*62520*/  IMAD.X R106, R106, 0x1, R0, P2 ;  /* 0x000000016a6a7824 */ /* 0x004fe200010e0600 */
[----:B---3--:R-:W-:-:S03]  /*62530*/  IADD3.X R102, R102, R0, RZ, P3, !PT ;  /* 0x0000000066667210 */ /* 0x008fc60001ffe4ff */
[----:B------:R-:W-:Y:S01]  /*62540*/  IMAD.MOV.U32 R109, RZ, RZ, R106 ;  /* 0x000000ffff6d7224 */ /* 0x000fe200078e006a */
[----:B------:R2:W-:Y:S04]  /*62550*/  STL [R1+0x20ec], R106 ;  /* 0x0020ec6a01007387 */ /* 0x0005e80000100800 */
[----:B------:R-:W-:Y:S04]  /*62560*/  STL [R1+0x20f8], R11 ;  /* 0x0020f80b01007387 */ /* 0x000fe80000100800 */
[----:B------:R-:W-:Y:S04]  /*62570*/  LDGSTS.E [R3+0x3c004], desc[UR60][R108.64], P0 ;  /* 0x3c0040006c037fae */ /* 0x000fe8000812187c */
[----:B------:R3:W-:Y:S04]  /*62580*/  STL [R1+0x20f4], R102 ;  /* 0x0020f46601007387 */ /* 0x0007e80000100800 */
[----:B------:R-:W4:Y:S04]  /*62590*/  LDL.LU R108, [R1+0x2114] ;  /* 0x00211400016c7983 */ /* 0x000f280000300800 */
[----:B------:R-:W4:Y:S01]  /*625a0*/  LDL.LU R109, [R1+0x211c] ;  /* 0x00211c00016d7983 */ /* 0x000f220000300800 */
[----:B------:R-:W-:Y:S01]  /*625b0*/  UISETP.GT.AND UP1, UPT, UR6, 0x62, UPT ;  /* 0x000000620600788c */ /* 0x000fe2000bf24270 */
[----:B-1----:R-:W-:-:S02]  /*625c0*/  MOV R103, R102 ;  /* 0x0000006600677202 */ /* 0x002fc40000000f00 */
[----:B--2---:R-:W2:Y:S01]  /*625d0*/  LDL.LU R106, [R1+0x2124] ;  /* 0x00212400016a7983 */ /* 0x004ea20000300800 */
[----:B------:R-:W-:-:S04]  /*625e0*/  USEL UR4, URZ, 0x4, !UP1 ;  /* 0x000000043f047887 */ /* 0x000fc8000c800000 */
[----:B------:R-:W-:-:S06]  /*625f0*/  USEL UR4, UR4, URZ, !UP0 ;  /* 0x0000003f04047287 */ /* 0x000fcc000c000000 */
[----:B------:R-:W-:Y:S01]  /*62600*/  ISETP.NE.U32.AND P1, PT, RZ, UR4, PT ;  /* 0x00000004ff007c0c */ /* 0x000fe2000bf25070 */
[----:B---3--:R-:W-:Y:S01]  /*62610*/  IMAD.MOV.U32 R102, RZ, RZ, R11 ;  /* 0x000000ffff667224 */ /* 0x008fe200078e000b */
[----:B------:R-:W-:-:S11]  /*62620*/  IADD3 R112, P0, R112, R4, RZ ;  /* 0x0000000470707210 */ /* 0x000fd60007f1e0ff */
[----:B------:R-:W-:Y:S04]  /*62630*/  LDGSTS.E [R3+0x30008], desc[UR60][R102.64], P1 ;  /* 0x3000800066037fae */ /* 0x000fe8000892187c */
[----:B------:R-:W3:Y:S04]  /*62640*/  LDL.LU R102, [R1+0x2128] ;  /* 0x0021280001667983 */ /* 0x000ee80000300800 */
[----:B------:R-:W2:Y:S04]  /*62650*/  LDL.LU R103, [R1+0x212c] ;  /* 0x00212c0001677983 */ /* 0x000ea80000300800 */
[----:B------:R-:W2:Y:S01]  /*62660*/  LDL.LU R11, [R1+0x2130] ;  /* 0x00213000010b7983 */ /* 0x000ea20000300800 */
[----:B------:R-:W-:Y:S01]  /*62670*/  IMAD.X R113, R113, 0x1, R0, P0 ;  /* 0x0000000171717824 */ /* 0x000fe200000e0600 */
[----:B------:R-:W-:-:S02]  /*62680*/  IADD3 R110, P2, R110, R4, RZ ;  /* 0x000000046e6e7210 */ /* 0x000fc40007f5e0ff */
[----:B------:R-:W-:Y:S02]  /*62690*/  IADD3 R9, P0, R9, R4, RZ ;  /* 0x0000000409097210 */ /* 0x000fe40007f1e0ff */
[----:B------:R-:W-:Y:S01]  /*626a0*/  IADD3.X R111, R111, R0, RZ, P2, !PT ;  /* 0x000000006f6f7210 */ /* 0x000fe200017fe4ff */
[----:B------:R-:W-:Y:S04]  /*626b0*/  STL [R1+0x2100], R112 ;  /* 0x0021007001007387 */ /* 0x000fe80000100800 */
[----:B------:R-:W-:Y:S04]  /*626c0*/  STL [R1+0x20fc], R113 ;  /* 0x0020fc7101007387 */ /* 0x000fe80000100800 */
[----:B------:R1:W-:Y:S04]  /*626d0*/  STL [R1+0x2108], R110 ;  /* 0x0021086e01007387 */ /* 0x0003e80000100800 */
[----:B------:R-:W-:Y:S01]  /*626e0*/  LDGSTS.E [R3+0x34008], desc[UR60][R112.64], P1 ;  /* 0x3400800070037fae */ /* 0x000fe2000892187c */
[----:B----4-:R-:W-:-:S03]  /*626f0*/  IMAD.X R104, R104, 0x1, R0, P0 ;  /* 0x0000000168687824 */ /* 0x010fc600000e0600 */
[----:B------:R4:W-:Y:S04]  /*62700*/  STL [R1+0x2104], R111 ;  /* 0x0021046f01007387 */ /* 0x0009e80000100800 */
[----:B------:R1:W-:Y:S04]  /*62710*/  LDGSTS.E [R3+0x38008], desc[UR60][R110.64], P1 ;  /* 0x380080006e037fae */ /* 0x0003e8000892187c */
[----:B------:R-:W-:Y:S01]  /*62720*/  STL [R1+0x2110], R9 ;  /* 0x0021100901007387 */ /* 0x000fe20000100800 */
[----:B-1----:R-:W-:Y:S01]  /*62730*/  IMAD.MOV.U32 R110, RZ, RZ, R9 ;  /* 0x000000ffff6e7224 */ /* 0x002fe200078e0009 */
[----:B----4-:R-:W-:-:S02]  /*62740*/  MOV R111, R104 ;  /* 0x00000068006f7202 */ /* 0x010fc40000000f00 */
[----:B------:R1:W-:Y:S01]  /*62750*/  STL [R1+0x210c], R104 ;  /* 0x00210c6801007387 */ /* 0x0003e20000100800 */
[----:B------:R-:W-:-:S03]  /*62760*/  IADD3 R107, P2, R107, R4, RZ ;  /* 0x000000046b6b7210 */ /* 0x000fc60007f5e0ff */
[----:B------:R-:W-:Y:S01]  /*62770*/  LDGSTS.E [R3+0x3c008], desc[UR60][R110.64], P1 ;  /* 0x3c0080006e037fae */ /* 0x000fe2000892187c */
[----:B------:R-:W-:-:S03]  /*62780*/  IADD3 R105, P1, R105, R4, RZ ;  /* 0x0000000469697210 */ /* 0x000fc60007f3e0ff */
[----:B------:R-:W4:Y:S04]  /*62790*/  LDL.LU R111, [R1+0x1534] ;  /* 0x00153400016f7983 */ /* 0x000f280000300800 */
[----:B------:R-:W4:Y:S04]  /*627a0*/  LDL.LU R110, [R1+0x1538] ;  /* 0x00153800016e7983 */ /* 0x000f280000300800 */
[----:B-1----:R-:W4:Y:S04]  /*627b0*/  LDL.LU R104, [R1+0x1540] ;  /* 0x0015400001687983 */ /* 0x002f280000300800 */
[----:B------:R-:W4:Y:S04]  /*627c0*/  LDL.LU R9, [R1+0x1548] ;  /* 0x0015480001097983 */ /* 0x000f280000300800 */
[----:B------:R-:W-:Y:S01]  /*627d0*/  STL [R1+0x2118], R105 ;  /* 0x0021186901007387 */ /* 0x000fe20000100800 */
[----:B------:R-:W-:Y:S01]  /*627e0*/  MOV R112, R105 ;  /* 0x0000006900707202 */ /* 0x000fe20000000f00 */
[----:B------:R-:W-:-:S02]  /*627f0*/  IMAD.X R108, R108, 0x1, R0, P1 ;  /* 0x000000016c6c7824 */ /* 0x000fc400008e0600 */
[----:B------:R-:W-:-:S03]  /*62800*/  IMAD.X R109, R109, 0x1, R0, P2 ;  /* 0x000000016d6d7824 */ /* 0x000fc600010e0600 */
[----:B------:R1:W-:Y:S01]  /*62810*/  STL [R1+0x2114], R108 ;  /* 0x0021146c01007387 */ /* 0x0003e20000100800 */
[----:B------:R-:W-:-:S03]  /*62820*/  IMAD.MOV.U32 R113, RZ, RZ, R108 ;  /* 0x000000ffff717224 */ /* 0x000fc600078e006c */
[----:B------:R2:W-:Y:S04]  /*62830*/  STL [R1+0x2120], R107 ;  /* 0x0021206b01007387 */ /* 0x0005e80000100800 */
[----:B------:R-:W-:Y:S04]  /*62840*/  STL [R1+0x211c], R109 ;  /* 0x00211c6d01007387 */ /* 0x000fe80000100800 */
[----:B-1----:R-:W4:Y:S04]  /*62850*/  LDL.LU R108, [R1+0x153c] ;  /* 0x00153c00016c7983 */ /* 0x002f280000300800 */
[----:B------:R-:W4:Y:S01]  /*62860*/  LDL.LU R105, [R1+0x1544] ;  /* 0x0015440001697983 */ /* 0x000f220000300800 */
[----:B------:R-:W-:-:S04]  /*62870*/  UISETP.GT.AND UP1, UPT, UR6, 0x63, UPT ;  /* 0x000000630600788c */ /* 0x000fc8000bf24270 */
[----:B------:R-:W-:-:S04]  /*62880*/  USEL UR4, URZ, 0x4, !UP1 ;  /* 0x000000043f047887 */ /* 0x000fc8000c800000 */
[----:B------:R-:W-:-:S06]  /*62890*/  USEL UR4, UR4, URZ, !UP0 ;  /* 0x0000003f04047287 */ /* 0x000fcc000c000000 */
[----:B------:R-:W-:Y:S02]  /*628a0*/  ISETP.NE.U32.AND P0, PT, RZ, UR4, PT ;  /* 0x00000004ff007c0c */ /* 0x000fe4000bf05070 */
[----:B---3--:R-:W-:-:S05]  /*628b0*/  IADD3 R102, P1, R102, R4, RZ ;  /* 0x0000000466667210 */ /* 0x008fca0007f3e0ff */
[----:B--2---:R-:W-:-:S06]  /*628c0*/  IMAD.X R106, R106, 0x1, R0, P1 ;  /* 0x000000016a6a7824 */ /* 0x004fcc00008e0600 */
[----:B------:R1:W-:Y:S01]  /*628d0*/  LDGSTS.E [R3+0x3000c], desc[UR60][R112.64], P0 ;  /* 0x3000c00070037fae */ /* 0x0003e2000812187c */
[----:B------:R-:W-:-:S03]  /*628e0*/  IADD3 R11, P2, R11, R4, RZ ;  /* 0x000000040b0b7210 */ /* 0x000fc60007f5e0ff */
[----:B------:R-:W-:Y:S02]  /*628f0*/  STL [R1+0x2128], R102 ;  /* 0x0021286601007387 */ /* 0x000fe40000100800 */
[----:B------:R-:W-:Y:S02]  /*62900*/  IMAD.X R103, R103, 0x1, R0, P2 ;  /* 0x0000000167677824 */ /* 0x000fe400010e0600 */
[----:B------:R2:W-:Y:S01]  /*62910*/  STL [R1+0x2124], R106 ;  /* 0x0021246a01007387 */ /* 0x0005e20000100800 */
[----:B-1----:R-:W-:Y:S01]  /*62920*/  IMAD.MOV.U32 R112, RZ, RZ, R107 ;  /* 0x000000ffff707224 */ /* 0x002fe200078e006b */
[----:B------:R-:W-:Y:S02]  /*62930*/  MOV R113, R109 ;  /* 0x0000006d00717202 */ /* 0x000fe40000000f00 */
[----:B------:R-:W-:Y:S01]  /*62940*/  MOV R107, R106 ;  /* 0x0000006a006b7202 */ /* 0x000fe20000000f00 */
[----:B------:R-:W-:Y:S01]  /*62950*/  STL [R1+0x2130], R11 ;  /* 0x0021300b01007387 */ /* 0x000fe20000100800 */
[----:B--2---:R-:W-:-:S03]  /*62960*/  IMAD.MOV.U32 R106, RZ, RZ, R102 ;  /* 0x000000ffff6a7224 */ /* 0x004fc600078e0066 */
[----:B------:R1:W-:Y:S04]  /*62970*/  STL [R1+0x212c], R103 ;  /* 0x00212c6701007387 */ /* 0x0003e80000100800 */
[----:B------:R-:W2:Y:S04]  /*62980*/  LDL.LU R102, [R1+0x1550] ;  /* 0x0015500001667983 */ /* 0x000ea80000300800 */
[----:B------:R-:W-:Y:S01]  /*62990*/  LDGSTS.E [R3+0x3400c], desc[UR60][R112.64], P0 ;  /* 0x3400c00070037fae */ /* 0x000fe2000812187c */
[----:B------:R-:W-:-:S03]  /*629a0*/  UISETP.GT.AND UP1, UPT, UR6, 0x4, UPT ;  /* 0x000000040600788c */ /* 0x000fc6000bf24270 */
[----:B------:R3:W-:Y:S01]  /*629b0*/  LDGSTS.E [R3+0x3800c], desc[UR60][R106.64], P0 ;  /* 0x3800c0006a037fae */ /* 0x0007e2000812187c */
[----:B------:R-:W-:Y:S01]  /*629c0*/  USEL UR4, URZ, 0x4, !UP1 ;  /* 0x000000043f047887 */ /* 0x000fe2000c800000 */
[----:B---3--:R-:W-:Y:S02]  /*629d0*/  MOV R107, R103 ;  /* 0x00000067006b7202 */ /* 0x008fe40000000f00 */
[----:B-1----:R-:W3:Y:S01]  /*629e0*/  LDL.LU R103, [R1+0x154c] ;  /* 0x00154c0001677983 */ /* 0x002ee20000300800 */
[----:B------:R-:W-:Y:S01]  /*629f0*/  IMAD.MOV.U32 R106, RZ, RZ, R11 ;  /* 0x000000ffff6a7224 */ /* 0x000fe200078e000b */
[----:B------:R-:W-:Y:S02]  /*62a00*/  USEL UR4, UR4, URZ, !UP0 ;  /* 0x0000003f04047287 */ /* 0x000fe4000c000000 */
[----:B------:R-:W3:Y:S04]  /*62a10*/  LDL.LU R109, [R1+0x1554] ;  /* 0x00155400016d7983 */ /* 0x000ee80000300800 */
[----:B------:R1:W-:Y:S01]  /*62a20*/  LDGSTS.E [R3+0x3c00c], desc[UR60][R106.64], P0 ;  /* 0x3c00c0006a037fae */ /* 0x0003e2000812187c */
[----:B------:R-:W-:-:S03]  /*62a30*/  ISETP.NE.U32.AND P0, PT, RZ, UR4, PT ;  /* 0x00000004ff007c0c */ /* 0x000fc6000bf05070 */
[----:B------:R-:W3:Y:S01]  /*62a40*/  LDL.LU R106, [R1+0x1558] ;  /* 0x00155800016a7983 */ /* 0x000ee20000300800 */
[----:B----4-:R-:W-:-:S03]  /*62a50*/  IADD3 R110, P1, R110, R4, RZ ;  /* 0x000000046e6e7210 */ /* 0x010fc60007f3e0ff */
[----:B------:R-:W4:Y:S04]  /*62a60*/  LDL.LU R107, [R1+0x155c] ;  /* 0x00155c00016b7983 */ /* 0x000f280000300800 */
[----:B------:R-:W4:Y:S01]  /*62a70*/  LDL.LU R11, [R1+0x1560] ;  /* 0x00156000010b7983 */ /* 0x000f220000300800 */
[----:B-1----:R-:W-:Y:S01]  /*62a80*/  LOP3.LUT R3, R6, 0x10, RZ, 0x3c, !PT ;  /* 0x0000001006037812 */ /* 0x002fe200078e3cff */
[----:B------:R-:W-:Y:S01]  /*62a90*/  IMAD.X R111, R111, 0x1, R0, P1 ;  /* 0x000000016f6f7824 */ /* 0x000fe200008e0600 */
[----:B------:R-:W-:-:S03]  /*62aa0*/  IADD3 R104, P1, R104, R4, RZ ;  /* 0x0000000468687210 */ /* 0x000fc60007f3e0ff */
[----:B------:R-:W-:Y:S01]  /*62ab0*/  VIADD R3, R3, UR5 ;  /* 0x0000000503037c36 */ /* 0x000fe20008000000 */
[----:B------:R-:W-:Y:S01]  /*62ac0*/  IADD3 R9, P2, R9, R4, RZ ;  /* 0x0000000409097210 */ /* 0x000fe20007f5e0ff */
[----:B------:R1:W-:Y:S04]  /*62ad0*/  STL [R1+0x1538], R110 ;  /* 0x0015386e01007387 */ /* 0x0003e80000100800 */
[----:B------:R1:W-:Y:S04]  /*62ae0*/  STL [R1+0x1534], R111 ;  /* 0x0015346f01007387 */ /* 0x0003e80000100800 */
[----:B------:R1:W-:Y:S04]  /*62af0*/  LDGSTS.E [R3], desc[UR60][R110.64], P0 ;  /* 0x000000006e037fae */ /* 0x0003e8000812187c */
[----:B------:R1:W-:Y:S02]  /*62b00*/  STL [R1+0x1540], R104 ;  /* 0x0015406801007387 */ /* 0x0003e40000100800 */
[----:B-1----:R-:W-:Y:S01]  /*62b10*/  IMAD.MOV.U32 R110, RZ, RZ, R104 ;  /* 0x000000ffff6e7224 */ /* 0x002fe200078e0068 */
[----:B------:R-:W-:-:S04]  /*62b20*/  IADD3.X R108, R108, R0, RZ, P1, !PT ;  /* 0x000000006c6c7210 */ /* 0x000fc80000ffe4ff */
[----:B------:R-:W-:Y:S01]  /*62b30*/  MOV R111, R108 ;  /* 0x0000006c006f7202 */ /* 0x000fe20000000f00 */
[----:B------:R-:W-:Y:S01]  /*62b40*/  STL [R1+0x153c], R108 ;  /* 0x00153c6c01007387 */ /* 0x000fe20000100800 */
[----:B------:R-:W-:-:S03]  /*62b50*/  IMAD.X R105, R105, 0x1, R0, P2 ;  /* 0x0000000169697824 */ /* 0x000fc600010e0600 */
[----:B------:R-:W-:Y:S04]  /*62b60*/  STL [R1+0x1548], R9 ;  /* 0x0015480901007387 */ /* 0x000fe80000100800 */
[----:B------:R-:W4:Y:S04]  /*62b70*/  LDL.LU R104, [R1+0x1568] ;  /* 0x0015680001687983 */ /* 0x000f280000300800 */
[----:B------:R1:W-:Y:S04]  /*62b80*/  LDGSTS.E [R3+0x4000], desc[UR60][R110.64], P0 ;  /* 0x040000006e037fae */ /* 0x0003e8000812187c */
[----:B------:R1:W-:Y:S02]  /*62b90*/  STL [R1+0x1544], R105 ;  /* 0x0015446901007387 */ /* 0x0003e40000100800 */
[----:B-1----:R-:W-:-:S02]  /*62ba0*/  IMAD.MOV.U32 R111, RZ, RZ, R105 ;  /* 0x000000ffff6f7224 */ /* 0x002fc400078e0069 */
[----:B------:R-:W4:Y:S01]  /*62bb0*/  LDL.LU R105, [R1+0x1564] ;  /* 0x0015640001697983 */ /* 0x000f220000300800 */
[----:B------:R-:W-:-:S03]  /*62bc0*/  IMAD.MOV.U32 R110, RZ, RZ, R9 ;  /* 0x000000ffff6e7224 */ /* 0x000fc600078e0009 */
[----:B------:R-:W4:Y:S04]  /*62bd0*/  LDL.LU R108, [R1+0x1570] ;  /* 0x00157000016c7983 */ /* 0x000f280000300800 */
[----:B------:R-:W4:Y:S01]  /*62be0*/  LDL.LU R9, [R1+0x1578] ;  /* 0x0015780001097983 */ /* 0x000f220000300800 */
[----:B------:R-:W-:-:S03]  /*62bf0*/  UISETP.GT.AND UP1, UPT, UR6, 0x5, UPT ;  /* 0x000000050600788c */ /* 0x000fc6000bf24270 */
[----:B------:R-:W-:Y:S01]  /*62c00*/  LDGSTS.E [R3+0x8000], desc[UR60][R110.64], P0 ;  /* 0x080000006e037fae */ /* 0x000fe2000812187c */
[----:B--2---:R-:W-:-:S05]  /*62c10*/  IADD3 R102, P1, R102, R4, RZ ;  /* 0x0000000466667210 */ /* 0x004fca0007f3e0ff */
[----:B------:R-:W-:Y:S01]  /*62c20*/  STL [R1+0x1550], R102 ;  /* 0x0015506601007387 */ /* 0x000fe20000100800 */
[----:B------:R-:W-:Y:S01]  /*62c30*/  USEL UR4, URZ, 0x4, !UP1 ;  /* 0x000000043f047887 */ /* 0x000fe2000c800000 */
[----:B---3--:R-:W-:-:S05]  /*62c40*/  IADD3.X R103, R103, R0, RZ, P1, !PT ;  /* 0x0000000067677210 */ /* 0x008fca0000ffe4ff */
[----:B------:R1:W-:Y:S04]  /*62c50*/  STL [R1+0x154c], R103 ;  /* 0x00154c6701007387 */ /* 0x0003e80000100800 */
[----:B------:R-:W2:Y:S01]  /*62c60*/  LDL.LU R110, [R1+0x156c] ;  /* 0x00156c00016e7983 */ /* 0x000ea20000300800 */
[----:B------:R-:W-:-:S03]  /*62c70*/  USEL UR4, UR4, URZ, !UP0 ;  /* 0x0000003f04047287 */ /* 0x000fc6000c000000 */
[----:B------:R-:W3:Y:S04]  /*62c80*/  LDL.LU R111, [R1+0x1574] ;  /* 0x00157400016f7983 */ /* 0x000ee80000300800 */
[----:B------:R-:W-:Y:S01]  /*62c90*/  LDGSTS.E [R3+0xc000], desc[UR60][R102.64], P0 ;  /* 0x0c00000066037fae */ /* 0x000fe2000812187c */
[----:B------:R-:W-:-:S05]  /*62ca0*/  IADD3 R106, P1, R106, R4, RZ ;  /* 0x000000046a6a7210 */ /* 0x000fca0007f3e0ff */
[--C-:B------:R-:W-:Y:S01]  /*62cb0*/  IMAD.X R109, R109, 0x1, R0.reuse, P1 ;  /* 0x000000016d6d7824 */ /* 0x100fe200008e0600 */
[----:B----4-:R-:W-:Y:S01]  /*62cc0*/  IADD3 R11, P2, R11, R4, RZ ;  /* 0x000000040b0b7210 */ /* 0x010fe20007f5e0ff */
[----:B-1----:R-:W4:Y:S02]  /*62cd0*/  LDL.LU R103, [R1+0x1580] ;  /* 0x0015800001677983 */ /* 0x002f240000300800 */
[----:B------:R-:W-:Y:S02]  /*62ce0*/  IMAD.MOV.U32 R113, RZ, RZ, R109 ;  /* 0x000000ffff717224 */ /* 0x000fe400078e006d */
[----:B------:R-:W4:Y:S01]  /*62cf0*/  LDL.LU R102, [R1+0x1588] ;  /* 0x0015880001667983 */ /* 0x000f220000300800 */
[----:B------:R-:W-:-:S03]  /*62d00*/  IMAD.X R107, R107, 0x1, R0, P2 ;  /* 0x000000016b6b7824 */ /* 0x000fc600010e0600 */
[----:B------:R-:W-:Y:S01]  /*62d10*/  STL [R1+0x1558], R106 ;  /* 0x0015586a01007387 */ /* 0x000fe20000100800 */
[----:B------:R-:W-:-:S03]  /*62d20*/  ISETP.NE.U32.AND P0, PT, RZ, UR4, PT ;  /* 0x00000004ff007c0c */ /* 0x000fc6000bf05070 */
[----:B------:R1:W-:Y:S01]  /*62d30*/  STL [R1+0x1554], R109 ;  /* 0x0015546d01007387 */ /* 0x0003e20000100800 */
[----:B------:R-:W-:-:S03]  /*62d40*/  MOV R112, R106 ;  /* 0x0000006a00707202 */ /* 0x000fc60000000f00 */
[----:B------:R1:W-:Y:S04]  /*62d50*/  STL [R1+0x1560], R11 ;  /* 0x0015600b01007387 */ /* 0x0003e80000100800 */
[----:B-1----:R-:W4:Y:S04]  /*62d60*/  LDL.LU R109, [R1+0x157c] ;  /* 0x00157c00016d7983 */ /* 0x002f280000300800 */
[----:B------:R-:W-:Y:S04]  /*62d70*/  STL [R1+0x155c], R107 ;  /* 0x00155c6b01007387 */ /* 0x000fe80000100800 */
[----:B------:R-:W4:Y:S04]  /*62d80*/  LDL.LU R106, [R1+0x1584] ;  /* 0x00158400016a7983 */ /* 0x000f280000300800 */
[----:B------:R1:W-:Y:S02]  /*62d90*/  LDGSTS.E [R3+0x4], desc[UR60][R112.64], P0 ;  /* 0x0000400070037fae */ /* 0x0003e4000812187c */
[----:B-1----:R-:W-:Y:S01]  /*62da0*/  IMAD.MOV.U32 R112, RZ, RZ, R11 ;  /* 0x000000ffff707224 */ /* 0x002fe200078e000b */
[----:B------:R-:W-:Y:S01]  /*62db0*/  MOV R113, R107 ;  /* 0x0000006b00717202 */ /* 0x000fe20000000f00 */
[----:B------:R-:W4:Y:S04]  /*62dc0*/  LDL.LU R11, [R1+0x1590] ;  /* 0x00159000010b7983 */ /* 0x000f280000300800 */
[----:B------:R1:W-:Y:S01]  /*62dd0*/  LDGSTS.E [R3+0x4004], desc[UR60][R112.64], P0 ;  /* 0x0400400070037fae */ /* 0x0003e2000812187c */
[----:B------:R-:W-:-:S05]  /*62de0*/  IADD3 R104, P1, R104, R4, RZ ;  /* 0x0000000468687210 */ /* 0x000fca0007f3e0ff */
[----:B------:R-:W-:Y:S01]  /*62df0*/  STL [R1+0x1568], R104 ;  /* 0x0015686801007387 */ /* 0x000fe20000100800 */
[----:B------:R-:W-:-:S05]  /*62e00*/  IMAD.X R105, R105, 0x1, R0, P1 ;  /* 0x0000000169697824 */ /* 0x000fca00008e0600 */
[----:B------:R1:W-:Y:S02]  /*62e10*/  STL [R1+0x1564], R105 ;  /* 0x0015646901007387 */ /* 0x0003e40000100800 */
[----:B-1----:R-:W-:Y:S02]  /*62e20*/  MOV R113, R105 ;  /* 0x0000006900717202 */ /* 0x002fe40000000f00 */
[----:B------:R-:W4:Y:S01]  /*62e30*/  LDL.LU R105, [R1+0x158c] ;  /* 0x00158c0001697983 */ /* 0x000f220000300800 */
[----:B------:R-:W-:Y:S01]  /*62e40*/  UISETP.GT.AND UP1, UPT, UR6, 0x6, UPT ;  /* 0x000000060600788c */ /* 0x000fe2000bf24270 */
[-C--:B------:R-:W-:Y:S01]  /*62e50*/  IADD3 R108, P2, R108, R4.reuse, RZ ;  /* 0x000000046c6c7210 */ /* 0x080fe20007f5e0ff */
[----:B------:R-:W-:Y:S01]  /*62e60*/  IMAD.MOV.U32 R112, RZ, RZ, R104 ;  /* 0x000000ffff707224 */ /* 0x000fe200078e0068 */
[----:B------:R-:W-:Y:S01]  /*62e70*/  IADD3 R9, P3, R9, R4, RZ ;  /* 0x0000000409097210 */ /* 0x000fe20007f7e0ff */
[----:B------:R-:W-:Y:S01]  /*62e80*/  USEL UR4, URZ, 0x4, !UP1 ;  /* 0x000000043f047887 */ /* 0x000fe2000c800000 */
[----:B------:R-:W4:Y:S03]  /*62e90*/  LDL.LU R107, [R1+0x1598] ;  /* 0x00159800016b7983 */ /* 0x000f260000300800 */
[----:B------:R-:W-:Y:S01]  /*62ea0*/  USEL UR4, UR4, URZ, !UP0 ;  /* 0x0000003f04047287 */ /* 0x000fe2000c000000 */
[----:B------:R1:W-:Y:S04]  /*62eb0*/  LDGSTS.E [R3+0x8004], desc[UR60][R112.64], P0 ;  /* 0x0800400070037fae */ /* 0x0003e8000812187c */
[----:B------:R-:W4:Y:S01]  /*62ec0*/  LDL.LU R104, [R1+0x15a0] ;  /* 0x0015a00001687983 */ /* 0x000f220000300800 */
[----:B------:R-:W-:-:S03]  /*62ed0*/  ISETP.NE.U32.AND P1, PT, RZ, UR4, PT ;  /* 0x00000004ff007c0c */ /* 0x000fc6000bf25070 */
[----:B------:R4:W-:Y:S01]  /*62ee0*/  STL [R1+0x1570], R108 ;  /* 0x0015706c01007387 */ /* 0x0009e20000100800 */
[----:B-1----:R-:W-:Y:S01]  /*62ef0*/  MOV R112, R108 ;  /* 0x0000006c00707202 */ /* 0x002fe20000000f00 */
[----:B--2---:R-:W-:-:S04]  /*62f00*/  IMAD.X R110, R110, 0x1, R0, P2 ;  /* 0x000000016e6e7824 */ /* 0x004fc800010e0600 */
[----:B------:R-:W-:Y:S02]  /*62f10*/  IMAD.MOV.U32 R113, RZ, RZ, R110 ;  /* 0x000000ffff717224 */ /* 0x000fe400078e006e */
[----:B---3--:R-:W-:Y:S01]  /*62f20*/  IMAD.X R111, R111, 0x1, R0, P3 ;  /* 0x000000016f6f7824 */ /* 0x008fe200018e0600 */
[----:B------:R1:W-:Y:S04]  /*62f30*/  STL [R1+0x156c], R110 ;  /* 0x00156c6e01007387 */ /* 0x0003e80000100800 */
[----:B------:R2:W-:Y:S04]  /*62f40*/  LDGSTS.E [R3+0xc004], desc[UR60][R112.64], P0 ;  /* 0x0c00400070037fae */ /* 0x0005e8000812187c */
[----:B------:R3:W-:Y:S04]  /*62f50*/  STL [R1+0x1578], R9 ;  /* 0x0015780901007387 */ /* 0x0007e80000100800 */
[----:B------:R-:W-:Y:S01]  /*62f60*/  STL [R1+0x1574], R111 ;  /* 0x0015746f01007387 */ /* 0x000fe20000100800 */
[----:B----4-:R-:W-:-:S03]  /*62f70*/  IADD3 R103, P0, R103, R4, RZ ;  /* 0x0000000467677210 */ /* 0x010fc60007f1e0ff */
[----:B------:R-:W4:Y:S01]  /*62f80*/  LDL.LU R108, [R1+0x1594] ;  /* 0x00159400016c7983 */ /* 0x000f220000300800 */
[----:B------:R-:W-:Y:S01]  /*62f90*/  IADD3 R102, P2, R102, R4, RZ ;  /* 0x0000000466667210 */ /* 0x000fe20007f5e0ff */
[----:B--2---:R-:W-:Y:S01]  /*62fa0*/  IMAD.MOV.U32 R112, RZ, RZ, R9 ;  /* 0x000000ffff707224 */ /* 0x004fe200078e0009 */
[----:B------:R-:W-:Y:S01]  /*62fb0*/  MOV R113, R111 ;  /* 0x0000006f00717202 */ /* 0x000fe20000000f00 */
[----:B-1----:R-:W2:Y:S04]  /*62fc0*/  LDL.LU R110, [R1+0x159c] ;  /* 0x00159c00016e7983 */ /* 0x002ea80000300800 */
[----:B---3--:R-:W3:Y:S04]  /*62fd0*/  LDL.LU R9, [R1+0x15a8] ;  /* 0x0015a80001097983 */ /* 0x008ee80000300800 */
[----:B------:R1:W-:Y:S04]  /*62fe0*/  STL [R1+0x1580], R103 ;  /* 0x0015806701007387 */ /* 0x0003e80000100800 */
[----:B------:R1:W-:Y:S01]  /*62ff0*/  LDGSTS.E [R3+0x8], desc[UR60][R112.64], P1 ;  /* 0x0000800070037fae */ /* 0x0003e2000892187c */
[----:B------:R-:W-:-:S05]  /*63000*/  IMAD.X R109, R109, 0x1, R0, P0 ;  /* 0x000000016d6d7824 */ /* 0x000fca00000e0600 */
[----:B------:R-:W-:Y:S01]  /*63010*/  STL [R1+0x157c], R109 ;  /* 0x00157c6d01007387 */ /* 0x000fe20000100800 */
[----:B------:R-:W-:-:S03]  /*63020*/  IMAD.X R106, R106, 0x1, R0, P2 ;  /* 0x000000016a6a7824 */ /* 0x000fc600010e0600 */
[----:B------:R-:W-:Y:S01]  /*63030*/  STL [R1+0x1588], R102 ;  /* 0x0015886601007387 */ /* 0x000fe20000100800 */
[----:B-1----:R-:W-:-:S03]  /*63040*/  MOV R112, R103 ;  /* 0x0000006700707202 */ /* 0x002fc60000000f00 */
[----:B------:R1:W-:Y:S04]  /*63050*/  STL [R1+0x1584], R106 ;  /* 0x0015846a01007387 */ /* 0x0003e80000100800 */
[----:B------:R-:W3:Y:S01]  /*63060*/  LDL.LU R103, [R1+0x15a4] ;  /* 0x0015a40001677983 */ /* 0x000ee20000300800 */
[----:B------:R-:W-:-:S05]  /*63070*/  IMAD.MOV.U32 R113, RZ, RZ, R109 ;  /* 0x000000ffff717224 */ /* 0x000fca00078e006d */
[----:B------:R1:W-:Y:S01]  /*63080*/  LDGSTS.E [R3+0x4008], desc[UR60][R112.64], P1 ;  /* 0x0400800070037fae */ /* 0x0003e2000892187c */
[----:B------:R-:W-:Y:S02]  /*63090*/  IADD3 R11, P0, R11, R4, RZ ;  /* 0x000000040b0b7210 */ /* 0x000fe40007f1e0ff */
[----:B-1----:R-:W-:Y:S01]  /*630a0*/  MOV R113, R106 ;  /* 0x0000006a00717202 */ /* 0x002fe20000000f00 */
[----:B------:R-:W-:Y:S01]  /*630b0*/  IMAD.MOV.U32 R112, RZ, RZ, R102 ;  /* 0x000000ffff707224 */ /* 0x000fe200078e0066 */
[----:B------:R-:W3:Y:S04]  /*630c0*/  LDL.LU R106, [R1+0x15b0] ;  /* 0x0015b000016a7983 */ /* 0x000ee80000300800 */
[----:B------:R-:W3:Y:S04]  /*630d0*/  LDL.LU R102, [R1+0x1938] ;  /* 0x0019380001667983 */ /* 0x000ee80000300800 */
[----:B------:R-:W-:Y:S01]  /*630e0*/  STL [R1+0x1590], R11 ;  /* 0x0015900b01007387 */ /* 0x000fe20000100800 */
[----:B------:R-:W-:-:S03]  /*630f0*/  UISETP.GT.AND UP1, UPT, UR6, 0x7, UPT ;  /* 0x000000070600788c */ /* 0x000fc6000bf24270 */
[----:B------:R1:W-:Y:S01]  /*63100*/  LDGSTS.E [R3+0x8008], desc[UR60][R112.64], P1 ;  /* 0x0800800070037fae */ /* 0x0003e2000892187c */
[----:B------:R-:W-:-:S05]  /*63110*/  IMAD.X R105, R105, 0x1, R0, P0 ;  /* 0x0000000169697824 */ /* 0x000fca00000e0600 */
[----:B------:R1:W-:Y:S04]  /*63120*/  STL [R1+0x158c], R105 ;  /* 0x00158c6901007387 */ /* 0x0003e80000100800 */
[----:B------:R-:W3:Y:S04]  /*63130*/  LDL.LU R111, [R1+0x15ac] ;  /* 0x0015ac00016f7983 */ /* 0x000ee80000300800 */
[----:B------:R-:W3:Y:S01]  /*63140*/  LDL.LU R109, [R1+0x1934] ;  /* 0x00193400016d7983 */ /* 0x000ee20000300800 */
[----:B------:R-:W-:Y:S01]  /*63150*/  USEL UR4, URZ, 0x4, !UP1 ;  /* 0x000000043f047887 */ /* 0x000fe2000c800000 */
[----:B-1----:R-:W-:Y:S01]  /*63160*/  IMAD.MOV.U32 R112, RZ, RZ, R11 ;  /* 0x000000ffff707224 */ /* 0x002fe200078e000b */
[----:B------:R-:W-:-:S02]  /*63170*/  MOV R113, R105 ;  /* 0x0000006900717202 */ /* 0x000fc40000000f00 */
[----:B------:R-:W-:Y:S01]  /*63180*/  USEL UR4, UR4, URZ, !UP0 ;  /* 0x0000003f04047287 */ /* 0x000fe2000c000000 */
[-C--:B------:R-:W-:Y:S01]  /*63190*/  IADD3 R104, P2, R104, R4.reuse, RZ ;  /* 0x0000000468687210 */ /* 0x080fe20007f5e0ff */
[----:B------:R-:W3:Y:S04]  /*631a0*/  LDL.LU R105, [R1+0x1940] ;  /* 0x0019400001697983 */ /* 0x000ee80000300800 */
[----:B------:R1:W-:Y:S01]  /*631b0*/  LDGSTS.E [R3+0xc008], desc[UR60][R112.64], P1 ;  /* 0x0c00800070037fae */ /* 0x0003e2000892187c */
[----:B------:R-:W-:Y:S02]  /*631c0*/  IADD3 R107, P1, R107, R4, RZ ;  /* 0x000000046b6b7210 */ /* 0x000fe40007f3e0ff */
[----:B------:R-:W-:Y:S01]  /*631d0*/  ISETP.NE.U32.AND P0, PT, RZ, UR4, PT ;  /* 0x00000004ff007c0c */ /* 0x000fe2000bf05070 */
[----:B------:R-:W3:Y:S04]  /*631e0*/  LDL.LU R11, [R1+0x1948] ;  /* 0x00194800010b7983 */ /* 0x000ee80000300800 */
[----:B------:R-:W-:Y:S01]  /*631f0*/  STL [R1+0x1598], R107 ;  /* 0x0015986b01007387 */ /* 0x000fe20000100800 */
[----:B-1----:R-:W-:Y:S01]  /*63200*/  MOV R112, R107 ;  /* 0x0000006b00707202 */ /* 0x002fe20000000f00 */
[----:B----4-:R-:W-:-:S04]  /*63210*/  IMAD.X R108, R108, 0x1, R0, P1 ;  /* 0x000000016c6c7824 */ /* 0x010fc800008e0600 */
[----:B------:R-:W-:Y:S02]  /*63220*/  IMAD.MOV.U32 R113, RZ, RZ, R108 ;  /* 0x000000ffff717224 */ /* 0x000fe400078e006c */
[----:B--2---:R-:W-:Y:S01]  /*63230*/  IMAD.X R110, R110, 0x1, R0, P2 ;  /* 0x000000016e6e7824 */ /* 0x004fe200010e0600 */
[----:B------:R1:W-:Y:S01]  /*63240*/  STL [R1+0x1594], R108 ;  /* 0x0015946c01007387 */ /* 0x0003e20000100800 */
[----:B---3--:R-:W-:-:S03]  /*63250*/  IADD3 R9, P1, R9, R4, RZ ;  /* 0x0000000409097210 */ /* 0x008fc60007f3e0ff */
[----:B------:R-:W-:Y:S04]  /*63260*/  STL [R1+0x15a0], R104 ;  /* 0x0015a06801007387 */ /* 0x000fe80000100800 */
[----:B------:R2:W-:Y:S04]  /*63270*/  LDGSTS.E [R3+0xc], desc[UR60][R112.64], P0 ;  /* 0x0000c00070037fae */ /* 0x0005e8000812187c */
[----:B-1----:R-:W3:Y:S04]  /*63280*/  LDL.LU R108, [R1+0x193c] ;  /* 0x00193c00016c7983 */ /* 0x002ee80000300800 */
[----:B------:R-:W-:Y:S01]  /*63290*/  STL [R1+0x159c], R110 ;  /* 0x00159c6e01007387 */ /* 0x000fe20000100800 */
[----:B--2---:R-:W-:Y:S01]  /*632a0*/  IMAD.MOV.U32 R112, RZ, RZ, R104 ;  /* 0x000000ffff707224 */ /* 0x004fe200078e0068 */
[----:B------:R-:W-:-:S02]  /*632b0*/  MOV R113, R110 ;  /* 0x0000006e00717202 */ /* 0x000fc40000000f00 */
[----:B------:R-:W2:Y:S04]  /*632c0*/  LDL.LU R107, [R1+0x1944] ;  /* 0x00194400016b7983 */ /* 0x000ea80000300800 */
[----:B------:R1:W-:Y:S01]  /*632d0*/  LDGSTS.E [R3+0x400c], desc[UR60][R112.64], P0 ;  /* 0x0400c00070037fae */ /* 0x0003e2000812187c */
[----:B------:R-:W-:-:S03]  /*632e0*/  IMAD.X R103, R103, 0x1, R0, P1 ;  /* 0x0000000167677824 */ /* 0x000fc600008e0600 */
[----:B------:R4:W-:Y:S04]  /*632f0*/  STL [R1+0x15a8], R9 ;  /* 0x0015a80901007387 */ /* 0x0009e80000100800 */
[----:B------:R4:W-:Y:S01]  /*63300*/  STL [R1+0x15a4], R103 ;  /* 0x0015a46701007387 */ /* 0x0009e20000100800 */
[----:B-1----:R-:W-:-:S03]  /*63310*/  IMAD.MOV.U32 R112, RZ, RZ, R9 ;  /* 0x000000ffff707224 */ /* 0x002fc600078e0009 */
[----:B----4-:R-:W4:Y:S04]  /*63320*/  LDL.LU R9, [R1+0x1950] ;  /* 0x0019500001097983 */ /* 0x010f280000300800 */
[----:B------:R-:W4:Y:S01]  /*63330*/  LDL.LU R104, [R1+0x194c] ;  /* 0x00194c0001687983 */ /* 0x000f220000300800 */
[-C--:B------:R-:W-:Y:S02]  /*63340*/  IADD3 R106, P2, R106, R4.reuse, RZ ;  /* 0x000000046a6a7210 */ /* 0x080fe40007f5e0ff */
[----:B------:R-:W-:Y:S02]  /*63350*/  IADD3 R102, P3, R102, R4, RZ ;  /* 0x0000000466667210 */ /* 0x000fe40007f7e0ff */
[----:B------:R-:W-:Y:S02]  /*63360*/  MOV R113, R103 ;  /* 0x0000006700717202 */ /* 0x000fe40000000f00 */
[----:B------:R-:W4:Y:S04]  /*63370*/  LDL.LU R103, [R1+0x1958] ;  /* 0x0019580001677983 */ /* 0x000f280000300800 */
[----:B------:R-:W4:Y:S04]  /*63380*/  LDL.LU R110, [R1+0x1960] ;  /* 0x00196000016e7983 */ /* 0x000f280000300800 */
[----:B------:R1:W-:Y:S04]  /*63390*/  STL [R1+0x15b0], R106 ;  /* 0x0015b06a01007387 */ /* 0x0003e80000100800 */
[----:B------:R1:W-:Y:S02]  /*633a0*/  LDGSTS.E [R3+0x800c], desc[UR60][R112.64], P0 ;  /* 0x0800c00070037fae */ /* 0x0003e4000812187c */
[----:B-1----:R-:W-:Y:S01]  /*633b0*/  MOV R112, R106 ;  /* 0x0000006a00707202 */ /* 0x002fe20000000f00 */
[----:B------:R-:W-:-:S02]  /*633c0*/  IMAD.X R111, R111, 0x1, R0, P2 ;  /* 0x000000016f6f7824 */ /* 0x000fc400010e0600 */
[----:B------:R-:W-:-:S03]  /*633d0*/  IMAD.X R109, R109, 0x1, R0, P3 ;  /* 0x000000016d6d7824 */ /* 0x000fc600018e0600 */
[----:B------:R1:W-:Y:S04]  /*633e0*/  STL [R1+0x15ac], R111 ;  /* 0x0015ac6f01007387 */ /* 0x0003e80000100800 */
[----:B------:R1:W-:Y:S01]  /*633f0*/  STL [R1+0x1938], R102 ;  /* 0x0019386601007387 */ /* 0x0003e20000100800 */
[----:B------:R-:W-:-:S03]  /*63400*/  IMAD.MOV.U32 R113, RZ, RZ, R111 ;  /* 0x000000ffff717224 */ /* 0x000fc600078e006f */
[----:B------:R3:W-:Y:S04]  /*63410*/  STL [R1+0x1934], R109 ;  /* 0x0019346d01007387 */ /* 0x0007e80000100800 */
[----:B------:R-:W4:Y:S04]  /*63420*/  LDL.LU R106, [R1+0x1954] ;  /* 0x00195400016a7983 */ /* 0x000f280000300800 */
[----:B-1----:R-:W4:Y:S01]  /*63430*/  LDL.LU R111, [R1+0x195c] ;  /* 0x00195c00016f7983 */ /* 0x002f220000300800 */
[----:B------:R-:W-:-:S03]  /*63440*/  UISETP.GT.AND UP1, UPT, UR6, 0x24, UPT ;  /* 0x000000240600788c */ /* 0x000fc6000bf24270 */
[----:B------:R1:W-:Y:S01]  /*63450*/  LDGSTS.E [R3+0xc00c], desc[UR60][R112.64], P0 ;  /* 0x0c00c00070037fae */ /* 0x0003e2000812187c */
[----:B------:R-:W-:Y:S01]  /*63460*/  USEL UR4, URZ, 0x4, !UP1 ;  /* 0x000000043f047887 */ /* 0x000fe2000c800000 */
[----:B------:R-:W-:-:S03]  /*63470*/  IADD3 R105, P0, R105, R4, RZ ;  /* 0x0000000469697210 */ /* 0x000fc60007f1e0ff */
[----:B------:R-:W-:Y:S01]  /*63480*/  USEL UR4, UR4, URZ, !UP0 ;  /* 0x0000003f04047287 */ /* 0x000fe2000c000000 */
[----:B------:R-:W-:-:S05]  /*63490*/  IADD3 R11, P2, R11, R4, RZ ;  /* 0x000000040b0b7210 */ /* 0x000fca0007f5e0ff */
[----:B------:R-:W-:Y:S01]  /*634a0*/  ISETP.NE.U32.AND P1, PT, RZ, UR4, PT ;  /* 0x00000004ff007c0c */ /* 0x000fe2000bf25070 */
[----:B-1----:R-:W-:Y:S02]  /*634b0*/  IMAD.MOV.U32 R112, RZ, RZ, R102 ;  /* 0x000000ffff707224 */ /* 0x002fe400078e0066 */
[----:B------:R-:W4:Y:S01]  /*634c0*/  LDL.LU R102, [R1+0x1968] ;  /* 0x0019680001667983 */ /* 0x000f220000300800 */
[----:B------:R-:W-:-:S03]  /*634d0*/  MOV R113, R109 ;  /* 0x0000006d00717202 */ /* 0x000fc60000000f00 */
[----:B------:R-:W-:Y:S06]  /*634e0*/  STL [R1+0x1940], R105 ;  /* 0x0019406901007387 */ /* 0x000fec0000100800 */
[----:B------:R-:W-:Y:S01]  /*634f0*/  LDGSTS.E [R3+0x10000], desc[UR60][R112.64], P1 ;  /* 0x1000000070037fae */ /* 0x000fe2000892187c */
[----:B---3--:R-:W-:-:S05]  /*63500*/  IMAD.X R108, R108, 0x1, R0, P0 ;  /* 0x000000016c6c7824 */ /* 0x008fca00000e0600 */
[----:B------:R1:W-:Y:S01]  /*63510*/  STL [R1+0x193c], R108 ;  /* 0x00193c6c01007387 */ /* 0x0003e20000100800 */
[----:B------:R-:W-:Y:S01]  /*63520*/  MOV R109, R108 ;  /* 0x0000006c006d7202 */ /* 0x000fe20000000f00 */
[----:B--2---:R-:W-:Y:S02]  /*63530*/  IMAD.X R107, R107, 0x1, R0, P2 ;  /* 0x000000016b6b7824 */ /* 0x004fe400010e0600 */
[----:B------:R-:W-:Y:S01]  /*63540*/  STL [R1+0x1948], R11 ;  /* 0x0019480b01007387 */ /* 0x000fe20000100800 */
[----:B-1----:R-:W-:-:S03]  /*63550*/  IMAD.MOV.U32 R108, RZ, RZ, R105 ;  /* 0x000000ffff6c7224 */ /* 0x002fc600078e0069 */
[----:B------:R1:W-:Y:S04]  /*63560*/  STL [R1+0x1944], R107 ;  /* 0x0019446b01007387 */ /* 0x0003e80000100800 */
[----:B------:R-:W2:Y:S04]  /*63570*/  LDL.LU R105, [R1+0x1964] ;  /* 0x0019640001697983 */ /* 0x000ea80000300800 */
[----:B------:R3:W-:Y:S01]  /*63580*/  LDGSTS.E [R3+0x14000], desc[UR60][R108.64], P1 ;  /* 0x140000006c037fae */ /* 0x0007e2000892187c */
[----:B----4-:R-:W-:-:S05]  /*63590*/  IADD3 R9, P0, R9, R4, RZ ;  /* 0x0000000409097210 */ /* 0x010fca0007f1e0ff */
[----:B------:R-:W-:Y:S02]  /*635a0*/  IMAD.X R104, R104, 0x1, R0, P0 ;  /* 0x0000000168687824 */ /* 0x000fe400000e0600 */
[----:B---3--:R-:W-:Y:S01]  /*635b0*/  IMAD.MOV.U32 R108, RZ, RZ, R11 ;  /* 0x000000ffff6c7224 */ /* 0x008fe200078e000b */
[----:B------:R-:W-:Y:S01]  /*635c0*/  MOV R109, R107 ;  /* 0x0000006b006d7202 */ /* 0x000fe20000000f00 */
[----:B------:R-:W-:Y:S01]  /*635d0*/  IMAD.MOV.U32 R112, RZ, RZ, R9 ;  /* 0x000000ffff707224 */ /* 0x000fe200078e0009 */
[----:B------:R-:W-:-:S03]  /*635e0*/  MOV R113, R104 ;  /* 0x0000006800717202 */ /* 0x000fc60000000f00 */
[----:B------:R-:W-:Y:S04]  /*635f0*/  LDGSTS.E [R3+0x18000], desc[UR60][R108.64], P1 ;  /* 0x180000006c037fae */ /* 0x000fe8000892187c */
[----:B------:R3:W-:Y:S01]  /*63600*/  LDGSTS.E [R3+0x1c000], desc[UR60][R112.64], P1 ;  /* 0x1c00000070037fae */ /* 0x0007e2000892187c */
[----:B------:R-:W-:-:S03]  /*63610*/  IADD3 R103, P1, R103, R4, RZ ;  /* 0x0000000467677210 */ /* 0x000fc60007f3e0ff */
[----:B------:R-:W4:Y:S04]  /*63620*/  LDL.LU R109, [R1+0x196c] ;  /* 0x00196c00016d7983 */ /* 0x000f280000300800 */
[----:B------:R-:W4:Y:S04]  /*63630*/  LDL.LU R108, [R1+0x1970] ;  /* 0x00197000016c7983 */ /* 0x000f280000300800 */
[----:B-1----:R-:W4:Y:S01]  /*63640*/  LDL.LU R107, [R1+0x1974] ;  /* 0x00197400016b7983 */ /* 0x002f220000300800 */
[----:B------:R-:W-:-:S03]  /*63650*/  IADD3 R110, P2, R110, R4, RZ ;  /* 0x000000046e6e7210 */ /* 0x000fc60007f5e0ff */
[----:B------:R-:W4:Y:S04]  /*63660*/  LDL.LU R11, [R1+0x1978] ;  /* 0x00197800010b7983 */ /* 0x000f280000300800 */
[----:B------:R-:W-:Y:S04]  /*63670*/  STL [R1+0x1950], R9 ;  /* 0x0019500901007387 */ /* 0x000fe80000100800 */
[----:B------:R1:W-:Y:S01]  /*63680*/  STL [R1+0x194c], R104 ;  /* 0x00194c6801007387 */ /* 0x0003e20000100800 */
[----:B---3--:R-:W-:-:S03]  /*63690*/  MOV R112, R103 ;  /* 0x0000006700707202 */ /* 0x008fc60000000f00 */
[----:B-1----:R-:W3:Y:S04]  /*636a0*/  LDL.LU R104, [R1+0x1980] ;  /* 0x0019800001687983 */ /* 0x002ee80000300800 */
[----:B------:R-:W3:Y:S04]  /*636b0*/  LDL.LU R9, [R1+0x1988] ;  /* 0x0019880001097983 */ /* 0x000ee80000300800 */
[----:B------:R-:W-:Y:S01]  /*636c0*/  STL [R1+0x1958], R103 ;  /* 0x0019586701007387 */ /* 0x000fe20000100800 */
[--C-:B------:R-:W-:Y:S02]  /*636d0*/  IMAD.X R106, R106, 0x1, R0.reuse, P1 ;  /* 0x000000016a6a7824 */ /* 0x100fe400008e0600 */
[----:B------:R-:W-:-:S03]  /*636e0*/  IMAD.X R111, R111, 0x1, R0, P2 ;  /* 0x000000016f6f7824 */ /* 0x000fc600010e0600 */
[----:B------:R1:W-:Y:S01]  /*636f0*/  STL [R1+0x1954], R106 ;  /* 0x0019546a01007387 */ /* 0x0003e20000100800 */
[----:B------:R-:W-:-:S03]  /*63700*/  IMAD.MOV.U32 R113, RZ, RZ, R106 ;  /* 0x000000ffff717224 */ /* 0x000fc600078e006a */
[----:B------:R1:W-:Y:S04]  /*63710*/  STL [R1+0x1960], R110 ;  /* 0x0019606e01007387 */ /* 0x0003e80000100800 */
[----:B-1----:R-:W3:Y:S04]  /*63720*/  LDL.LU R106, [R1+0x197c] ;  /* 0x00197c00016a7983 */ /* 0x002ee80000300800 */
[----:B------:R1:W-:Y:S04]  /*63730*/  STL [R1+0x195c], R111 ;  /* 0x00195c6f01007387 */ /* 0x0003e80000100800 */
[----:B------:R-:W3:Y:S01]  /*63740*/  LDL.LU R103, [R1+0x1984] ;  /* 0x0019840001677983 */ /* 0x000ee20000300800 */
[----:B------:R-:W-:-:S04]  /*63750*/  UISETP.GT.AND UP1, UPT, UR6, 0x25, UPT ;  /* 0x000000250600788c */ /* 0x000fc8000bf24270 */
[----:B------:R-:W-:-:S04]  /*63760*/  USEL UR4, URZ, 0x4, !UP1 ;  /* 0x000000043f047887 */ /* 0x000fc8000c800000 */
[----:B------:R-:W-:Y:S01]  /*63770*/  USEL UR4, UR4, URZ, !UP0 ;  /* 0x0000003f04047287 */ /* 0x000fe2000c000000 */
[----:B------:R-:W-:-:S05]  /*63780*/  IADD3 R102, P1, R102, R4, RZ ;  /* 0x0000000466667210 */ /* 0x000fca0007f3e0ff */
[----:B------:R-:W-:Y:S01]  /*63790*/  ISETP.NE.U32.AND P0, PT, RZ, UR4, PT ;  /* 0x00000004ff007c0c */ /* 0x000fe2000bf05070 */
[----:B------:R1:W-:-:S12]  /*637a0*/  STL [R1+0x1968], R102 ;  /* 0x0019686601007387 */ /* 0x0003d80000100800 */
[----:B------:R-:W-:Y:S04]  /*637b0*/  LDGSTS.E [R3+0x10004], desc[UR60][R112.64], P0 ;  /* 0x1000400070037fae */ /* 0x000fe8000812187c */
[----:B------:R1:W-:Y:S02]  /*637c0*/  LDGSTS.E [R3+0x14004], desc[UR60][R110.64], P0 ;  /* 0x140040006e037fae */ /* 0x0003e4000812187c */
[----:B-1----:R-:W-:Y:S01]  /*637d0*/  MOV R110, R102 ;  /* 0x00000066006e7202 */ /* 0x002fe20000000f00 */
[----:B--2---:R-:W-:-:S05]  /*637e0*/  IMAD.X R105, R105, 0x1, R0, P1 ;  /* 0x0000000169697824 */ /* 0x004fca00008e0600 */
[----:B------:R1:W-:Y:S01]  /*637f0*/  STL [R1+0x1964], R105 ;  /* 0x0019646901007387 */ /* 0x0003e20000100800 */
[----:B------:R-:W-:-:S03]  /*63800*/  IMAD.MOV.U32 R111, RZ, RZ, R105 ;  /* 0x000000ffff6f7224 */ /* 0x000fc600078e0069 */
[----:B------:R-:W2:Y:S04]  /*63810*/  LDL.LU R102, [R1+0x1990] ;  /* 0x0019900001667983 */ /* 0x000ea80000300800 */
[----:B------:R-:W-:Y:S04]  /*63820*/  LDGSTS.E [R3+0x18004], desc[UR60][R110.64], P0 ;  /* 0x180040006e037fae */ /* 0x000fe8000812187c */
[----:B-1----:R-:W2:Y:S01]  /*63830*/  LDL.LU R105, [R1+0x198c] ;  /* 0x00198c0001697983 */ /* 0x002ea20000300800 */
[----:B----4-:R-:W-:-:S05]  /*63840*/  IADD3 R108, P2, R108, R4, RZ ;  /* 0x000000046c6c7210 */ /* 0x010fca0007f5e0ff */
[----:B------:R-:W-:Y:S01]  /*63850*/  IMAD.X R109, R109, 0x1, R0, P2 ;  /* 0x000000016d6d7824 */ /* 0x000fe200010e0600 */
[----:B------:R-:W-:Y:S01]  /*63860*/  IADD3 R11, P3, R11, R4, RZ ;  /* 0x000000040b0b7210 */ /* 0x000fe20007f7e0ff */
[----:B------:R1:W-:Y:S03]  /*63870*/  STL [R1+0x1970], R108 ;  /* 0x0019706c01007387 */ /* 0x0003e60000100800 */
[----:B------:R-:W-:Y:S01]  /*63880*/  IADD3.X R107, R107, R0, RZ, P3, !PT ;  /* 0x000000006b6b7210 */ /* 0x000fe20001ffe4ff */
[----:B------:R4:W-:Y:S04]  /*63890*/  STL [R1+0x196c], R109 ;  /* 0x00196c6d01007387 */ /* 0x0009e80000100800 */
[----:B------:R1:W-:Y:S04]  /*638a0*/  LDGSTS.E [R3+0x1c004], desc[UR60][R108.64], P0 ;  /* 0x1c0040006c037fae */ /* 0x0003e8000812187c */
[----:B------:R4:W-:Y:S04]  /*638b0*/  STL [R1+0x1978], R11 ;  /* 0x0019780b01007387 */ /* 0x0009e80000100800 */
[----:B------:R4:W-:Y:S01]  /*638c0*/  STL [R1+0x1974], R107 ;  /* 0x0019746b01007387 */ /* 0x0009e20000100800 */
[----:B---3--:R-:W-:-:S03]  /*638d0*/  IADD3 R104, P0, R104, R4, RZ ;  /* 0x0000000468687210 */ /* 0x008fc60007f1e0ff */
[----:B------:R-:W3:Y:S01]  /*638e0*/  LDL.LU R112, [R1+0x1998] ;  /* 0x0019980001707983 */ /* 0x000ee20000300800 */
[----:B------:R-:W-:Y:S01]  /*638f0*/  IADD3 R9, P2, R9, R4, RZ ;  /* 0x0000000409097210 */ /* 0x000fe20007f5e0ff */
[----:B-1----:R-:W-:Y:S02]  /*63900*/  IMAD.MOV.U32 R108, RZ, RZ, R11 ;  /* 0x000000ffff6c7224 */ /* 0x002fe400078e000b */
[----:B------:R-:W3:Y:S04]  /*63910*/  LDL.LU R110, [R1+0x19a0] ;  /* 0x0019a000016e7983 */ /* 0x000ee80000300800 */
[----:B------:R-:W3:Y:S01]  /*63920*/  LDL.LU R113, [R1+0x1994] ;  /* 0x0019940001717983 */ /* 0x000ee20000300800 */
[----:B----4-:R-:W-:-:S03]  /*63930*/  IMAD.MOV.U32 R109, RZ, RZ, R107 ;  /* 0x000000ffff6d7224 */ /* 0x010fc600078e006b */
[----:B------:R-:W4:Y:S04]  /*63940*/  LDL.LU R111, [R1+0x199c] ;  /* 0x00199c00016f7983 */ /* 0x000f280000300800 */
[----:B------:R-:W4:Y:S04]  /*63950*/  LDL.LU R11, [R1+0x19a8] ;  /* 0x0019a800010b7983 */ /* 0x000f280000300800 */
[----:B------:R-:W-:Y:S01]  /*63960*/  STL [R1+0x1980], R104 ;  /* 0x0019806801007387 */ /* 0x000fe20000100800 */
[----:B------:R-:W-:-:S05]  /*63970*/  IADD3.X R106, R106, R0, RZ, P0, !PT ;  /* 0x000000006a6a7210 */ /* 0x000fca00007fe4ff */
[----:B------:R1:W-:Y:S01]  /*63980*/  STL [R1+0x197c], R106 ;  /* 0x00197c6a01007387 */ /* 0x0003e20000100800 */
[----:B------:R-:W-:-:S03]  /*63990*/  IMAD.X R103, R103, 0x1, R0, P2 ;  /* 0x0000000167677824 */ /* 0x000fc600010e0600 */
[----:B------:R1:W-:Y:S01]  /*639a0*/  STL [R1+0x1988], R9 ;  /* 0x0019880901007387 */ /* 0x0003e20000100800 */
[----:B------:R-:W-:-:S03]  /*639b0*/  IMAD.MOV.U32 R107, RZ, RZ, R106 ;  /* 0x000000ffff6b7224 */ /* 0x000fc600078e006a */
[----:B------:R1:W-:Y:S02]  /*639c0*/  STL [R1+0x1984], R103 ;  /* 0x0019846701007387 */ /* 0x0003e40000100800 */
[----:B-1----:R-:W-:Y:S02]  /*639d0*/  MOV R106, R104 ;  /* 0x00000068006a7202 */ /* 0x002fe40000000f00 */
[----:B------:R-:W4:Y:S01]  /*639e0*/  LDL.LU R104, [R1+0x19a4] ;  /* 0x0019a40001687983 */ /* 0x000f220000300800 */
[----:B------:R-:W-:-:S04]  /*639f0*/  UISETP.GT.AND UP1, UPT, UR6, 0x26, UPT ;  /* 0x000000260600788c */ /* 0x000fc8000bf24270 */
[----:B------:R-:W-:-:S04]  /*63a00*/  USEL UR4, URZ, 0x4, !UP1 ;  /* 0x000000043f047887 */ /* 0x000fc8000c800000 */
[----:B------:R-:W-:-:S06]  /*63a10*/  USEL UR4, UR4, URZ, !UP0 ;  /* 0x0000003f04047287 */ /* 0x000fcc000c000000 */
[----:B------:R-:W-:Y:S01]  /*63a20*/  ISETP.NE.U32.AND P1, PT, RZ, UR4, PT ;  /* 0x00000004ff007c0c */ /* 0x000fe2000bf25070 */
[----:B------:R-:W-:-:S12]  /*63a30*/  UISETP.GT.AND UP1, UPT, UR6, 0x27, UPT ;  /* 0x000000270600788c */ /* 0x000fd8000bf24270 */
[----:B------:R-:W-:Y:S04]  /*63a40*/  LDGSTS.E [R3+0x10008], desc[UR60][R108.64], P1 ;  /* 0x100080006c037fae */ /* 0x000fe8000892187c */
[----:B------:R1:W-:Y:S04]  /*63a50*/  LDGSTS.E [R3+0x14008], desc[UR60][R106.64], P1 ;  /* 0x140080006a037fae */ /* 0x0003e8000892187c */
[----:B------:R-:W4:Y:S01]  /*63a60*/  LDL.LU R109, [R1+0x19ac] ;  /* 0x0019ac00016d7983 */ /* 0x000f220000300800 */
[----:B-1----:R-:W-:-:S03]  /*63a70*/  IMAD.MOV.U32 R106, RZ, RZ, R9 ;  /* 0x000000ffff6a7224 */ /* 0x002fc600078e0009 */
[----:B------:R-:W4:Y:S01]  /*63a80*/  LDL.LU R9, [R1+0x19b0] ;  /* 0x0019b00001097983 */ /* 0x000f220000300800 */
[----:B------:R-:W-:-:S03]  /*63a90*/  IMAD.MOV.U32 R107, RZ, RZ, R103 ;  /* 0x000000ffff6b7224 */ /* 0x000fc600078e0067 */
[----:B------:R-:W4:Y:S04]  /*63aa0*/  LDL.LU R108, [R1+0x1d34] ;  /* 0x001d3400016c7983 */ /* 0x000f280000300800 */
[----:B------:R-:W4:Y:S01]  /*63ab0*/  LDL.LU R103, [R1+0x1d38] ;  /* 0x001d380001677983 */ /* 0x000f220000300800 */
[----:B--2---:R-:W-:Y:S01]  /*63ac0*/  IADD3 R102, P0, R102, R4, RZ ;  /* 0x0000000466667210 */ /* 0x004fe20007f1e0ff */
[----:B------:R-:W-:Y:S02]  /*63ad0*/  USEL UR4, URZ, 0x4, !UP1 ;  /* 0x000000043f047887 */ /* 0x000fe4000c800000 */
[----:B------:R1:W-:Y:S01]  /*63ae0*/  LDGSTS.E [R3+0x18008], desc[UR60][R106.64], P1 ;  /* 0x180080006a037fae */ /* 0x0003e2000892187c */
[----:B------:R-:W-:-:S03]  /*63af0*/  IADD3.X R105, R105, R0, RZ, P0, !PT ;  /* 0x0000000069697210 */ /* 0x000fc600007fe4ff */
[----:B------:R-:W-:Y:S01]  /*63b00*/  STL [R1+0x1990], R102 ;  /* 0x0019906601007387 */ /* 0x000fe20000100800 */
[----:B------:R-:W-:Y:S01]  /*63b10*/  USEL UR4, UR4, URZ, !UP0 ;  /* 0x0000003f04047287 */ /* 0x000fe2000c000000 */
[----:B-1----:R-:W-:Y:S02]  /*63b20*/  IMAD.MOV.U32 R106, RZ, RZ, R102 ;  /* 0x000000ffff6a7224 */ /* 0x002fe400078e0066 */
[----:B------:R-:W-:Y:S01]  /*63b30*/  IMAD.MOV.U32 R107, RZ, RZ, R105 ;  /* 0x000000ffff6b7224 */ /* 0x000fe200078e0069 */
[----:B------:R1:W-:Y:S04]  /*63b40*/  STL [R1+0x198c], R105 ;  /* 0x00198c6901007387 */ /* 0x0003e80000100800 */
[----:B------:R-:W-:Y:S01]  /*63b50*/  LDGSTS.E [R3+0x1c008], desc[UR60][R106.64], P1 ;  /* 0x1c0080006a037fae */ /* 0x000fe2000892187c */
[----:B------:R-:W-:-:S03]  /*63b60*/  ISETP.NE.U32.AND P0, PT, RZ, UR4, PT ;  /* 0x00000004ff007c0c */ /* 0x000fc6000bf05070 */
[----:B------:R-:W2:Y:S04]  /*63b70*/  LDL.LU R107, [R1+0x1d3c] ;  /* 0x001d3c00016b7983 */ /* 0x000ea80000300800 */
[----:B------:R-:W2:Y:S04]  /*63b80*/  LDL.LU R106, [R1+0x1d40] ;  /* 0x001d4000016a7983 */ /* 0x000ea80000300800 */
[----:B-1----:R-:W2:Y:S04]  /*63b90*/  LDL.LU R105, [R1+0x1d44] ;  /* 0x001d440001697983 */ /* 0x002ea80000300800 */
[----:B------:R-:W2:Y:S01]  /*63ba0*/  LDL.LU R102, [R1+0x1d48] ;  /* 0x001d480001667983 */ /* 0x000ea20000300800 */
[----:B---3--:R-:W-:-:S02]  /*63bb0*/  IADD3 R112, P1, R112, R4, RZ ;  /* 0x0000000470707210 */ /* 0x008fc40007f3e0ff */
[----:B------:R-:W-:Y:S02]  /*63bc0*/  IADD3 R110, P2, R110, R4, RZ ;  /* 0x000000046e6e7210 */ /* 0x000fe40007f5e0ff */
[----:B------:R-:W-:Y:S01]  /*63bd0*/  IADD3.X R113, R113, R0, RZ, P1, !PT ;  /* 0x0000000071717210 */ /* 0x000fe20000ffe4ff */
[----:B------:R-:W-:Y:S02]  /*63be0*/  STL [R1+0x1998], R112 ;  /* 0x0019987001007387 */ /* 0x000fe40000100800 */
[--C-:B----4-:R-:W-:Y:S01]  /*63bf0*/  IMAD.X R111, R111, 0x1, R0.reuse, P2 ;  /* 0x000000016f6f7824 */ /* 0x110fe200010e0600 */
[----:B------:R-:W-:Y:S01]  /*63c00*/  IADD3 R11, P1, R11, R4, RZ ;  /* 0x000000040b0b7210 */ /* 0x000fe20007f3e0ff */
[----:B------:R-:W-:Y:S04]  /*63c10*/  STL [R1+0x1994], R113 ;  /* 0x0019947101007387 */ /* 0x000fe80000100800 */
[----:B------:R1:W-:Y:S04]  /*63c20*/  STL [R1+0x19a0], R110 ;  /* 0x0019a06e01007387 */ /* 0x0003e80000100800 */
[----:B------:R-:W-:Y:S04]  /*63c30*/  LDGSTS.E [R3+0x1000c], desc[UR60][R112.64], P0 ;  /* 0x1000c00070037fae */ /* 0x000fe8000812187c */
[----:B------:R3:W-:Y:S04]  /*63c40*/  STL [R1+0x199c], R111 ;  /* 0x00199c6f01007387 */ /* 0x0007e80000100800 */
[----:B------:R1:W-:Y:S04]  /*63c50*/  LDGSTS.E [R3+0x1400c], desc[UR60][R110.64], P0 ;  /* 0x1400c0006e037fae */ /* 0x0003e8000812187c */
[----:B------:R4:W-:Y:S01]  /*63c60*/  STL [R1+0x19a8], R11 ;  /* 0x0019a80b01007387 */ /* 0x0009e20000100800 */
[----:B-1----:R-:W-:Y:S01]  /*63c70*/  MOV R110, R11 ;  /* 0x0000000b006e7202 */ /* 0x002fe20000000f00 */
[----:B------:R-:W-:-:S05]  /*63c80*/  IMAD.X R104, R104, 0x1, R0, P1 ;  /* 0x0000000168687824 */ /* 0x000fca00008e0600 */
[----:B------:R1:W-:Y:S01]  /*63c90*/  STL [R1+0x19a4], R104 ;  /* 0x0019a46801007387 */ /* 0x0003e20000100800 */
[----:B---3--:R-:W-:-:S03]  /*63ca0*/  IMAD.MOV.U32 R111, RZ, RZ, R104 ;  /* 0x000000ffff6f7224 */ /* 0x008fc600078e0068 */
[----:B----4-:R-:W3:Y:S01]  /*63cb0*/  LDL.LU R11, [R1+0x1d50] ;  /* 0x001d5000010b7983 */ /* 0x010ee20000300800 */
[----:B------:R-:W-:-:S03]  /*63cc0*/  UISETP.GT.AND UP1, UPT, UR6, 0x44, UPT ;  /* 0x000000440600788c */ /* 0x000fc6000bf24270 */
[----:B------:R4:W-:Y:S04]  /*63cd0*/  LDGSTS.E [R3+0x1800c], desc[UR60][R110.64], P0 ;  /* 0x1800c0006e037fae */ /* 0x0009e8000812187c */
[----:B-1----:R-:W3:Y:S01]  /*63ce0*/  LDL.LU R104, [R1+0x1d4c] ;  /* 0x001d4c0001687983 */ /* 0x002ee20000300800 */
[----:B------:R-:W-:-:S04]  /*63cf0*/  USEL UR4, URZ, 0x4, !UP1 ;  /* 0x000000043f047887 */ /* 0x000fc8000c800000 */
[----:B------:R-:W-:-:S06]  /*63d00*/  USEL UR4, UR4, URZ, !UP0 ;  /* 0x0000003f04047287 */ /* 0x000fcc000c000000 */
[----:B------:R-:W-:Y:S02]  /*63d10*/  ISETP.NE.U32.AND P1, PT, RZ, UR4, PT ;  /* 0x00000004ff007c0c */ /* 0x000fe4000bf25070 */
[----:B------:R-:W-:-:S05]  /*63d20*/  IADD3 R9, P2, R9, R4, RZ ;  /* 0x0000000409097210 */ /* 0x000fca0007f5e0ff */
[----:B------:R-:W-:Y:S01]  /*63d30*/  IMAD.X R109, R109, 0x1, R0, P2 ;  /* 0x000000016d6d7824 */ /* 0x000fe200010e0600 */
[----:B------:R-:W-:Y:S01]  /*63d40*/  IADD3 R103, P3, R103, R4, RZ ;  /* 0x0000000467677210 */ /* 0x000fe20007f7e0ff */
[----:B----4-:R-:W-:Y:S01]  /*63d50*/  IMAD.MOV.U32 R110, RZ, RZ, R9 ;  /* 0x000000ffff6e7224 */ /* 0x010fe200078e0009 */
[----:B------:R-:W-:Y:S01]  /*63d60*/  STL [R1+0x19b0], R9 ;  /* 0x0019b00901007387 */ /* 0x000fe20000100800 */
[----:B------:R-:W-:Y:S01]  /*63d70*/  IMAD.MOV.U32 R111, RZ, RZ, R109 ;  /* 0x000000ffff6f7224 */ /* 0x000fe200078e006d */
[----:B------:R-:W-:Y:S02]  /*63d80*/  IADD3.X R108, R108, R0, RZ, P3, !PT ;  /* 0x000000006c6c7210 */ /* 0x000fe40001ffe4ff */
[----:B------:R1:W-:Y:S04]  /*63d90*/  STL [R1+0x19ac], R109 ;  /* 0x0019ac6d01007387 */ /* 0x0003e80000100800 */
[----:B------:R-:W-:Y:S04]  /*63da0*/  STL [R1+0x1d38], R103 ;  /* 0x001d386701007387 */ /* 0x000fe80000100800 */
[----:B------:R4:W-:Y:S04]  /*63db0*/  STL [R1+0x1d34], R108 ;  /* 0x001d346c01007387 */ /* 0x0009e80000100800 */
[----:B------:R-:W-:Y:S04]  /*63dc0*/  LDGSTS.E [R3+0x1c00c], desc[UR60][R110.64], P0 ;  /* 0x1c00c0006e037fae */ /* 0x000fe8000812187c */
[----:B------:R-:W3:Y:S01]  /*63dd0*/  LDL.LU R112, [R1+0x1d58] ;  /* 0x001d580001707983 */ /* 0x000ee20000300800 */
[----:B-1----:R-:W-:-:S03]  /*63de0*/  MOV R109, R108 ;  /* 0x0000006c006d7202 */ /* 0x002fc60000000f00 */
[----:B------:R-:W3:Y:S01]  /*63df0*/  LDL.LU R9, [R1+0x1d60] ;  /* 0x001d600001097983 */ /* 0x000ee20000300800 */
[----:B----4-:R-:W-:-:S03]  /*63e00*/  IMAD.MOV.U32 R108, RZ, RZ, R103 ;  /* 0x000000ffff6c7224 */ /* 0x010fc600078e0067 */
[----:B------:R-:W4:Y:S04]  /*63e10*/  LDL.LU R113, [R1+0x1d54] ;  /* 0x001d540001717983 */ /* 0x000f280000300800 */
[----:B------:R-:W4:Y:S04]  /*63e20*/  LDL.LU R103, [R1+0x1d5c] ;  /* 0x001d5c0001677983 */ /* 0x000f280000300800 */
[----:B------:R-:W-:Y:S01]  /*63e30*/  LDGSTS.E [R3+0x20000], desc[UR60][R108.64], P1 ;  /* 0x200000006c037fae */ /* 0x000fe2000892187c */
[----:B--2---:R-:W-:-:S05]  /*63e40*/  IADD3 R106, P0, R106, R4, RZ ;  /* 0x000000046a6a7210 */ /* 0x004fca0007f1e0ff */
[----:B------:R-:W-:Y:S01]  /*63e50*/  IMAD.X R107, R107, 0x1, R0, P0 ;  /* 0x000000016b6b7824 */ /* 0x000fe200000e0600 */
[----:B------:R-:W-:Y:S01]  /*63e60*/  IADD3 R102, P2, R102, R4, RZ ;  /* 0x0000000466667210 */ /* 0x000fe20007f5e0ff */
[----:B------:R1:W-:Y:S03]  /*63e70*/  STL [R1+0x1d40], R106 ;  /* 0x001d406a01007387 */ /* 0x0003e60000100800 */
[----:B------:R-:W-:Y:S01]  /*63e80*/  IADD3.X R105, R105, R0, RZ, P2, !PT ;  /* 0x0000000069697210 */ /* 0x000fe200017fe4ff */
[----:B------:R-:W-:Y:S04]  /*63e90*/  STL [R1+0x1d3c], R107 ;  /* 0x001d3c6b01007387 */ /* 0x000fe80000100800 */
[----:B------:R2:W-:Y:S04]  /*63ea0*/  STL [R1+0x1d48], R102 ;  /* 0x001d486601007387 */ /* 0x0005e80000100800 */
[----:B------:R3:W-:Y:S04]  /*63eb0*/  STL [R1+0x1d44], R105 ;  /* 0x001d446901007387 */ /* 0x0007e80000100800 */
[----:B------:R-:W4:Y:S04]  /*63ec0*/  LDL.LU R110, [R1+0x1d68] ;  /* 0x001d6800016e7983 */ /* 0x000f280000300800 */
[----:B------:R1:W-:Y:S04]  /*63ed0*/  LDGSTS.E [R3+0x24000], desc[UR60][R106.64], P1 ;  /* 0x240000006a037fae */ /* 0x0003e8000892187c */
[----:B------:R-:W4:Y:S04]  /*63ee0*/  LDL.LU R111, [R1+0x1d64] ;  /* 0x001d6400016f7983 */ /* 0x000f280000300800 */
[----:B------:R-:W4:Y:S01]  /*63ef0*/  LDL.LU R108, [R1+0x1d6c] ;  /* 0x001d6c00016c7983 */ /* 0x000f220000300800 */
[----:B-1----:R-:W-:-:S03]  /*63f00*/  IMAD.MOV.U32 R106, RZ, RZ, R102 ;  /* 0x000000ffff6a7224 */ /* 0x002fc600078e0066 */
[----:B--2---:R-:W2:Y:S01]  /*63f10*/  LDL.LU R102, [R1+0x1d70] ;  /* 0x001d700001667983 */ /* 0x004ea20000300800 */
[----:B------:R-:W-:-:S03]  /*63f20*/  IMAD.MOV.U32 R107, RZ, RZ, R105 ;  /* 0x000000ffff6b7224 */ /* 0x000fc600078e0069 */
[----:B------:R-:W2:Y:S04]  /*63f30*/  LDL.LU R109, [R1+0x1d74] ;  /* 0x001d7400016d7983 */ /* 0x000ea80000300800 */
[----:B------:R-:W-:Y:S04]  /*63f40*/  LDGSTS.E [R3+0x28000], desc[UR60][R106.64], P1 ;  /* 0x280000006a037fae */ /* 0x000fe8000892187c */
[----:B------:R-:W2:Y:S01]  /*63f50*/  LDL.LU R107, [R1+0x1d78] ;  /* 0x001d7800016b7983 */ /* 0x000ea20000300800 */
[----:B---3--:R-:W-:-:S04]  /*63f60*/  IADD3 R11, P0, R11, R4, RZ ;  /* 0x000000040b0b7210 */ /* 0x008fc80007f1e0ff */
[----:B------:R-:W-:Y:S01]  /*63f70*/  IADD3.X R104, R104, R0, RZ, P0, !PT ;  /* 0x0000000068687210 */ /* 0x000fe200007fe4ff */
[----:B------:R-:W-:Y:S04]  /*63f80*/  STL [R1+0x1d50], R11 ;  /* 0x001d500b01007387 */ /* 0x000fe80000100800 */
[----:B------:R1:W-:Y:S01]  /*63f90*/  STL [R1+0x1d4c], R104 ;  /* 0x001d4c6801007387 */ /* 0x0003e20000100800 */
[----:B------:R-:W-:-:S03]  /*63fa0*/  IMAD.MOV.U32 R105, RZ, RZ, R104 ;  /* 0x000000ffff697224 */ /* 0x000fc600078e0068 */
[----:B------:R-:W3:Y:S01]  /*63fb0*/  LDL.LU R106, [R1+0x1d7c] ;  /* 0x001d7c00016a7983 */ /* 0x000ee20000300800 */
[----:B-1----:R-:W-:-:S03]  /*63fc0*/  IMAD.MOV.U32 R104, RZ, RZ, R11 ;  /* 0x000000ffff687224 */ /* 0x002fc600078e000b */
        /* <DEDUP_REMOVED lines=9> */
[----:B------:R-:W-:Y:S02]  /*64060*/  IADD3 R9, P2, R9, R4, RZ ;  /* 0x0000000409097210 */ /* 0x000fe40007f5e0ff */
[----:B----4-:R-:W-:Y:S01]  /*64070*/  IADD3.X R113, R113, R0, RZ, P1, !PT ;  /* 0x0000000071717210 */ /* 0x010fe20000ffe4ff */
[----:B------:R-:W-:Y:S02]  /*64080*/  STL [R1+0x1d58], R112 ;  /* 0x001d587001007387 */ /* 0x000fe40000100800 */
[----:B------:R-:W-:Y:S02]  /*64090*/  IMAD.X R103, R103, 0x1, R0, P2 ;  /* 0x0000000167677824 */ /* 0x000fe400010e0600 */
[----:B------:R1:W-:Y:S04]  /*640a0*/  STL [R1+0x1d54], R113 ;  /* 0x001d547101007387 */ /* 0x0003e80000100800 */
[----:B------:R-:W-:Y:S04]  /*640b0*/  STL [R1+0x1d60], R9 ;  /* 0x001d600901007387 */ /* 0x000fe80000100800 */
[----:B------:R1:W-:Y:S04]  /*640c0*/  LDGSTS.E [R3+0x20004], desc[UR60][R112.64], P0 ;  /* 0x2000400070037fae */ /* 0x0003e8000812187c */
[----:B------:R4:W-:Y:S01]  /*640d0*/  STL [R1+0x1d5c], R103 ;  /* 0x001d5c6701007387 */ /* 0x0009e20000100800 */
[----:B------:R-:W-:Y:S01]  /*640e0*/  UISETP.GT.AND UP1, UPT, UR6, 0x46, UPT ;  /* 0x000000460600788c */ /* 0x000fe2000bf24270 */
[----:B-1----:R-:W-:Y:S01]  /*640f0*/  MOV R113, R103 ;  /* 0x0000006700717202 */ /* 0x002fe20000000f00 */
[----:B------:R-:W-:Y:S01]  /*64100*/  IMAD.MOV.U32 R112, RZ, RZ, R9 ;  /* 0x000000ffff707224 */ /* 0x000fe200078e0009 */
[----:B----4-:R-:W4:Y:S04]  /*64110*/  LDL.LU R103, [R1+0x1d8c] ;  /* 0x001d8c0001677983 */ /* 0x010f280000300800 */
[----:B------:R-:W4:Y:S01]  /*64120*/  LDL.LU R9, [R1+0x1d90] ;  /* 0x001d900001097983 */ /* 0x000f220000300800 */
[----:B------:R-:W-:Y:S01]  /*64130*/  IADD3 R110, P1, R110, R4, RZ ;  /* 0x000000046e6e7210 */ /* 0x000fe20007f3e0ff */
[----:B------:R-:W-:-:S02]  /*64140*/  USEL UR4, URZ, 0x4, !UP1 ;  /* 0x000000043f047887 */ /* 0x000fc4000c800000 */
[----:B------:R-:W-:Y:S02]  /*64150*/  LDGSTS.E [R3+0x24004], desc[UR60][R112.64], P0 ;  /* 0x2400400070037fae */ /* 0x000fe4000812187c */
[----:B------:R-:W-:Y:S01]  /*64160*/  USEL UR4, UR4, URZ, !UP0 ;  /* 0x0000003f04047287 */ /* 0x000fe2000c000000 */
[----:B------:R-:W-:Y:S01]  /*64170*/  IMAD.X R111, R111, 0x1, R0, P1 ;  /* 0x000000016f6f7824 */ /* 0x000fe200008e0600 */
[----:B------:R1:W-:Y:S01]  /*64180*/  STL [R1+0x1d68], R110 ;  /* 0x001d686e01007387 */ /* 0x0003e20000100800 */
[----:B--2---:R-:W-:-:S03]  /*64190*/  IADD3 R102, P2, R102, R4, RZ ;  /* 0x0000000466667210 */ /* 0x004fc60007f5e0ff */
[----:B------:R2:W-:Y:S02]  /*641a0*/  STL [R1+0x1d64], R111 ;  /* 0x001d646f01007387 */ /* 0x0005e40000100800 */
[----:B------:R-:W-:Y:S02]  /*641b0*/  IMAD.X R108, R108, 0x1, R0, P2 ;  /* 0x000000016c6c7824 */ /* 0x000fe400010e0600 */
[----:B------:R1:W-:Y:S01]  /*641c0*/  LDGSTS.E [R3+0x28004], desc[UR60][R110.64], P0 ;  /* 0x280040006e037fae */ /* 0x0003e2000812187c */
[----:B------:R-:W-:-:S03]  /*641d0*/  ISETP.NE.U32.AND P1, PT, RZ, UR4, PT ;  /* 0x00000004ff007c0c */ /* 0x000fc6000bf25070 */
[----:B------:R-:W-:Y:S01]  /*641e0*/  STL [R1+0x1d70], R102 ;  /* 0x001d706601007387 */ /* 0x000fe20000100800 */
[----:B-1----:R-:W-:Y:S02]  /*641f0*/  IMAD.MOV.U32 R110, RZ, RZ, R102 ;  /* 0x000000ffff6e7224 */ /* 0x002fe400078e0066 */
[----:B--2---:R-:W-:Y:S01]  /*64200*/  IMAD.MOV.U32 R111, RZ, RZ, R108 ;  /* 0x000000ffff6f7224 */ /* 0x004fe200078e006c */
[----:B------:R-:W-:Y:S01]  /*64210*/  IADD3 R107, P3, R107, R4, RZ ;  /* 0x000000046b6b7210 */ /* 0x000fe20007f7e0ff */
[----:B------:R1:W-:Y:S03]  /*64220*/  STL [R1+0x1d6c], R108 ;  /* 0x001d6c6c01007387 */ /* 0x0003e60000100800 */
[----:B------:R-:W-:Y:S01]  /*64230*/  IADD3.X R109, R109, R0, RZ, P3, !PT ;  /* 0x000000006d6d7210 */ /* 0x000fe20001ffe4ff */
[----:B------:R2:W-:Y:S04]  /*64240*/  LDGSTS.E [R3+0x2c004], desc[UR60][R110.64], P0 ;  /* 0x2c0040006e037fae */ /* 0x0005e8000812187c */
[----:B------:R-:W-:Y:S04]  /*64250*/  STL [R1+0x1d78], R107 ;  /* 0x001d786b01007387 */ /* 0x000fe80000100800 */
[----:B------:R2:W-:Y:S04]  /*64260*/  STL [R1+0x1d74], R109 ;  /* 0x001d746d01007387 */ /* 0x0005e80000100800 */
[----:B-1----:R-:W4:Y:S01]  /*64270*/  LDL.LU R108, [R1+0x1d98] ;  /* 0x001d9800016c7983 */ /* 0x002f220000300800 */
[----:B--2---:R-:W-:Y:S01]  /*64280*/  MOV R110, R107 ;  /* 0x0000006b006e7202 */ /* 0x004fe20000000f00 */
[----:B------:R-:W-:-:S02]  /*64290*/  IMAD.MOV.U32 R111, RZ, RZ, R109 ;  /* 0x000000ffff6f7224 */ /* 0x000fc400078e006d */
[----:B------:R-:W2:Y:S04]  /*642a0*/  LDL.LU R102, [R1+0x1da0] ;  /* 0x001da00001667983 */ /* 0x000ea80000300800 */
[----:B------:R-:W2:Y:S04]  /*642b0*/  LDL.LU R109, [R1+0x1d94] ;  /* 0x001d9400016d7983 */ /* 0x000ea80000300800 */
[----:B------:R-:W2:Y:S04]  /*642c0*/  LDL.LU R107, [R1+0x1d9c] ;  /* 0x001d9c00016b7983 */ /* 0x000ea80000300800 */
[----:B------:R1:W-:Y:S01]  /*642d0*/  LDGSTS.E [R3+0x20008], desc[UR60][R110.64], P1 ;  /* 0x200080006e037fae */ /* 0x0003e2000892187c */
[----:B---3--:R-:W-:-:S05]  /*642e0*/  IADD3 R11, P0, R11, R4, RZ ;  /* 0x000000040b0b7210 */ /* 0x008fca0007f1e0ff */
[----:B------:R-:W-:Y:S01]  /*642f0*/  IMAD.X R106, R106, 0x1, R0, P0 ;  /* 0x000000016a6a7824 */ /* 0x000fe200000e0600 */
[----:B------:R3:W-:Y:S01]  /*64300*/  STL [R1+0x1d80], R11 ;  /* 0x001d800b01007387 */ /* 0x0007e20000100800 */
[----:B-1----:R-:W-:-:S03]  /*64310*/  IMAD.MOV.U32 R110, RZ, RZ, R11 ;  /* 0x000000ffff6e7224 */ /* 0x002fc600078e000b */
[----:B------:R1:W-:Y:S01]  /*64320*/  STL [R1+0x1d7c], R106 ;  /* 0x001d7c6a01007387 */ /* 0x0003e20000100800 */
[----:B------:R-:W-:-:S04]  /*64330*/  IADD3 R104, P2, R104, R4, RZ ;  /* 0x0000000468687210 */ /* 0x000fc80007f5e0ff */
[----:B------:R-:W-:Y:S01]  /*64340*/  IADD3.X R105, R105, R0, RZ, P2, !PT ;  /* 0x0000000069697210 */ /* 0x000fe200017fe4ff */
[----:B------:R4:W-:Y:S04]  /*64350*/  STL [R1+0x1d88], R104 ;  /* 0x001d886801007387 */ /* 0x0009e80000100800 */
[----:B---3--:R-:W3:Y:S01]  /*64360*/  LDL.LU R11, [R1+0x1da8] ;  /* 0x001da800010b7983 */ /* 0x008ee20000300800 */
[----:B------:R-:W-:-:S03]  /*64370*/  IMAD.MOV.U32 R111, RZ, RZ, R106 ;  /* 0x000000ffff6f7224 */ /* 0x000fc600078e006a */
[----:B------:R4:W-:Y:S04]  /*64380*/  STL [R1+0x1d84], R105 ;  /* 0x001d846901007387 */ /* 0x0009e80000100800 */
[----:B-1----:R-:W3:Y:S01]  /*64390*/  LDL.LU R106, [R1+0x1da4] ;  /* 0x001da400016a7983 */ /* 0x002ee20000300800 */
[----:B------:R-:W-:-:S03]  /*643a0*/  UISETP.GT.AND UP1, UPT, UR6, 0x47, UPT ;  /* 0x000000470600788c */ /* 0x000fc6000bf24270 */
[----:B------:R-:W-:Y:S01]  /*643b0*/  LDGSTS.E [R3+0x24008], desc[UR60][R110.64], P1 ;  /* 0x240080006e037fae */ /* 0x000fe2000892187c */
[----:B------:R-:W-:-:S03]  /*643c0*/  USEL UR4, URZ, 0x4, !UP1 ;  /* 0x000000043f047887 */ /* 0x000fc6000c800000 */
[----:B------:R1:W-:Y:S01]  /*643d0*/  LDGSTS.E [R3+0x28008], desc[UR60][R104.64], P1 ;  /* 0x2800800068037fae */ /* 0x0003e2000892187c */
[----:B------:R-:W-:Y:S01]  /*643e0*/  USEL UR4, UR4, URZ, !UP0 ;  /* 0x0000003f04047287 */ /* 0x000fe2000c000000 */
[----:B----4-:R-:W-:-:S04]  /*643f0*/  IADD3 R9, P0, R9, R4, RZ ;  /* 0x0000000409097210 */ /* 0x010fc80007f1e0ff */
[----:B------:R-:W-:Y:S01]  /*64400*/  IADD3.X R103, R103, R0, RZ, P0, !PT ;  /* 0x0000000067677210 */ /* 0x000fe200007fe4ff */
[----:B------:R-:W-:Y:S04]  /*64410*/  STL [R1+0x1d90], R9 ;  /* 0x001d900901007387 */ /* 0x000fe80000100800 */
[----:B------:R4:W-:Y:S04]  /*64420*/  STL [R1+0x1d8c], R103 ;  /* 0x001d8c6701007387 */ /* 0x0009e80000100800 */
[----:B------:R-:W3:Y:S01]  /*64430*/  LDL.LU R112, [R1+0x1db0] ;  /* 0x001db00001707983 */ /* 0x000ee20000300800 */
[----:B-1----:R-:W-:-:S02]  /*64440*/  IMAD.MOV.U32 R104, RZ, RZ, R9 ;  /* 0x000000ffff687224 */ /* 0x002fc400078e0009 */
[----:B------:R-:W-:Y:S01]  /*64450*/  IMAD.MOV.U32 R105, RZ, RZ, R103 ;  /* 0x000000ffff697224 */ /* 0x000fe200078e0067 */
[----:B------:R-:W3:Y:S04]  /*64460*/  LDL.LU R110, [R1+0x2138] ;  /* 0x00213800016e7983 */ /* 0x000ee80000300800 */
[----:B------:R-:W3:Y:S01]  /*64470*/  LDL.LU R113, [R1+0x1dac] ;  /* 0x001dac0001717983 */ /* 0x000ee20000300800 */
[----:B------:R-:W-:-:S03]  /*64480*/  ISETP.NE.U32.AND P0, PT, RZ, UR4, PT ;  /* 0x00000004ff007c0c */ /* 0x000fc6000bf05070 */
[----:B------:R-:W-:Y:S04]  /*64490*/  LDGSTS.E [R3+0x2c008], desc[UR60][R104.64], P1 ;  /* 0x2c00800068037fae */ /* 0x000fe8000892187c */
[----:B------:R-:W3:Y:S04]  /*644a0*/  LDL.LU R111, [R1+0x2134] ;  /* 0x00213400016f7983 */ /* 0x000ee80000300800 */
[----:B------:R-:W3:Y:S04]  /*644b0*/  LDL.LU R105, [R1+0x213c] ;  /* 0x00213c0001697983 */ /* 0x000ee80000300800 */
[----:B------:R-:W3:Y:S04]  /*644c0*/  LDL.LU R104, [R1+0x2140] ;  /* 0x0021400001687983 */ /* 0x000ee80000300800 */
[----:B----4-:R-:W4:Y:S04]  /*644d0*/  LDL.LU R103, [R1+0x2144] ;  /* 0x0021440001677983 */ /* 0x010f280000300800 */
[----:B------:R-:W4:Y:S01]  /*644e0*/  LDL.LU R9, [R1+0x2148] ;  /* 0x0021480001097983 */ /* 0x000f220000300800 */
[----:B------:R-:W-:-:S02]  /*644f0*/  IADD3 R108, P1, R108, R4, RZ ;  /* 0x000000046c6c7210 */ /* 0x000fc40007f3e0ff */
[----:B--2---:R-:W-:Y:S02]  /*64500*/  IADD3 R102, P2, R102, R4, RZ ;  /* 0x0000000466667210 */ /* 0x004fe40007f5e0ff */
[----:B------:R-:W-:Y:S01]  /*64510*/  IADD3.X R109, R109, R0, RZ, P1, !PT ;  /* 0x000000006d6d7210 */ /* 0x000fe20000ffe4ff */
[----:B------:R1:W-:Y:S02]  /*64520*/  STL [R1+0x1d98], R108 ;  /* 0x001d986c01007387 */ /* 0x0003e40000100800 */
[----:B------:R-:W-:Y:S02]  /*64530*/  IMAD.X R107, R107, 0x1, R0, P2 ;  /* 0x000000016b6b7824 */ /* 0x000fe400010e0600 */
[----:B------:R2:W-:Y:S04]  /*64540*/  STL [R1+0x1d94], R109 ;  /* 0x001d946d01007387 */ /* 0x0005e80000100800 */
[----:B------:R1:W-:Y:S04]  /*64550*/  LDGSTS.E [R3+0x2000c], desc[UR60][R108.64], P0 ;  /* 0x2000c0006c037fae */ /* 0x0003e8000812187c */
[----:B------:R2:W-:Y:S04]  /*64560*/  STL [R1+0x1da0], R102 ;  /* 0x001da06601007387 */ /* 0x0005e80000100800 */
[----:B------:R-:W-:Y:S01]  /*64570*/  STL [R1+0x1d9c], R107 ;  /* 0x001d9c6b01007387 */ /* 0x000fe20000100800 */
[----:B-1----:R-:W-:Y:S01]  /*64580*/  IMAD.MOV.U32 R108, RZ, RZ, R102 ;  /* 0x000000ffff6c7224 */ /* 0x002fe200078e0066 */
[----:B--2---:R-:W-:-:S02]  /*64590*/  MOV R109, R107 ;  /* 0x0000006b006d7202 */ /* 0x004fc40000000f00 */
[----:B------:R-:W2:Y:S04]  /*645a0*/  LDL.LU R102, [R1+0x2150] ;  /* 0x0021500001667983 */ /* 0x000ea80000300800 */
[----:B------:R1:W-:Y:S01]  /*645b0*/  LDGSTS.E [R3+0x2400c], desc[UR60][R108.64], P0 ;  /* 0x2400c0006c037fae */ /* 0x0003e2000812187c */
[----:B---3--:R-:W-:-:S05]  /*645c0*/  IADD3 R11, P1, R11, R4, RZ ;  /* 0x000000040b0b7210 */ /* 0x008fca0007f3e0ff */
[----:B------:R-:W-:Y:S01]  /*645d0*/  IMAD.X R106, R106, 0x1, R0, P1 ;  /* 0x000000016a6a7824 */ /* 0x000fe200008e0600 */
[----:B------:R-:W-:Y:S04]  /*645e0*/  STL [R1+0x1da8], R11 ;  /* 0x001da80b01007387 */ /* 0x000fe80000100800 */
[----:B------:R3:W-:Y:S01]  /*645f0*/  STL [R1+0x1da4], R106 ;  /* 0x001da46a01007387 */ /* 0x0007e20000100800 */
[----:B-1----:R-:W-:-:S03]  /*64600*/  MOV R109, R106 ;  /* 0x0000006a006d7202 */ /* 0x002fc60000000f00 */
[----:B---3--:R-:W3:Y:S01]  /*64610*/  LDL.LU R106, [R1+0x214c] ;  /* 0x00214c00016a7983 */ /* 0x008ee20000300800 */
[----:B------:R-:W-:-:S04]  /*64620*/  UISETP.GT.AND UP1, UPT, UR6, 0x64, UPT ;  /* 0x000000640600788c */ /* 0x000fc8000bf24270 */
[----:B------:R-:W-:Y:S01]  /*64630*/  USEL UR4, URZ, 0x4, !UP1 ;  /* 0x000000043f047887 */ /* 0x000fe2000c800000 */
[----:B------:R-:W-:-:S03]  /*64640*/  IMAD.MOV.U32 R108, RZ, RZ, R11 ;  /* 0x000000ffff6c7224 */ /* 0x000fc600078e000b */
[----:B------:R-:W-:Y:S02]  /*64650*/  USEL UR4, UR4, URZ, !UP0 ;  /* 0x0000003f04047287 */ /* 0x000fe4000c000000 */
[----:B------:R-:W-:Y:S04]  /*64660*/  LDGSTS.E [R3+0x2800c], desc[UR60][R108.64], P0 ;  /* 0x2800c0006c037fae */ /* 0x000fe8000812187c */
[----:B------:R-:W-:Y:S01]  /*64670*/  ISETP.NE.U32.AND P1, PT, RZ, UR4, PT ;  /* 0x00000004ff007c0c */ /* 0x000fe2000bf25070 */
[----:B------:R-:W3:Y:S04]  /*64680*/  LDL.LU R109, [R1+0x2154] ;  /* 0x00215400016d7983 */ /* 0x000ee80000300800 */
[----:B------:R-:W3:Y:S04]  /*64690*/  LDL.LU R108, [R1+0x2158] ;  /* 0x00215800016c7983 */ /* 0x000ee80000300800 */
[----:B------:R-:W3:Y:S04]  /*646a0*/  LDL.LU R107, [R1+0x215c] ;  /* 0x00215c00016b7983 */ /* 0x000ee80000300800 */
[----:B------:R-:W3:Y:S01]  /*646b0*/  LDL.LU R11, [R1+0x2160] ;  /* 0x00216000010b7983 */ /* 0x000ee20000300800 */
[----:B------:R-:W-:-:S02]  /*646c0*/  IADD3 R112, P2, R112, R4, RZ ;  /* 0x0000000470707210 */ /* 0x000fc40007f5e0ff */
[----:B------:R-:W-:-:S03]  /*646d0*/  IADD3 R110, P3, R110, R4, RZ ;  /* 0x000000046e6e7210 */ /* 0x000fc60007f7e0ff */
[----:B------:R-:W-:-:S05]  /*646e0*/  IMAD.X R113, R113, 0x1, R0, P2 ;  /* 0x0000000171717824 */ /* 0x000fca00010e0600 */
[----:B------:R-:W-:Y:S01]  /*646f0*/  LDGSTS.E [R3+0x2c00c], desc[UR60][R112.64], P0 ;  /* 0x2c00c00070037fae */ /* 0x000fe2000812187c */
[----:B------:R-:W-:-:S03]  /*64700*/  IMAD.X R111, R111, 0x1, R0, P3 ;  /* 0x000000016f6f7824 */ /* 0x000fc600018e0600 */
[----:B------:R-:W-:Y:S04]  /*64710*/  STL [R1+0x1db0], R112 ;  /* 0x001db07001007387 */ /* 0x000fe80000100800 */
[----:B------:R-:W-:Y:S01]  /*64720*/  STL [R1+0x1dac], R113 ;  /* 0x001dac7101007387 */ /* 0x000fe20000100800 */
[----:B------:R-:W-:-:S03]  /*64730*/  IADD3 R104, P0, R104, R4, RZ ;  /* 0x0000000468687210 */ /* 0x000fc60007f1e0ff */
[----:B------:R1:W-:Y:S01]  /*64740*/  STL [R1+0x2138], R110 ;  /* 0x0021386e01007387 */ /* 0x0003e20000100800 */
[----:B------:R-:W-:-:S03]  /*64750*/  IADD3.X R105, R105, R0, RZ, P0, !PT ;  /* 0x0000000069697210 */ /* 0x000fc600007fe4ff */
[----:B------:R-:W-:Y:S01]  /*64760*/  STL [R1+0x2134], R111 ;  /* 0x0021346f01007387 */ /* 0x000fe20000100800 */
[----:B----4-:R-:W-:-:S03]  /*64770*/  IADD3 R9, P2, R9, R4, RZ ;  /* 0x0000000409097210 */ /* 0x010fc60007f5e0ff */
[----:B------:R4:W-:Y:S04]  /*64780*/  STL [R1+0x2140], R104 ;  /* 0x0021406801007387 */ /* 0x0009e80000100800 */
[----:B------:R1:W-:Y:S01]  /*64790*/  LDGSTS.E [R3+0x30000], desc[UR60][R110.64], P1 ;  /* 0x300000006e037fae */ /* 0x0003e2000892187c */
[----:B------:R-:W-:-:S03]  /*647a0*/  IMAD.X R103, R103, 0x1, R0, P2 ;  /* 0x0000000167677824 */ /* 0x000fc600010e0600 */
[----:B------:R4:W-:Y:S04]  /*647b0*/  STL [R1+0x213c], R105 ;  /* 0x00213c6901007387 */ /* 0x0009e80000100800 */
[----:B------:R-:W-:Y:S01]  /*647c0*/  STL [R1+0x2148], R9 ;  /* 0x0021480901007387 */ /* 0x000fe20000100800 */
[----:B-1----:R-:W-:-:S03]  /*647d0*/  IMAD.MOV.U32 R110, RZ, RZ, R104 ;  /* 0x000000ffff6e7224 */ /* 0x002fc600078e0068 */
[----:B----4-:R-:W4:Y:S01]  /*647e0*/  LDL.LU R104, [R1+0x2168] ;  /* 0x0021680001687983 */ /* 0x010f220000300800 */
[----:B------:R-:W-:-:S03]  /*647f0*/  MOV R111, R105 ;  /* 0x00000069006f7202 */ /* 0x000fc60000000f00 */
[----:B------:R1:W-:Y:S04]  /*64800*/  STL [R1+0x2144], R103 ;  /* 0x0021446701007387 */ /* 0x0003e80000100800 */
[----:B------:R-:W4:Y:S04]  /*64810*/  LDL.LU R105, [R1+0x2164] ;  /* 0x0021640001697983 */ /* 0x000f280000300800 */
[----:B------:R1:W-:Y:S01]  /*64820*/  LDGSTS.E [R3+0x34000], desc[UR60][R110.64], P1 ;  /* 0x340000006e037fae */ /* 0x0003e2000892187c */
[----:B--2---:R-:W-:Y:S01]  /*64830*/  IADD3 R102, P0, R102, R4, RZ ;  /* 0x0000000466667210 */ /* 0x004fe20007f1e0ff */
[----:B-1----:R-:W-:-:S02]  /*64840*/  IMAD.MOV.U32 R110, RZ, RZ, R9 ;  /* 0x000000ffff6e7224 */ /* 0x002fc400078e0009 */
[----:B------:R-:W-:Y:S02]  /*64850*/  IMAD.MOV.U32 R111, RZ, RZ, R103 ;  /* 0x000000ffff6f7224 */ /* 0x000fe400078e0067 */
[----:B------:R-:W2:Y:S04]  /*64860*/  LDL.LU R103, [R1+0x2170] ;  /* 0x0021700001677983 */ /* 0x000ea80000300800 */
[----:B------:R-:W2:Y:S04]  /*64870*/  LDL.LU R9, [R1+0x2178] ;  /* 0x0021780001097983 */ /* 0x000ea80000300800 */
[----:B------:R1:W-:Y:S04]  /*64880*/  LDGSTS.E [R3+0x38000], desc[UR60][R110.64], P1 ;  /* 0x380000006e037fae */ /* 0x0003e8000892187c */
[----:B------:R-:W-:Y:S01]  /*64890*/  STL [R1+0x2150], R102 ;  /* 0x0021506601007387 */ /* 0x000fe20000100800 */
[----:B-1----:R-:W-:Y:S01]  /*648a0*/  IMAD.MOV.U32 R110, RZ, RZ, R102 ;  /* 0x000000ffff6e7224 */ /* 0x002fe200078e0066 */
[----:B---3--:R-:W-:-:S05]  /*648b0*/  IADD3.X R106, R106, R0, RZ, P0, !PT ;  /* 0x000000006a6a7210 */ /* 0x008fca00007fe4ff */
[----:B------:R1:W-:Y:S01]  /*648c0*/  STL [R1+0x214c], R106 ;  /* 0x00214c6a01007387 */ /* 0x0003e20000100800 */
[----:B------:R-:W-:Y:S01]  /*648d0*/  IMAD.MOV.U32 R111, RZ, RZ, R106 ;  /* 0x000000ffff6f7224 */ /* 0x000fe200078e006a */
[----:B------:R-:W-:Y:S02]  /*648e0*/  UISETP.GT.AND UP1, UPT, UR6, 0x65, UPT ;  /* 0x000000650600788c */ /* 0x000fe4000bf24270 */
[----:B-1----:R-:W3:Y:S04]  /*648f0*/  LDL.LU R106, [R1+0x216c] ;  /* 0x00216c00016a7983 */ /* 0x002ee80000300800 */
[----:B------:R-:W3:Y:S01]  /*64900*/  LDL.LU R102, [R1+0x2174] ;  /* 0x0021740001667983 */ /* 0x000ee20000300800 */
[----:B------:R-:W-:-:S03]  /*64910*/  USEL UR4, URZ, 0x4, !UP1 ;  /* 0x000000043f047887 */ /* 0x000fc6000c800000 */
[----:B------:R-:W-:Y:S01]  /*64920*/  LDGSTS.E [R3+0x3c000], desc[UR60][R110.64], P1 ;  /* 0x3c0000006e037fae */ /* 0x000fe2000892187c */
[----:B------:R-:W-:Y:S01]  /*64930*/  USEL UR4, UR4, URZ, !UP0 ;  /* 0x0000003f04047287 */ /* 0x000fe2000c000000 */
[----:B------:R-:W-:-:S05]  /*64940*/  IADD3 R108, P1, R108, R4, RZ ;  /* 0x000000046c6c7210 */ /* 0x000fca0007f3e0ff */
[----:B------:R-:W-:Y:S02]  /*64950*/  ISETP.NE.U32.AND P0, PT, RZ, UR4, PT ;  /* 0x00000004ff007c0c */ /* 0x000fe4000bf05070 */
[----:B------:R-:W-:Y:S02]  /*64960*/  IADD3.X R109, R109, R0, RZ, P1, !PT ;  /* 0x000000006d6d7210 */ /* 0x000fe40000ffe4ff */
        /* <DEDUP_REMOVED lines=10> */
[----:B-1----:R-:W-:Y:S01]  /*64a10*/  IMAD.MOV.U32 R108, RZ, RZ, R11 ;  /* 0x000000ffff6c7224 */ /* 0x002fe200078e000b */
[----:B------:R-:W-:-:S02]  /*64a20*/  MOV R109, R107 ;  /* 0x0000006b006d7202 */ /* 0x000fc40000000f00 */
[----:B------:R-:W3:Y:S04]  /*64a30*/  LDL.LU R111, [R1+0x2184] ;  /* 0x00218400016f7983 */ /* 0x000ee80000300800 */
[----:B------:R-:W3:Y:S04]  /*64a40*/  LDL.LU R11, [R1+0x2190] ;  /* 0x00219000010b7983 */ /* 0x000ee80000300800 */
[----:B------:R1:W-:Y:S01]  /*64a50*/  LDGSTS.E [R3+0x34004], desc[UR60][R108.64], P0 ;  /* 0x340040006c037fae */ /* 0x0003e2000812187c */
[----:B----4-:R-:W-:-:S05]  /*64a60*/  IADD3 R104, P1, R104, R4, RZ ;  /* 0x0000000468687210 */ /* 0x010fca0007f3e0ff */
[----:B------:R-:W-:Y:S01]  /*64a70*/  IMAD.X R105, R105, 0x1, R0, P1 ;  /* 0x0000000169697824 */ /* 0x000fe200008e0600 */
[----:B------:R4:W-:Y:S01]  /*64a80*/  STL [R1+0x2168], R104 ;  /* 0x0021686801007387 */ /* 0x0009e20000100800 */
[----:B-1----:R-:W-:-:S03]  /*64a90*/  IMAD.MOV.U32 R108, RZ, RZ, R104 ;  /* 0x000000ffff6c7224 */ /* 0x002fc600078e0068 */
[----:B------:R1:W-:Y:S01]  /*64aa0*/  STL [R1+0x2164], R105 ;  /* 0x0021646901007387 */ /* 0x0003e20000100800 */
[----:B------:R-:W-:-:S03]  /*64ab0*/  MOV R109, R105 ;  /* 0x00000069006d7202 */ /* 0x000fc60000000f00 */
[----:B----4-:R-:W4:Y:S04]  /*64ac0*/  LDL.LU R104, [R1+0x218c] ;  /* 0x00218c0001687983 */ /* 0x010f280000300800 */
[----:B------:R2:W-:Y:S04]  /*64ad0*/  LDGSTS.E [R3+0x38004], desc[UR60][R108.64], P0 ;  /* 0x380040006c037fae */ /* 0x0005e8000812187c */
[----:B-1----:R-:W4:Y:S01]  /*64ae0*/  LDL.LU R105, [R1+0x2198] ;  /* 0x0021980001697983 */ /* 0x002f220000300800 */
[----:B--2---:R-:W-:-:S03]  /*64af0*/  IADD3 R103, P2, R103, R4, RZ ;  /* 0x0000000467677210 */ /* 0x004fc60007f5e0ff */
[----:B------:R-:W2:Y:S01]  /*64b00*/  LDL.LU R107, [R1+0x21a0] ;  /* 0x0021a000016b7983 */ /* 0x000ea20000300800 */
[----:B------:R-:W-:Y:S02]  /*64b10*/  IADD3 R9, P3, R9, R4, RZ ;  /* 0x0000000409097210 */ /* 0x000fe40007f7e0ff */
[----:B------:R-:W-:Y:S01]  /*64b20*/  MOV R108, R103 ;  /* 0x00000067006c7202 */ /* 0x000fe20000000f00 */
[----:B------:R1:W-:Y:S01]  /*64b30*/  STL [R1+0x2170], R103 ;  /* 0x0021706701007387 */ /* 0x0003e20000100800 */
[--C-:B---3--:R-:W-:Y:S02]  /*64b40*/  IMAD.X R106, R106, 0x1, R0.reuse, P2 ;  /* 0x000000016a6a7824 */ /* 0x108fe400010e0600 */
[----:B------:R-:W-:Y:S02]  /*64b50*/  IMAD.X R102, R102, 0x1, R0, P3 ;  /* 0x0000000166667824 */ /* 0x000fe400018e0600 */
[----:B------:R-:W-:Y:S01]  /*64b60*/  IMAD.MOV.U32 R109, RZ, RZ, R106 ;  /* 0x000000ffff6d7224 */ /* 0x000fe200078e006a */
[----:B------:R3:W-:Y:S04]  /*64b70*/  STL [R1+0x216c], R106 ;  /* 0x00216c6a01007387 */ /* 0x0007e80000100800 */
[----:B------:R-:W-:Y:S04]  /*64b80*/  STL [R1+0x2178], R9 ;  /* 0x0021780901007387 */ /* 0x000fe80000100800 */
[----:B------:R-:W-:Y:S04]  /*64b90*/  LDGSTS.E [R3+0x3c004], desc[UR60][R108.64], P0 ;  /* 0x3c0040006c037fae */ /* 0x000fe8000812187c */
[----:B------:R3:W-:Y:S04]  /*64ba0*/  STL [R1+0x2174], R102 ;  /* 0x0021746601007387 */ /* 0x0007e80000100800 */
[----:B------:R-:W2:Y:S04]  /*64bb0*/  LDL.LU R108, [R1+0x2194] ;  /* 0x00219400016c7983 */ /* 0x000ea80000300800 */
[----:B------:R-:W2:Y:S01]  /*64bc0*/  LDL.LU R109, [R1+0x219c] ;  /* 0x00219c00016d7983 */ /* 0x000ea20000300800 */
[----:B------:R-:W-:Y:S01]  /*64bd0*/  UISETP.GT.AND UP1, UPT, UR6, 0x66, UPT ;  /* 0x000000660600788c */ /* 0x000fe2000bf24270 */
[----:B-1----:R-:W-:-:S02]  /*64be0*/  IMAD.MOV.U32 R103, RZ, RZ, R102 ;  /* 0x000000ffff677224 */ /* 0x002fc400078e0066 */
[----:B---3--:R-:W3:Y:S01]  /*64bf0*/  LDL.LU R106, [R1+0x21a4] ;  /* 0x0021a400016a7983 */ /* 0x008ee20000300800 */
[----:B------:R-:W-:-:S04]  /*64c00*/  USEL UR4, URZ, 0x4, !UP1 ;  /* 0x000000043f047887 */ /* 0x000fc8000c800000 */
[----:B------:R-:W-:-:S06]  /*64c10*/  USEL UR4, UR4, URZ, !UP0 ;  /* 0x0000003f04047287 */ /* 0x000fcc000c000000 */
[----:B------:R-:W-:Y:S02]  /*64c20*/  ISETP.NE.U32.AND P1, PT, RZ, UR4, PT ;  /* 0x00000004ff007c0c */ /* 0x000fe4000bf25070 */
[----:B------:R-:W-:Y:S02]  /*64c30*/  MOV R102, R9 ;  /* 0x0000000900667202 */ /* 0x000fe40000000f00 */
[----:B------:R-:W-:-:S09]  /*64c40*/  IADD3 R112, P0, R112, R4, RZ ;  /* 0x0000000470707210 */ /* 0x000fd20007f1e0ff */
[----:B------:R-:W-:Y:S01]  /*64c50*/  LDGSTS.E [R3+0x30008], desc[UR60][R102.64], P1 ;  /* 0x3000800066037fae */ /* 0x000fe2000892187c */
[----:B------:R-:W-:-:S03]  /*64c60*/  IADD3 R110, P2, R110, R4, RZ ;  /* 0x000000046e6e7210 */ /* 0x000fc60007f5e0ff */
[----:B------:R-:W3:Y:S04]  /*64c70*/  LDL.LU R102, [R1+0x21a8] ;  /* 0x0021a80001667983 */ /* 0x000ee80000300800 */
[----:B------:R-:W3:Y:S04]  /*64c80*/  LDL.LU R103, [R1+0x21ac] ;  /* 0x0021ac0001677983 */ /* 0x000ee80000300800 */
[----:B------:R-:W3:Y:S01]  /*64c90*/  LDL.LU R9, [R1+0x21b0] ;  /* 0x0021b00001097983 */ /* 0x000ee20000300800 */
[--C-:B------:R-:W-:Y:S01]  /*64ca0*/  IMAD.X R113, R113, 0x1, R0.reuse, P0 ;  /* 0x0000000171717824 */ /* 0x100fe200000e0600 */
[----:B------:R-:W-:Y:S01]  /*64cb0*/  IADD3 R11, P0, R11, R4, RZ ;  /* 0x000000040b0b7210 */ /* 0x000fe20007f1e0ff */
[----:B------:R-:W-:Y:S01]  /*64cc0*/  IMAD.X R111, R111, 0x1, R0, P2 ;  /* 0x000000016f6f7824 */ /* 0x000fe200010e0600 */
[----:B------:R-:W-:Y:S04]  /*64cd0*/  STL [R1+0x2180], R112 ;  /* 0x0021807001007387 */ /* 0x000fe80000100800 */
[----:B------:R-:W-:Y:S04]  /*64ce0*/  STL [R1+0x217c], R113 ;  /* 0x00217c7101007387 */ /* 0x000fe80000100800 */
[----:B------:R1:W-:Y:S04]  /*64cf0*/  STL [R1+0x2188], R110 ;  /* 0x0021886e01007387 */ /* 0x0003e80000100800 */
[----:B------:R-:W-:Y:S01]  /*64d00*/  LDGSTS.E [R3+0x34008], desc[UR60][R112.64], P1 ;  /* 0x3400800070037fae */ /* 0x000fe2000892187c */
[----:B----4-:R-:W-:-:S03]  /*64d10*/  IADD3.X R104, R104, R0, RZ, P0, !PT ;  /* 0x0000000068687210 */ /* 0x010fc600007fe4ff */
[----:B------:R4:W-:Y:S04]  /*64d20*/  STL [R1+0x2184], R111 ;  /* 0x0021846f01007387 */ /* 0x0009e80000100800 */
[----:B------:R1:W-:Y:S04]  /*64d30*/  LDGSTS.E [R3+0x38008], desc[UR60][R110.64], P1 ;  /* 0x380080006e037fae */ /* 0x0003e8000892187c */
[----:B------:R-:W-:Y:S01]  /*64d40*/  STL [R1+0x2190], R11 ;  /* 0x0021900b01007387 */ /* 0x000fe20000100800 */
[----:B-1----:R-:W-:Y:S02]  /*64d50*/  IMAD.MOV.U32 R110, RZ, RZ, R11 ;  /* 0x000000ffff6e7224 */ /* 0x002fe400078e000b */
[----:B----4-:R-:W-:Y:S01]  /*64d60*/  IMAD.MOV.U32 R111, RZ, RZ, R104 ;  /* 0x000000ffff6f7224 */ /* 0x010fe200078e0068 */
[----:B------:R1:W-:Y:S01]  /*64d70*/  STL [R1+0x218c], R104 ;  /* 0x00218c6801007387 */ /* 0x0003e20000100800 */
[----:B--2---:R-:W-:-:S03]  /*64d80*/  IADD3 R107, P2, R107, R4, RZ ;  /* 0x000000046b6b7210 */ /* 0x004fc60007f5e0ff */
[----:B------:R-:W-:Y:S01]  /*64d90*/  LDGSTS.E [R3+0x3c008], desc[UR60][R110.64], P1 ;  /* 0x3c0080006e037fae */ /* 0x000fe2000892187c */
[----:B------:R-:W-:-:S03]  /*64da0*/  IADD3 R105, P1, R105, R4, RZ ;  /* 0x0000000469697210 */ /* 0x000fc60007f3e0ff */
[----:B------:R-:W2:Y:S04]  /*64db0*/  LDL.LU R111, [R1+0x15b4] ;  /* 0x0015b400016f7983 */ /* 0x000ea80000300800 */
[----:B------:R-:W4:Y:S04]  /*64dc0*/  LDL.LU R110, [R1+0x15b8] ;  /* 0x0015b800016e7983 */ /* 0x000f280000300800 */
[----:B-1----:R-:W2:Y:S04]  /*64dd0*/  LDL.LU R104, [R1+0x15c0] ;  /* 0x0015c00001687983 */ /* 0x002ea80000300800 */
[----:B------:R-:W2:Y:S04]  /*64de0*/  LDL.LU R11, [R1+0x15c8] ;  /* 0x0015c800010b7983 */ /* 0x000ea80000300800 */
[----:B------:R-:W-:Y:S01]  /*64df0*/  STL [R1+0x2198], R105 ;  /* 0x0021986901007387 */ /* 0x000fe20000100800 */
[----:B------:R-:W-:Y:S01]  /*64e00*/  IMAD.MOV.U32 R112, RZ, RZ, R105 ;  /* 0x000000ffff707224 */ /* 0x000fe200078e0069 */
[----:B------:R-:W-:Y:S01]  /*64e10*/  IADD3.X R108, R108, R0, RZ, P1, !PT ;  /* 0x000000006c6c7210 */ /* 0x000fe20000ffe4ff */
[----:B------:R-:W-:-:S04]  /*64e20*/  IMAD.X R109, R109, 0x1, R0, P2 ;  /* 0x000000016d6d7824 */ /* 0x000fc800010e0600 */
[----:B------:R1:W-:Y:S01]  /*64e30*/  STL [R1+0x2194], R108 ;  /* 0x0021946c01007387 */ /* 0x0003e20000100800 */
[----:B------:R-:W-:-:S03]  /*64e40*/  MOV R113, R108 ;  /* 0x0000006c00717202 */ /* 0x000fc60000000f00 */
[----:B------:R3:W-:Y:S04]  /*64e50*/  STL [R1+0x21a0], R107 ;  /* 0x0021a06b01007387 */ /* 0x0007e80000100800 */
[----:B------:R-:W-:Y:S04]  /*64e60*/  STL [R1+0x219c], R109 ;  /* 0x00219c6d01007387 */ /* 0x000fe80000100800 */
[----:B-1----:R-:W2:Y:S04]  /*64e70*/  LDL.LU R108, [R1+0x15bc] ;  /* 0x0015bc00016c7983 */ /* 0x002ea80000300800 */
[----:B------:R-:W2:Y:S01]  /*64e80*/  LDL.LU R105, [R1+0x15c4] ;  /* 0x0015c40001697983 */ /* 0x000ea20000300800 */
[----:B------:R-:W-:-:S04]  /*64e90*/  UISETP.GT.AND UP1, UPT, UR6, 0x67, UPT ;  /* 0x000000670600788c */ /* 0x000fc8000bf24270 */
[----:B------:R-:W-:-:S04]  /*64ea0*/  USEL UR4, URZ, 0x4, !UP1 ;  /* 0x000000043f047887 */ /* 0x000fc8000c800000 */
[----:B------:R-:W-:-:S06]  /*64eb0*/  USEL UR4, UR4, URZ, !UP0 ;  /* 0x0000003f04047287 */ /* 0x000fcc000c000000 */
[----:B------:R-:W-:Y:S02]  /*64ec0*/  ISETP.NE.U32.AND P0, PT, RZ, UR4, PT ;  /* 0x00000004ff007c0c */ /* 0x000fe4000bf05070 */
[----:B---3--:R-:W-:-:S04]  /*64ed0*/  IADD3 R102, P1, R102, R4, RZ ;  /* 0x0000000466667210 */ /* 0x008fc80007f3e0ff */
[----:B------:R-:W-:-:S07]  /*64ee0*/  IADD3.X R106, R106, R0, RZ, P1, !PT ;  /* 0x000000006a6a7210 */ /* 0x000fce0000ffe4ff */
[----:B------:R1:W-:Y:S01]  /*64ef0*/  LDGSTS.E [R3+0x3000c], desc[UR60][R112.64], P0 ;  /* 0x3000c00070037fae */ /* 0x0003e2000812187c */
[----:B------:R-:W-:-:S03]  /*64f00*/  IADD3 R9, P2, R9, R4, RZ ;  /* 0x0000000409097210 */ /* 0x000fc60007f5e0ff */
[----:B------:R-:W-:Y:S02]  /*64f10*/  STL [R1+0x21a8], R102 ;  /* 0x0021a86601007387 */ /* 0x000fe40000100800 */
[----:B------:R-:W-:Y:S02]  /*64f20*/  IMAD.X R103, R103, 0x1, R0, P2 ;  /* 0x0000000167677824 */ /* 0x000fe400010e0600 */
[----:B------:R3:W-:Y:S01]  /*64f30*/  STL [R1+0x21a4], R106 ;  /* 0x0021a46a01007387 */ /* 0x0007e20000100800 */
[----:B-1----:R-:W-:-:S03]  /*64f40*/  IMAD.MOV.U32 R112, RZ, RZ, R107 ;  /* 0x000000ffff707224 */ /* 0x002fc600078e006b */
[----:B------:R-:W-:Y:S01]  /*64f50*/  STL [R1+0x21b0], R9 ;  /* 0x0021b00901007387 */ /* 0x000fe20000100800 */
[----:B------:R-:W-:Y:S02]  /*64f60*/  IMAD.MOV.U32 R113, RZ, RZ, R109 ;  /* 0x000000ffff717224 */ /* 0x000fe400078e006d */
[----:B------:R-:W-:Y:S01]  /*64f70*/  IMAD.MOV.U32 R107, RZ, RZ, R106 ;  /* 0x000000ffff6b7224 */ /* 0x000fe200078e006a */
[----:B------:R1:W-:Y:S01]  /*64f80*/  STL [R1+0x21ac], R103 ;  /* 0x0021ac6701007387 */ /* 0x0003e20000100800 */
[----:B---3--:R-:W-:-:S03]  /*64f90*/  MOV R106, R102 ;  /* 0x00000066006a7202 */ /* 0x008fc60000000f00 */
[----:B------:R-:W3:Y:S01]  /*64fa0*/  LDL.LU R102, [R1+0x15d0] ;  /* 0x0015d00001667983 */ /* 0x000ee20000300800 */
[----:B------:R-:W-:-:S03]  /*64fb0*/  UISETP.GT.AND UP1, UPT, UR6, 0x8, UPT ;  /* 0x000000080600788c */ /* 0x000fc6000bf24270 */
[----:B------:R-:W-:Y:S04]  /*64fc0*/  LDGSTS.E [R3+0x3400c], desc[UR60][R112.64], P0 ;  /* 0x3400c00070037fae */ /* 0x000fe8000812187c */
[----:B------:R1:W-:Y:S01]  /*64fd0*/  LDGSTS.E [R3+0x3800c], desc[UR60][R106.64], P0 ;  /* 0x3800c0006a037fae */ /* 0x0003e2000812187c */
[----:B------:R-:W-:-:S04]  /*64fe0*/  USEL UR4, URZ, 0x4, !UP1 ;  /* 0x000000043f047887 */ /* 0x000fc8000c800000 */
[----:B------:R-:W-:Y:S01]  /*64ff0*/  USEL UR4, UR4, URZ, !UP0 ;  /* 0x0000003f04047287 */ /* 0x000fe2000c000000 */
[----:B-1----:R-:W-:Y:S02]  /*65000*/  IMAD.MOV.U32 R107, RZ, RZ, R103 ;  /* 0x000000ffff6b7224 */ /* 0x002fe400078e0067 */
[----:B------:R-:W3:Y:S01]  /*65010*/  LDL.LU R103, [R1+0x15cc] ;  /* 0x0015cc0001677983 */ /* 0x000ee20000300800 */
[----:B------:R-:W-:-:S03]  /*65020*/  IMAD.MOV.U32 R106, RZ, RZ, R9 ;  /* 0x000000ffff6a7224 */ /* 0x000fc600078e0009 */
[----:B------:R-:W3:Y:S04]  /*65030*/  LDL.LU R109, [R1+0x15d4] ;  /* 0x0015d400016d7983 */ /* 0x000ee80000300800 */
[----:B------:R1:W-:Y:S01]  /*65040*/  LDGSTS.E [R3+0x3c00c], desc[UR60][R106.64], P0 ;  /* 0x3c00c0006a037fae */ /* 0x0003e2000812187c */
[----:B------:R-:W-:-:S03]  /*65050*/  ISETP.NE.U32.AND P0, PT, RZ, UR4, PT ;  /* 0x00000004ff007c0c */ /* 0x000fc6000bf05070 */
[----:B------:R-:W3:Y:S01]  /*65060*/  LDL.LU R106, [R1+0x15d8] ;  /* 0x0015d800016a7983 */ /* 0x000ee20000300800 */
[----:B----4-:R-:W-:-:S03]  /*65070*/  IADD3 R110, P1, R110, R4, RZ ;  /* 0x000000046e6e7210 */ /* 0x010fc60007f3e0ff */
[----:B------:R-:W4:Y:S04]  /*65080*/  LDL.LU R107, [R1+0x15dc] ;  /* 0x0015dc00016b7983 */ /* 0x000f280000300800 */
[----:B------:R-:W4:Y:S01]  /*65090*/  LDL.LU R9, [R1+0x15e0] ;  /* 0x0015e00001097983 */ /* 0x000f220000300800 */
[----:B-1----:R-:W-:Y:S02]  /*650a0*/  LOP3.LUT R3, R6, 0x20, RZ, 0x3c, !PT ;  /* 0x0000002006037812 */ /* 0x002fe400078e3cff */
[----:B--2---:R-:W-:Y:S02]  /*650b0*/  IADD3.X R111, R111, R0, RZ, P1, !PT ;  /* 0x000000006f6f7210 */ /* 0x004fe40000ffe4ff */
[-C--:B------:R-:W-:Y:S01]  /*650c0*/  IADD3 R104, P1, R104, R4.reuse, RZ ;  /* 0x0000000468687210 */ /* 0x080fe20007f3e0ff */
[----:B------:R-:W-:Y:S01]  /*650d0*/  VIADD R3, R3, UR5 ;  /* 0x0000000503037c36 */ /* 0x000fe20008000000 */
[----:B------:R-:W-:Y:S01]  /*650e0*/  IADD3 R11, P2, R11, R4, RZ ;  /* 0x000000040b0b7210 */ /* 0x000fe20007f5e0ff */
[----:B------:R1:W-:Y:S04]  /*650f0*/  STL [R1+0x15b8], R110 ;  /* 0x0015b86e01007387 */ /* 0x0003e80000100800 */
[----:B------:R2:W-:Y:S04]  /*65100*/  STL [R1+0x15b4], R111 ;  /* 0x0015b46f01007387 */ /* 0x0005e80000100800 */
[----:B------:R1:W-:Y:S04]  /*65110*/  LDGSTS.E [R3], desc[UR60][R110.64], P0 ;  /* 0x000000006e037fae */ /* 0x0003e8000812187c */
[----:B------:R2:W-:Y:S01]  /*65120*/  STL [R1+0x15c0], R104 ;  /* 0x0015c06801007387 */ /* 0x0005e20000100800 */
[----:B-1----:R-:W-:-:S02]  /*65130*/  IMAD.MOV.U32 R110, RZ, RZ, R104 ;  /* 0x000000ffff6e7224 */ /* 0x002fc400078e0068 */
[----:B------:R-:W-:-:S04]  /*65140*/  IMAD.X R108, R108, 0x1, R0, P1 ;  /* 0x000000016c6c7824 */ /* 0x000fc800008e0600 */
[----:B--2---:R-:W-:Y:S01]  /*65150*/  IMAD.MOV.U32 R111, RZ, RZ, R108 ;  /* 0x000000ffff6f7224 */ /* 0x004fe200078e006c */
[----:B------:R-:W-:Y:S01]  /*65160*/  IADD3.X R105, R105, R0, RZ, P2, !PT ;  /* 0x0000000069697210 */ /* 0x000fe200017fe4ff */
[----:B------:R-:W-:Y:S04]  /*65170*/  STL [R1+0x15bc], R108 ;  /* 0x0015bc6c01007387 */ /* 0x000fe80000100800 */
[----:B------:R-:W-:Y:S04]  /*65180*/  STL [R1+0x15c8], R11 ;  /* 0x0015c80b01007387 */ /* 0x000fe80000100800 */
[----:B------:R-:W2:Y:S04]  /*65190*/  LDL.LU R104, [R1+0x15e8] ;  /* 0x0015e80001687983 */ /* 0x000ea80000300800 */
[----:B------:R1:W-:Y:S04]  /*651a0*/  LDGSTS.E [R3+0x4000], desc[UR60][R110.64], P0 ;  /* 0x040000006e037fae */ /* 0x0003e8000812187c */
[----:B------:R1:W-:Y:S02]  /*651b0*/  STL [R1+0x15c4], R105 ;  /* 0x0015c46901007387 */ /* 0x0003e40000100800 */
[----:B-1----:R-:W-:-:S02]  /*651c0*/  IMAD.MOV.U32 R111, RZ, RZ, R105 ;  /* 0x000000ffff6f7224 */ /* 0x002fc400078e0069 */
[----:B------:R-:W2:Y:S01]  /*651d0*/  LDL.LU R105, [R1+0x15e4] ;  /* 0x0015e40001697983 */ /* 0x000ea20000300800 */
[----:B------:R-:W-:Y:S01]  /*651e0*/  MOV R110, R11 ;  /* 0x0000000b006e7202 */ /* 0x000fe20000000f00 */
[----:B------:R-:W-:Y:S02]  /*651f0*/  UISETP.GT.AND UP1, UPT, UR6, 0x9, UPT ;  /* 0x000000090600788c */ /* 0x000fe4000bf24270 */
[----:B------:R-:W2:Y:S04]  /*65200*/  LDL.LU R108, [R1+0x15f0] ;  /* 0x0015f000016c7983 */ /* 0x000ea80000300800 */
[----:B------:R-:W2:Y:S01]  /*65210*/  LDL.LU R11, [R1+0x15f8] ;  /* 0x0015f800010b7983 */ /* 0x000ea20000300800 */
[----:B---3--:R-:W-:-:S03]  /*65220*/  IADD3 R102, P1, R102, R4, RZ ;  /* 0x0000000466667210 */ /* 0x008fc60007f3e0ff */
[----:B------:R-:W-:Y:S04]  /*65230*/  LDGSTS.E [R3+0x8000], desc[UR60][R110.64], P0 ;  /* 0x080000006e037fae */ /* 0x000fe8000812187c */
[----:B------:R-:W-:Y:S01]  /*65240*/  STL [R1+0x15d0], R102 ;  /* 0x0015d06601007387 */ /* 0x000fe20000100800 */
[----:B------:R-:W-:-:S04]  /*65250*/  USEL UR4, URZ, 0x4, !UP1 ;  /* 0x000000043f047887 */ /* 0x000fc8000c800000 */
[----:B------:R-:W-:Y:S01]  /*65260*/  USEL UR4, UR4, URZ, !UP0 ;  /* 0x0000003f04047287 */ /* 0x000fe2000c000000 */
[----:B------:R-:W-:-:S05]  /*65270*/  IMAD.X R103, R103, 0x1, R0, P1 ;  /* 0x0000000167677824 */ /* 0x000fca00008e0600 */
[----:B------:R1:W-:Y:S04]  /*65280*/  STL [R1+0x15cc], R103 ;  /* 0x0015cc6701007387 */ /* 0x0003e80000100800 */
[----:B------:R-:W3:Y:S04]  /*65290*/  LDL.LU R110, [R1+0x15ec] ;  /* 0x0015ec00016e7983 */ /* 0x000ee80000300800 */
[----:B------:R-:W3:Y:S04]  /*652a0*/  LDL.LU R111, [R1+0x15f4] ;  /* 0x0015f400016f7983 */ /* 0x000ee80000300800 */
[----:B------:R-:W-:Y:S01]  /*652b0*/  LDGSTS.E [R3+0xc000], desc[UR60][R102.64], P0 ;  /* 0x0c00000066037fae */ /* 0x000fe2000812187c */
[----:B------:R-:W-:-:S04]  /*652c0*/  IADD3 R106, P1, R106, R4, RZ ;  /* 0x000000046a6a7210 */ /* 0x000fc80007f3e0ff */
[----:B------:R-:W-:Y:S02]  /*652d0*/  IADD3.X R109, R109, R0, RZ, P1, !PT ;  /* 0x000000006d6d7210 */ /* 0x000fe40000ffe4ff */
[----:B----4-:R-:W-:Y:S01]  /*652e0*/  IADD3 R9, P2, R9, R4, RZ ;  /* 0x0000000409097210 */ /* 0x010fe20007f5e0ff */
[----:B-1----:R-:W4:Y:S01]  /*652f0*/  LDL.LU R103, [R1+0x1600] ;  /* 0x0016000001677983 */ /* 0x002f220000300800 */
[----:B------:R-:W-:-:S03]  /*65300*/  ISETP.NE.U32.AND P0, PT, RZ, UR4, PT ;  /* 0x00000004ff007c0c */ /* 0x000fc6000bf05070 */
[----:B------:R-:W4:Y:S01]  /*65310*/  LDL.LU R102, [R1+0x1608] ;  /* 0x0016080001667983 */ /* 0x000f220000300800 */
[----:B------:R-:W-:Y:S01]  /*65320*/  IMAD.X R107, R107, 0x1, R0, P2 ;  /* 0x000000016b6b7824 */ /* 0x000fe200010e0600 */
[----:B------:R-:W-:Y:S02]  /*65330*/  MOV R113, R109 ;  /* 0x0000006d00717202 */ /* 0x000fe40000000f00 */
[----:B------:R-:W-:Y:S01]  /*65340*/  STL [R1+0x15d8], R106 ;  /* 0x0015d86a01007387 */ /* 0x000fe20000100800 */
[----:B------:R-:W-:-:S03]  /*65350*/  IMAD.MOV.U32 R112, RZ, RZ, R106 ;  /* 0x000000ffff707224 */ /* 0x000fc600078e006a */
[----:B------:R1:W-:Y:S04]  /*65360*/  STL [R1+0x15d4], R109 ;  /* 0x0015d46d01007387 */ /* 0x0003e80000100800 */
[----:B------:R1:W-:Y:S04]  /*65370*/  STL [R1+0x15e0], R9 ;  /* 0x0015e00901007387 */ /* 0x0003e80000100800 */
[----:B------:R1:W-:Y:S04]  /*65380*/  LDGSTS.E [R3+0x4], desc[UR60][R112.64], P0 ;  /* 0x0000400070037fae */ /* 0x0003e8000812187c */
[----:B-1----:R-:W4:Y:S04]  /*65390*/  LDL.LU R109, [R1+0x15fc] ;  /* 0x0015fc00016d7983 */ /* 0x002f280000300800 */
[----:B------:R-:W-:Y:S04]  /*653a0*/  STL [R1+0x15dc], R107 ;  /* 0x0015dc6b01007387 */ /* 0x000fe80000100800 */
[----:B------:R-:W4:Y:S01]  /*653b0*/  LDL.LU R106, [R1+0x1604] ;  /* 0x00160400016a7983 */ /* 0x000f220000300800 */
[----:B------:R-:W-:-:S02]  /*653c0*/  IMAD.MOV.U32 R112, RZ, RZ, R9 ;  /* 0x000000ffff707224 */ /* 0x000fc400078e0009 */
[----:B------:R-:W-:Y:S01]  /*653d0*/  IMAD.MOV.U32 R113, RZ, RZ, R107 ;  /* 0x000000ffff717224 */ /* 0x000fe200078e006b */
[----:B------:R-:W4:Y:S04]  /*653e0*/  LDL.LU R9, [R1+0x1610] ;  /* 0x0016100001097983 */ /* 0x000f280000300800 */
[----:B------:R1:W-:Y:S01]  /*653f0*/  LDGSTS.E [R3+0x4004], desc[UR60][R112.64], P0 ;  /* 0x0400400070037fae */ /* 0x0003e2000812187c */
[----:B--2---:R-:W-:-:S05]  /*65400*/  IADD3 R104, P1, R104, R4, RZ ;  /* 0x0000000468687210 */ /* 0x004fca0007f3e0ff */
[----:B------:R-:W-:Y:S01]  /*65410*/  STL [R1+0x15e8], R104 ;  /* 0x0015e86801007387 */ /* 0x000fe20000100800 */
[----:B------:R-:W-:-:S05]  /*65420*/  IADD3.X R105, R105, R0, RZ, P1, !PT ;  /* 0x0000000069697210 */ /* 0x000fca0000ffe4ff */
[----:B------:R2:W-:Y:S01]  /*65430*/  STL [R1+0x15e4], R105 ;  /* 0x0015e46901007387 */ /* 0x0005e20000100800 */
[----:B-1----:R-:W-:-:S03]  /*65440*/  IMAD.MOV.U32 R113, RZ, RZ, R105 ;  /* 0x000000ffff717224 */ /* 0x002fc600078e0069 */
[----:B--2---:R-:W2:Y:S01]  /*65450*/  LDL.LU R105, [R1+0x160c] ;  /* 0x00160c0001697983 */ /* 0x004ea20000300800 */
[----:B------:R-:W-:Y:S01]  /*65460*/  UISETP.GT.AND UP1, UPT, UR6, 0xa, UPT ;  /* 0x0000000a0600788c */ /* 0x000fe2000bf24270 */
[-C--:B------:R-:W-:Y:S01]  /*65470*/  IADD3 R108, P2, R108, R4.reuse, RZ ;  /* 0x000000046c6c7210 */ /* 0x080fe20007f5e0ff */
[----:B------:R-:W-:Y:S01]  /*65480*/  IMAD.MOV.U32 R112, RZ, RZ, R104 ;  /* 0x000000ffff707224 */ /* 0x000fe200078e0068 */
[----:B------:R-:W-:Y:S01]  /*65490*/  IADD3 R11, P3, R11, R4, RZ ;  /* 0x000000040b0b7210 */ /* 0x000fe20007f7e0ff */
[----:B------:R-:W-:Y:S01]  /*654a0*/  USEL UR4, URZ, 0x4, !UP1 ;  /* 0x000000043f047887 */ /* 0x000fe2000c800000 */
[----:B------:R-:W2:Y:S03]  /*654b0*/  LDL.LU R107, [R1+0x1618] ;  /* 0x00161800016b7983 */ /* 0x000ea60000300800 */
[----:B------:R-:W-:Y:S01]  /*654c0*/  USEL UR4, UR4, URZ, !UP0 ;  /* 0x0000003f04047287 */ /* 0x000fe2000c000000 */
[----:B------:R1:W-:Y:S04]  /*654d0*/  LDGSTS.E [R3+0x8004], desc[UR60][R112.64], P0 ;  /* 0x0800400070037fae */ /* 0x0003e8000812187c */
[----:B------:R-:W2:Y:S01]  /*654e0*/  LDL.LU R104, [R1+0x1620] ;  /* 0x0016200001687983 */ /* 0x000ea20000300800 */
[----:B------:R-:W-:-:S03]  /*654f0*/  ISETP.NE.U32.AND P1, PT, RZ, UR4, PT ;  /* 0x00000004ff007c0c */ /* 0x000fc6000bf25070 */
[----:B------:R4:W-:Y:S01]  /*65500*/  STL [R1+0x15f0], R108 ;  /* 0x0015f06c01007387 */ /* 0x0009e20000100800 */
[----:B-1----:R-:W-:Y:S01]  /*65510*/  IMAD.MOV.U32 R112, RZ, RZ, R108 ;  /* 0x000000ffff707224 */ /* 0x002fe200078e006c */
[----:B---3--:R-:W-:-:S04]  /*65520*/  IADD3.X R110, R110, R0, RZ, P2, !PT ;  /* 0x000000006e6e7210 */ /* 0x008fc800017fe4ff */
[----:B------:R-:W-:Y:S01]  /*65530*/  MOV R113, R110 ;  /* 0x0000006e00717202 */ /* 0x000fe20000000f00 */
[----:B------:R-:W-:Y:S01]  /*65540*/  IMAD.X R111, R111, 0x1, R0, P3 ;  /* 0x000000016f6f7824 */ /* 0x000fe200018e0600 */
[----:B------:R1:W-:Y:S04]  /*65550*/  STL [R1+0x15ec], R110 ;  /* 0x0015ec6e01007387 */ /* 0x0003e80000100800 */
[----:B------:R3:W-:Y:S04]  /*65560*/  STL [R1+0x15f8], R11 ;  /* 0x0015f80b01007387 */ /* 0x0007e80000100800 */
[----:B------:R1:W-:Y:S04]  /*65570*/  LDGSTS.E [R3+0xc004], desc[UR60][R112.64], P0 ;  /* 0x0c00400070037fae */ /* 0x0003e8000812187c */
[----:B------:R-:W-:Y:S01]  /*65580*/  STL [R1+0x15f4], R111 ;  /* 0x0015f46f01007387 */ /* 0x000fe20000100800 */
[----:B----4-:R-:W-:-:S03]  /*65590*/  IADD3 R103, P0, R103, R4, RZ ;  /* 0x0000000467677210 */ /* 0x010fc60007f1e0ff */
[----:B------:R-:W4:Y:S01]  /*655a0*/  LDL.LU R108, [R1+0x1614] ;  /* 0x00161400016c7983 */ /* 0x000f220000300800 */
[----:B------:R-:W-:Y:S01]  /*655b0*/  IADD3 R102, P2, R102, R4, RZ ;  /* 0x0000000466667210 */ /* 0x000fe20007f5e0ff */
[----:B-1----:R-:W-:Y:S02]  /*655c0*/  IMAD.MOV.U32 R112, RZ, RZ, R11 ;  /* 0x000000ffff707224 */ /* 0x002fe400078e000b */
[----:B------:R-:W4:Y:S01]  /*655d0*/  LDL.LU R110, [R1+0x161c] ;  /* 0x00161c00016e7983 */ /* 0x000f220000300800 */
[----:B------:R-:W-:-:S03]  /*655e0*/  IMAD.MOV.U32 R113, RZ, RZ, R111 ;  /* 0x000000ffff717224 */ /* 0x000fc600078e006f */
[----:B---3--:R-:W3:Y:S04]  /*655f0*/  LDL.LU R11, [R1+0x1628] ;  /* 0x00162800010b7983 */ /* 0x008ee80000300800 */
[----:B------:R1:W-:Y:S04]  /*65600*/  STL [R1+0x1600], R103 ;  /* 0x0016006701007387 */ /* 0x0003e80000100800 */
[----:B------:R1:W-:Y:S01]  /*65610*/  LDGSTS.E [R3+0x8], desc[UR60][R112.64], P1 ;  /* 0x0000800070037fae */ /* 0x0003e2000892187c */
[----:B------:R-:W-:-:S05]  /*65620*/  IADD3.X R109, R109, R0, RZ, P0, !PT ;  /* 0x000000006d6d7210 */ /* 0x000fca00007fe4ff */
[----:B------:R-:W-:Y:S01]  /*65630*/  STL [R1+0x15fc], R109 ;  /* 0x0015fc6d01007387 */ /* 0x000fe20000100800 */
[----:B------:R-:W-:-:S03]  /*65640*/  IMAD.X R106, R106, 0x1, R0, P2 ;  /* 0x000000016a6a7824 */ /* 0x000fc600010e0600 */
[----:B------:R-:W-:Y:S01]  /*65650*/  STL [R1+0x1608], R102 ;  /* 0x0016086601007387 */ /* 0x000fe20000100800 */
[----:B-1----:R-:W-:-:S03]  /*65660*/  IMAD.MOV.U32 R112, RZ, RZ, R103 ;  /* 0x000000ffff707224 */ /* 0x002fc600078e0067 */
[----:B------:R1:W-:Y:S04]  /*65670*/  STL [R1+0x1604], R106 ;  /* 0x0016046a01007387 */ /* 0x0003e80000100800 */
[----:B------:R-:W3:Y:S01]  /*65680*/  LDL.LU R103, [R1+0x1624] ;  /* 0x0016240001677983 */ /* 0x000ee20000300800 */
[----:B------:R-:W-:Y:S02]  /*65690*/  MOV R113, R109 ;  /* 0x0000006d00717202 */ /* 0x000fe40000000f00 */
[----:B------:R-:W-:-:S03]  /*656a0*/  IADD3 R9, P0, R9, R4, RZ ;  /* 0x0000000409097210 */ /* 0x000fc60007f1e0ff */
[----:B------:R1:W-:Y:S02]  /*656b0*/  LDGSTS.E [R3+0x4008], desc[UR60][R112.64], P1 ;  /* 0x0400800070037fae */ /* 0x0003e4000892187c */
[----:B-1----:R-:W-:Y:S02]  /*656c0*/  IMAD.MOV.U32 R113, RZ, RZ, R106 ;  /* 0x000000ffff717224 */ /* 0x002fe400078e006a */
[----:B------:R-:W-:Y:S01]  /*656d0*/  IMAD.MOV.U32 R112, RZ, RZ, R102 ;  /* 0x000000ffff707224 */ /* 0x000fe200078e0066 */
[----:B------:R-:W3:Y:S04]  /*656e0*/  LDL.LU R106, [R1+0x1630] ;  /* 0x00163000016a7983 */ /* 0x000ee80000300800 */
[----:B------:R-:W3:Y:S04]  /*656f0*/  LDL.LU R102, [R1+0x19b8] ;  /* 0x0019b80001667983 */ /* 0x000ee80000300800 */
[----:B------:R-:W-:Y:S01]  /*65700*/  STL [R1+0x1610], R9 ;  /* 0x0016100901007387 */ /* 0x000fe20000100800 */
[----:B------:R-:W-:-:S03]  /*65710*/  UISETP.GT.AND UP1, UPT, UR6, 0xb, UPT ;  /* 0x0000000b0600788c */ /* 0x000fc6000bf24270 */
[----:B------:R1:W-:Y:S01]  /*65720*/  LDGSTS.E [R3+0x8008], desc[UR60][R112.64], P1 ;  /* 0x0800800070037fae */ /* 0x0003e2000892187c */
[----:B--2---:R-:W-:-:S05]  /*65730*/  IADD3.X R105, R105, R0, RZ, P0, !PT ;  /* 0x0000000069697210 */ /* 0x004fca00007fe4ff */
[----:B------:R2:W-:Y:S04]  /*65740*/  STL [R1+0x160c], R105 ;  /* 0x00160c6901007387 */ /* 0x0005e80000100800 */
[----:B------:R-:W3:Y:S04]  /*65750*/  LDL.LU R111, [R1+0x162c] ;  /* 0x00162c00016f7983 */ /* 0x000ee80000300800 */
[----:B------:R-:W3:Y:S01]  /*65760*/  LDL.LU R109, [R1+0x19b4] ;  /* 0x0019b400016d7983 */ /* 0x000ee20000300800 */
[----:B------:R-:W-:Y:S01]  /*65770*/  USEL UR4, URZ, 0x4, !UP1 ;  /* 0x000000043f047887 */ /* 0x000fe2000c800000 */
[----:B-1----:R-:W-:-:S02]  /*65780*/  IMAD.MOV.U32 R112, RZ, RZ, R9 ;  /* 0x000000ffff707224 */ /* 0x002fc400078e0009 */
[----:B------:R-:W-:Y:S01]  /*65790*/  IMAD.MOV.U32 R113, RZ, RZ, R105 ;  /* 0x000000ffff717224 */ /* 0x000fe200078e0069 */
[----:B------:R-:W-:Y:S01]  /*657a0*/  USEL UR4, UR4, URZ, !UP0 ;  /* 0x0000003f04047287 */ /* 0x000fe2000c000000 */
[-C--:B------:R-:W-:Y:S01]  /*657b0*/  IADD3 R104, P2, R104, R4.reuse, RZ ;  /* 0x0000000468687210 */ /* 0x080fe20007f5e0ff */
[----:B--2---:R-:W2:Y:S04]  /*657c0*/  LDL.LU R105, [R1+0x19c0] ;  /* 0x0019c00001697983 */ /* 0x004ea80000300800 */
[----:B------:R1:W-:Y:S01]  /*657d0*/  LDGSTS.E [R3+0xc008], desc[UR60][R112.64], P1 ;  /* 0x0c00800070037fae */ /* 0x0003e2000892187c */
[----:B------:R-:W-:Y:S02]  /*657e0*/  ISETP.NE.U32.AND P0, PT, RZ, UR4, PT ;  /* 0x00000004ff007c0c */ /* 0x000fe4000bf05070 */
[----:B------:R-:W-:Y:S01]  /*657f0*/  IADD3 R107, P1, R107, R4, RZ ;  /* 0x000000046b6b7210 */ /* 0x000fe20007f3e0ff */
[----:B------:R-:W2:Y:S04]  /*65800*/  LDL.LU R9, [R1+0x19c8] ;  /* 0x0019c80001097983 */ /* 0x000ea80000300800 */
[----:B------:R-:W-:Y:S01]  /*65810*/  STL [R1+0x1618], R107 ;  /* 0x0016186b01007387 */ /* 0x000fe20000100800 */
[----:B-1----:R-:W-:Y:S01]  /*65820*/  IMAD.MOV.U32 R112, RZ, RZ, R107 ;  /* 0x000000ffff707224 */ /* 0x002fe200078e006b */
[----:B----4-:R-:W-:-:S04]  /*65830*/  IADD3.X R108, R108, R0, RZ, P1, !PT ;  /* 0x000000006c6c7210 */ /* 0x010fc80000ffe4ff */
[----:B------:R-:W-:Y:S01]  /*65840*/  MOV R113, R108 ;  /* 0x0000006c00717202 */ /* 0x000fe20000000f00 */
[----:B------:R-:W-:Y:S01]  /*65850*/  IMAD.X R110, R110, 0x1, R0, P2 ;  /* 0x000000016e6e7824 */ /* 0x000fe200010e0600 */
[----:B------:R1:W-:Y:S01]  /*65860*/  STL [R1+0x1614], R108 ;  /* 0x0016146c01007387 */ /* 0x0003e20000100800 */
[----:B---3--:R-:W-:-:S03]  /*65870*/  IADD3 R11, P1, R11, R4, RZ ;  /* 0x000000040b0b7210 */ /* 0x008fc60007f3e0ff */
[----:B------:R-:W-:Y:S04]  /*65880*/  STL [R1+0x1620], R104 ;  /* 0x0016206801007387 */ /* 0x000fe80000100800 */
[----:B------:R3:W-:Y:S04]  /*65890*/  LDGSTS.E [R3+0xc], desc[UR60][R112.64], P0 ;  /* 0x0000c00070037fae */ /* 0x0007e8000812187c */
[----:B-1----:R-:W4:Y:S04]  /*658a0*/  LDL.LU R108, [R1+0x19bc] ;  /* 0x0019bc00016c7983 */ /* 0x002f280000300800 */
[----:B------:R-:W-:Y:S01]  /*658b0*/  STL [R1+0x161c], R110 ;  /* 0x00161c6e01007387 */ /* 0x000fe20000100800 */
[----:B---3--:R-:W-:-:S03]  /*658c0*/  IMAD.MOV.U32 R112, RZ, RZ, R104 ;  /* 0x000000ffff707224 */ /* 0x008fc600078e0068 */
[----:B------:R-:W3:Y:S01]  /*658d0*/  LDL.LU R107, [R1+0x19c4] ;  /* 0x0019c400016b7983 */ /* 0x000ee20000300800 */
[----:B------:R-:W-:-:S03]  /*658e0*/  IMAD.MOV.U32 R113, RZ, RZ, R110 ;  /* 0x000000ffff717224 */ /* 0x000fc600078e006e */
[----:B------:R1:W-:Y:S04]  /*658f0*/  STL [R1+0x1628], R11 ;  /* 0x0016280b01007387 */ /* 0x0003e80000100800 */
[----:B------:R1:W-:Y:S01]  /*65900*/  LDGSTS.E [R3+0x400c], desc[UR60][R112.64], P0 ;  /* 0x0400c00070037fae */ /* 0x0003e2000812187c */
[----:B------:R-:W-:-:S05]  /*65910*/  IADD3.X R103, R103, R0, RZ, P1, !PT ;  /* 0x0000000067677210 */ /* 0x000fca0000ffe4ff */
[----:B------:R1:W-:Y:S02]  /*65920*/  STL [R1+0x1624], R103 ;  /* 0x0016246701007387 */ /* 0x0003e40000100800 */
[----:B-1----:R-:W-:Y:S02]  /*65930*/  IMAD.MOV.U32 R112, RZ, RZ, R11 ;  /* 0x000000ffff707224 */ /* 0x002fe400078e000b */
[----:B------:R-:W3:Y:S04]  /*65940*/  LDL.LU R11, [R1+0x19d0] ;  /* 0x0019d000010b7983 */ /* 0x000ee80000300800 */
[----:B------:R-:W3:Y:S01]  /*65950*/  LDL.LU R104, [R1+0x19cc] ;  /* 0x0019cc0001687983 */ /* 0x000ee20000300800 */
[----:B------:R-:W-:-:S03]  /*65960*/  IMAD.MOV.U32 R113, RZ, RZ, R103 ;  /* 0x000000ffff717224 */ /* 0x000fc600078e0067 */
[----:B------:R-:W3:Y:S01]  /*65970*/  LDL.LU R103, [R1+0x19d8] ;  /* 0x0019d80001677983 */ /* 0x000ee20000300800 */
[----:B------:R-:W-:-:S03]  /*65980*/  IADD3 R106, P2, R106, R4, RZ ;  /* 0x000000046a6a7210 */ /* 0x000fc60007f5e0ff */
[----:B------:R-:W3:Y:S01]  /*65990*/  LDL.LU R110, [R1+0x19e0] ;  /* 0x0019e000016e7983 */ /* 0x000ee20000300800 */
[----:B------:R-:W-:-:S03]  /*659a0*/  IADD3 R102, P3, R102, R4, RZ ;  /* 0x0000000466667210 */ /* 0x000fc60007f7e0ff */
[----:B------:R1:W-:Y:S04]  /*659b0*/  STL [R1+0x1630], R106 ;  /* 0x0016306a01007387 */ /* 0x0003e80000100800 */
[----:B------:R1:W-:Y:S02]  /*659c0*/  LDGSTS.E [R3+0x800c], desc[UR60][R112.64], P0 ;  /* 0x0800c00070037fae */ /* 0x0003e4000812187c */
[----:B-1----:R-:W-:Y:S01]  /*659d0*/  IMAD.MOV.U32 R112, RZ, RZ, R106 ;  /* 0x000000ffff707224 */ /* 0x002fe200078e006a */
[----:B------:R-:W-:Y:S01]  /*659e0*/  IADD3.X R111, R111, R0, RZ, P2, !PT ;  /* 0x000000006f6f7210 */ /* 0x000fe200017fe4ff */
[----:B------:R-:W-:-:S04]  /*659f0*/  IMAD.X R109, R109, 0x1, R0, P3 ;  /* 0x000000016d6d7824 */ /* 0x000fc800018e0600 */
[----:B------:R1:W-:Y:S04]  /*65a00*/  STL [R1+0x162c], R111 ;  /* 0x00162c6f01007387 */ /* 0x0003e80000100800 */
[----:B------:R2:W-:Y:S01]  /*65a10*/  STL [R1+0x19b8], R102 ;  /* 0x0019b86601007387 */ /* 0x0005e20000100800 */
[----:B------:R-:W-:-:S03]  /*65a20*/  MOV R113, R111 ;  /* 0x0000006f00717202 */ /* 0x000fc60000000f00 */
[----:B------:R4:W-:Y:S04]  /*65a30*/  STL [R1+0x19b4], R109 ;  /* 0x0019b46d01007387 */ /* 0x0009e80000100800 */
[----:B------:R-:W3:Y:S04]  /*65a40*/  LDL.LU R106, [R1+0x19d4] ;  /* 0x0019d400016a7983 */ /* 0x000ee80000300800 */
[----:B-1----:R-:W3:Y:S01]  /*65a50*/  LDL.LU R111, [R1+0x19dc] ;  /* 0x0019dc00016f7983 */ /* 0x002ee20000300800 */
[----:B------:R-:W-:-:S03]  /*65a60*/  UISETP.GT.AND UP1, UPT, UR6, 0x28, UPT ;  /* 0x000000280600788c */ /* 0x000fc6000bf24270 */
[----:B------:R1:W-:Y:S01]  /*65a70*/  LDGSTS.E [R3+0xc00c], desc[UR60][R112.64], P0 ;  /* 0x0c00c00070037fae */ /* 0x0003e2000812187c */
[----:B------:R-:W-:-:S04]  /*65a80*/  USEL UR4, URZ, 0x4, !UP1 ;  /* 0x000000043f047887 */ /* 0x000fc8000c800000 */
[----:B------:R-:W-:Y:S01]  /*65a90*/  USEL UR4, UR4, URZ, !UP0 ;  /* 0x0000003f04047287 */ /* 0x000fe2000c000000 */
[-C--:B--2---:R-:W-:Y:S02]  /*65aa0*/  IADD3 R105, P0, R105, R4.reuse, RZ ;  /* 0x0000000469697210 */ /* 0x084fe40007f1e0ff */
[----:B------:R-:W-:-:S03]  /*65ab0*/  IADD3 R9, P2, R9, R4, RZ ;  /* 0x0000000409097210 */ /* 0x000fc60007f5e0ff */
[----:B------:R-:W-:Y:S01]  /*65ac0*/  ISETP.NE.U32.AND P1, PT, RZ, UR4, PT ;  /* 0x00000004ff007c0c */ /* 0x000fe2000bf25070 */
[----:B-1----:R-:W-:Y:S02]  /*65ad0*/  IMAD.MOV.U32 R112, RZ, RZ, R102 ;  /* 0x000000ffff707224 */ /* 0x002fe400078e0066 */
[----:B------:R-:W2:Y:S01]  /*65ae0*/  LDL.LU R102, [R1+0x19e8] ;  /* 0x0019e80001667983 */ /* 0x000ea20000300800 */
[----:B------:R-:W-:-:S03]  /*65af0*/  IMAD.MOV.U32 R113, RZ, RZ, R109 ;  /* 0x000000ffff717224 */ /* 0x000fc600078e006d */
[----:B------:R-:W-:Y:S06]  /*65b00*/  STL [R1+0x19c0], R105 ;  /* 0x0019c06901007387 */ /* 0x000fec0000100800 */
[----:B------:R-:W-:Y:S01]  /*65b10*/  LDGSTS.E [R3+0x10000], desc[UR60][R112.64], P1 ;  /* 0x1000000070037fae */ /* 0x000fe2000892187c */
[----:B----4-:R-:W-:-:S05]  /*65b20*/  IADD3.X R108, R108, R0, RZ, P0, !PT ;  /* 0x000000006c6c7210 */ /* 0x010fca00007fe4ff */
[----:B------:R1:W-:Y:S01]  /*65b30*/  STL [R1+0x19bc], R108 ;  /* 0x0019bc6c01007387 */ /* 0x0003e20000100800 */
[----:B------:R-:W-:Y:S02]  /*65b40*/  IMAD.MOV.U32 R109, RZ, RZ, R108 ;  /* 0x000000ffff6d7224 */ /* 0x000fe400078e006c */
[----:B---3--:R-:W-:Y:S01]  /*65b50*/  IMAD.X R107, R107, 0x1, R0, P2 ;  /* 0x000000016b6b7824 */ /* 0x008fe200010e0600 */
[----:B------:R-:W-:Y:S01]  /*65b60*/  STL [R1+0x19c8], R9 ;  /* 0x0019c80901007387 */ /* 0x000fe20000100800 */
[----:B-1----:R-:W-:-:S03]  /*65b70*/  MOV R108, R105 ;  /* 0x00000069006c7202 */ /* 0x002fc60000000f00 */
[----:B------:R1:W-:Y:S04]  /*65b80*/  STL [R1+0x19c4], R107 ;  /* 0x0019c46b01007387 */ /* 0x0003e80000100800 */
[----:B------:R-:W3:Y:S04]  /*65b90*/  LDL.LU R105, [R1+0x19e4] ;  /* 0x0019e40001697983 */ /* 0x000ee80000300800 */
[----:B------:R4:W-:Y:S01]  /*65ba0*/  LDGSTS.E [R3+0x14000], desc[UR60][R108.64], P1 ;  /* 0x140000006c037fae */ /* 0x0009e2000892187c */
[----:B------:R-:W-:-:S04]  /*65bb0*/  IADD3 R11, P0, R11, R4, RZ ;  /* 0x000000040b0b7210 */ /* 0x000fc80007f1e0ff */
[----:B------:R-:W-:Y:S01]  /*65bc0*/  IADD3.X R104, R104, R0, RZ, P0, !PT ;  /* 0x0000000068687210 */ /* 0x000fe200007fe4ff */
[----:B----4-:R-:W-:Y:S02]  /*65bd0*/  IMAD.MOV.U32 R108, RZ, RZ, R9 ;  /* 0x000000ffff6c7224 */ /* 0x010fe400078e0009 */
[----:B------:R-:W-:Y:S02]  /*65be0*/  IMAD.MOV.U32 R109, RZ, RZ, R107 ;  /* 0x000000ffff6d7224 */ /* 0x000fe400078e006b */
[----:B------:R-:W-:Y:S02]  /*65bf0*/  IMAD.MOV.U32 R112, RZ, RZ, R11 ;  /* 0x000000ffff707224 */ /* 0x000fe400078e000b */
[----:B------:R-:W-:Y:S01]  /*65c00*/  IMAD.MOV.U32 R113, RZ, RZ, R104 ;  /* 0x000000ffff717224 */ /* 0x000fe200078e0068 */
[----:B------:R-:W-:Y:S01]  /*65c10*/  LDGSTS.E [R3+0x18000], desc[UR60][R108.64], P1 ;  /* 0x180000006c037fae */ /* 0x000fe2000892187c */
[----:B------:R-:W-:-:S03]  /*65c20*/  IADD3 R110, P2, R110, R4, RZ ;  /* 0x000000046e6e7210 */ /* 0x000fc60007f5e0ff */
[----:B------:R4:W-:Y:S01]  /*65c30*/  LDGSTS.E [R3+0x1c000], desc[UR60][R112.64], P1 ;  /* 0x1c00000070037fae */ /* 0x0009e2000892187c */
[----:B------:R-:W-:-:S03]  /*65c40*/  IADD3 R103, P1, R103, R4, RZ ;  /* 0x0000000467677210 */ /* 0x000fc60007f3e0ff */
[----:B------:R-:W3:Y:S04]  /*65c50*/  LDL.LU R109, [R1+0x19ec] ;  /* 0x0019ec00016d7983 */ /* 0x000ee80000300800 */
[----:B------:R-:W3:Y:S04]  /*65c60*/  LDL.LU R108, [R1+0x19f0] ;  /* 0x0019f000016c7983 */ /* 0x000ee80000300800 */
[----:B-1----:R-:W3:Y:S04]  /*65c70*/  LDL.LU R107, [R1+0x19f4] ;  /* 0x0019f400016b7983 */ /* 0x002ee80000300800 */
[----:B------:R-:W3:Y:S04]  /*65c80*/  LDL.LU R9, [R1+0x19f8] ;  /* 0x0019f80001097983 */ /* 0x000ee80000300800 */
[----:B------:R-:W-:Y:S04]  /*65c90*/  STL [R1+0x19d0], R11 ;  /* 0x0019d00b01007387 */ /* 0x000fe80000100800 */
[----:B------:R1:W-:Y:S01]  /*65ca0*/  STL [R1+0x19cc], R104 ;  /* 0x0019cc6801007387 */ /* 0x0003e20000100800 */
[----:B----4-:R-:W-:-:S03]  /*65cb0*/  IMAD.MOV.U32 R112, RZ, RZ, R103 ;  /* 0x000000ffff707224 */ /* 0x010fc600078e0067 */
[----:B-1----:R-:W4:Y:S04]  /*65cc0*/  LDL.LU R104, [R1+0x1a00] ;  /* 0x001a000001687983 */ /* 0x002f280000300800 */
[----:B------:R-:W4:Y:S04]  /*65cd0*/  LDL.LU R11, [R1+0x1a08] ;  /* 0x001a0800010b7983 */ /* 0x000f280000300800 */
[----:B------:R-:W-:Y:S01]  /*65ce0*/  STL [R1+0x19d8], R103 ;  /* 0x0019d86701007387 */ /* 0x000fe20000100800 */
[----:B------:R-:W-:Y:S01]  /*65cf0*/  IADD3.X R106, R106, R0, RZ, P1, !PT ;  /* 0x000000006a6a7210 */ /* 0x000fe20000ffe4ff */
[----:B------:R-:W-:-:S04]  /*65d00*/  IMAD.X R111, R111, 0x1, R0, P2 ;  /* 0x000000016f6f7824 */ /* 0x000fc800010e0600 */
[----:B------:R1:W-:Y:S01]  /*65d10*/  STL [R1+0x19d4], R106 ;  /* 0x0019d46a01007387 */ /* 0x0003e20000100800 */
[----:B------:R-:W-:-:S03]  /*65d20*/  MOV R113, R106 ;  /* 0x0000006a00717202 */ /* 0x000fc60000000f00 */
[----:B------:R3:W-:Y:S04]  /*65d30*/  STL [R1+0x19e0], R110 ;  /* 0x0019e06e01007387 */ /* 0x0007e80000100800 */
[----:B-1----:R-:W4:Y:S04]  /*65d40*/  LDL.LU R106, [R1+0x19fc] ;  /* 0x0019fc00016a7983 */ /* 0x002f280000300800 */
[----:B------:R-:W-:Y:S04]  /*65d50*/  STL [R1+0x19dc], R111 ;  /* 0x0019dc6f01007387 */ /* 0x000fe80000100800 */
[----:B------:R-:W4:Y:S01]  /*65d60*/  LDL.LU R103, [R1+0x1a04] ;  /* 0x001a040001677983 */ /* 0x000f220000300800 */
[----:B------:R-:W-:-:S04]  /*65d70*/  UISETP.GT.AND UP1, UPT, UR6, 0x29, UPT ;  /* 0x000000290600788c */ /* 0x000fc8000bf24270 */
[----:B------:R-:W-:-:S04]  /*65d80*/  USEL UR4, URZ, 0x4, !UP1 ;  /* 0x000000043f047887 */ /* 0x000fc8000c800000 */
[----:B------:R-:W-:Y:S01]  /*65d90*/  USEL UR4, UR4, URZ, !UP0 ;  /* 0x0000003f04047287 */ /* 0x000fe2000c000000 */
[----:B--2---:R-:W-:-:S05]  /*65da0*/  IADD3 R102, P1, R102, R4, RZ ;  /* 0x0000000466667210 */ /* 0x004fca0007f3e0ff */
[----:B------:R-:W-:Y:S01]  /*65db0*/  ISETP.NE.U32.AND P0, PT, RZ, UR4, PT ;  /* 0x00000004ff007c0c */ /* 0x000fe2000bf05070 */
[----:B------:R1:W-:-:S12]  /*65dc0*/  STL [R1+0x19e8], R102 ;  /* 0x0019e86601007387 */ /* 0x0003d80000100800 */
[----:B------:R-:W-:Y:S04]  /*65dd0*/  LDGSTS.E [R3+0x10004], desc[UR60][R112.64], P0 ;  /* 0x1000400070037fae */ /* 0x000fe8000812187c */
[----:B------:R2:W-:Y:S01]  /*65de0*/  LDGSTS.E [R3+0x14004], desc[UR60][R110.64], P0 ;  /* 0x140040006e037fae */ /* 0x0005e2000812187c */
[----:B---3--:R-:W-:Y:S02]  /*65df0*/  IMAD.X R105, R105, 0x1, R0, P1 ;  /* 0x0000000169697824 */ /* 0x008fe400008e0600 */
[----:B--2---:R-:W-:-:S03]  /*65e00*/  IMAD.MOV.U32 R110, RZ, RZ, R102 ;  /* 0x000000ffff6e7224 */ /* 0x004fc600078e0066 */
[----:B------:R2:W-:Y:S04]  /*65e10*/  STL [R1+0x19e4], R105 ;  /* 0x0019e46901007387 */ /* 0x0005e80000100800 */
[----:B-1----:R-:W3:Y:S01]  /*65e20*/  LDL.LU R102, [R1+0x1a10] ;  /* 0x001a100001667983 */ /* 0x002ee20000300800 */
[----:B------:R-:W-:-:S03]  /*65e30*/  MOV R111, R105 ;  /* 0x00000069006f7202 */ /* 0x000fc60000000f00 */
[----:B--2---:R-:W2:Y:S04]  /*65e40*/  LDL.LU R105, [R1+0x1a0c] ;  /* 0x001a0c0001697983 */ /* 0x004ea80000300800 */
[----:B------:R-:W-:Y:S01]  /*65e50*/  LDGSTS.E [R3+0x18004], desc[UR60][R110.64], P0 ;  /* 0x180040006e037fae */ /* 0x000fe2000812187c */
[----:B------:R-:W-:-:S05]  /*65e60*/  IADD3 R108, P2, R108, R4, RZ ;  /* 0x000000046c6c7210 */ /* 0x000fca0007f5e0ff */
[--C-:B------:R-:W-:Y:S01]  /*65e70*/  IMAD.X R109, R109, 0x1, R0.reuse, P2 ;  /* 0x000000016d6d7824 */ /* 0x100fe200010e0600 */
[-C--:B------:R-:W-:Y:S01]  /*65e80*/  IADD3 R9, P3, R9, R4.reuse, RZ ;  /* 0x0000000409097210 */ /* 0x080fe20007f7e0ff */
[----:B------:R1:W-:Y:S04]  /*65e90*/  STL [R1+0x19f0], R108 ;  /* 0x0019f06c01007387 */ /* 0x0003e80000100800 */
[----:B------:R-:W-:Y:S01]  /*65ea0*/  IMAD.X R107, R107, 0x1, R0, P3 ;  /* 0x000000016b6b7824 */ /* 0x000fe200018e0600 */
[----:B------:R1:W-:Y:S04]  /*65eb0*/  STL [R1+0x19ec], R109 ;  /* 0x0019ec6d01007387 */ /* 0x0003e80000100800 */
[----:B------:R1:W-:Y:S04]  /*65ec0*/  LDGSTS.E [R3+0x1c004], desc[UR60][R108.64], P0 ;  /* 0x1c0040006c037fae */ /* 0x0003e8000812187c */
[----:B------:R1:W-:Y:S01]  /*65ed0*/  STL [R1+0x19f8], R9 ;  /* 0x0019f80901007387 */ /* 0x0003e20000100800 */
[----:B----4-:R-:W-:-:S03]  /*65ee0*/  IADD3 R104, P0, R104, R4, RZ ;  /* 0x0000000468687210 */ /* 0x010fc60007f1e0ff */
[----:B------:R4:W-:Y:S01]  /*65ef0*/  STL [R1+0x19f4], R107 ;  /* 0x0019f46b01007387 */ /* 0x0009e20000100800 */
[----:B------:R-:W-:-:S03]  /*65f00*/  IADD3 R11, P2, R11, R4, RZ ;  /* 0x000000040b0b7210 */ /* 0x000fc60007f5e0ff */
[----:B------:R-:W2:Y:S01]  /*65f10*/  LDL.LU R112, [R1+0x1a18] ;  /* 0x001a180001707983 */ /* 0x000ea20000300800 */
[----:B-1----:R-:W-:-:S03]  /*65f20*/  MOV R108, R9 ;  /* 0x00000009006c7202 */ /* 0x002fc60000000f00 */
[----:B------:R-:W2:Y:S04]  /*65f30*/  LDL.LU R110, [R1+0x1a20] ;  /* 0x001a2000016e7983 */ /* 0x000ea80000300800 */
[----:B------:R-:W2:Y:S01]  /*65f40*/  LDL.LU R113, [R1+0x1a14] ;  /* 0x001a140001717983 */ /* 0x000ea20000300800 */
[----:B------:R-:W-:-:S03]  /*65f50*/  IMAD.MOV.U32 R109, RZ, RZ, R107 ;  /* 0x000000ffff6d7224 */ /* 0x000fc600078e006b */
[----:B------:R-:W2:Y:S04]  /*65f60*/  LDL.LU R111, [R1+0x1a1c] ;  /* 0x001a1c00016f7983 */ /* 0x000ea80000300800 */
[----:B------:R-:W2:Y:S04]  /*65f70*/  LDL.LU R9, [R1+0x1a28] ;  /* 0x001a280001097983 */ /* 0x000ea80000300800 */
[----:B------:R-:W-:Y:S01]  /*65f80*/  STL [R1+0x1a00], R104 ;  /* 0x001a006801007387 */ /* 0x000fe20000100800 */
[----:B------:R-:W-:-:S04]  /*65f90*/  IMAD.X R106, R106, 0x1, R0, P0 ;  /* 0x000000016a6a7824 */ /* 0x000fc800000e0600 */
[----:B----4-:R-:W-:Y:S01]  /*65fa0*/  IMAD.MOV.U32 R107, RZ, RZ, R106 ;  /* 0x000000ffff6b7224 */ /* 0x010fe200078e006a */
[----:B------:R1:W-:Y:S01]  /*65fb0*/  STL [R1+0x19fc], R106 ;  /* 0x0019fc6a01007387 */ /* 0x0003e20000100800 */
[----:B------:R-:W-:-:S03]  /*65fc0*/  IADD3.X R103, R103, R0, RZ, P2, !PT ;  /* 0x0000000067677210 */ /* 0x000fc600017fe4ff */
        /* <DEDUP_REMOVED lines=12> */
[----:B-1----:R-:W-:Y:S01]  /*66090*/  MOV R106, R11 ;  /* 0x0000000b006a7202 */ /* 0x002fe20000000f00 */
[----:B------:R-:W-:-:S02]  /*660a0*/  IMAD.MOV.U32 R107, RZ, RZ, R103 ;  /* 0x000000ffff6b7224 */ /* 0x000fc400078e0067 */
[----:B----4-:R-:W4:Y:S01]  /*660b0*/  LDL.LU R11, [R1+0x1a30] ;  /* 0x001a3000010b7983 */ /* 0x010f220000300800 */
[----:B---3--:R-:W-:-:S03]  /*660c0*/  IADD3 R102, P0, R102, R4, RZ ;  /* 0x0000000466667210 */ /* 0x008fc60007f1e0ff */
[----:B------:R-:W3:Y:S04]  /*660d0*/  LDL.LU R108, [R1+0x1db4] ;  /* 0x001db400016c7983 */ /* 0x000ee80000300800 */
[----:B------:R-:W3:Y:S01]  /*660e0*/  LDL.LU R103, [R1+0x1db8] ;  /* 0x001db80001677983 */ /* 0x000ee20000300800 */
[----:B--2---:R-:W-:Y:S01]  /*660f0*/  IMAD.X R105, R105, 0x1, R0, P0 ;  /* 0x0000000169697824 */ /* 0x004fe200000e0600 */
[----:B------:R-:W-:Y:S02]  /*66100*/  USEL UR4, URZ, 0x4, !UP1 ;  /* 0x000000043f047887 */ /* 0x000fe4000c800000 */
[----:B------:R1:W-:Y:S02]  /*66110*/  LDGSTS.E [R3+0x18008], desc[UR60][R106.64], P1 ;  /* 0x180080006a037fae */ /* 0x0003e4000892187c */
[----:B------:R-:W-:-:S02]  /*66120*/  USEL UR4, UR4, URZ, !UP0 ;  /* 0x0000003f04047287 */ /* 0x000fc4000c000000 */
[----:B------:R-:W-:Y:S01]  /*66130*/  STL [R1+0x1a10], R102 ;  /* 0x001a106601007387 */ /* 0x000fe20000100800 */
[----:B-1----:R-:W-:Y:S01]  /*66140*/  MOV R106, R102 ;  /* 0x00000066006a7202 */ /* 0x002fe20000000f00 */
[----:B------:R-:W-:Y:S02]  /*66150*/  IMAD.MOV.U32 R107, RZ, RZ, R105 ;  /* 0x000000ffff6b7224 */ /* 0x000fe400078e0069 */
[----:B------:R1:W-:Y:S04]  /*66160*/  STL [R1+0x1a0c], R105 ;  /* 0x001a0c6901007387 */ /* 0x0003e80000100800 */
[----:B------:R-:W-:Y:S01]  /*66170*/  LDGSTS.E [R3+0x1c008], desc[UR60][R106.64], P1 ;  /* 0x1c0080006a037fae */ /* 0x000fe2000892187c */
[----:B------:R-:W-:-:S03]  /*66180*/  ISETP.NE.U32.AND P0, PT, RZ, UR4, PT ;  /* 0x00000004ff007c0c */ /* 0x000fc6000bf05070 */
[----:B------:R-:W2:Y:S04]  /*66190*/  LDL.LU R107, [R1+0x1dbc] ;  /* 0x001dbc00016b7983 */ /* 0x000ea80000300800 */
[----:B------:R-:W2:Y:S04]  /*661a0*/  LDL.LU R106, [R1+0x1dc0] ;  /* 0x001dc000016a7983 */ /* 0x000ea80000300800 */
[----:B-1----:R-:W2:Y:S04]  /*661b0*/  LDL.LU R105, [R1+0x1dc4] ;  /* 0x001dc40001697983 */ /* 0x002ea80000300800 */
[----:B------:R-:W2:Y:S01]  /*661c0*/  LDL.LU R102, [R1+0x1dc8] ;  /* 0x001dc80001667983 */ /* 0x000ea20000300800 */
[----:B------:R-:W-:-:S02]  /*661d0*/  IADD3 R112, P1, R112, R4, RZ ;  /* 0x0000000470707210 */ /* 0x000fc40007f3e0ff */
[----:B------:R-:W-:-:S03]  /*661e0*/  IADD3 R110, P2, R110, R4, RZ ;  /* 0x000000046e6e7210 */ /* 0x000fc60007f5e0ff */
[----:B------:R-:W-:Y:S01]  /*661f0*/  IMAD.X R113, R113, 0x1, R0, P1 ;  /* 0x0000000171717824 */ /* 0x000fe200008e0600 */
[----:B------:R-:W-:Y:S01]  /*66200*/  STL [R1+0x1a18], R112 ;  /* 0x001a187001007387 */ /* 0x000fe20000100800 */
[----:B------:R-:W-:Y:S02]  /*66210*/  IADD3.X R111, R111, R0, RZ, P2, !PT ;  /* 0x000000006f6f7210 */ /* 0x000fe400017fe4ff */
[----:B------:R-:W-:Y:S01]  /*66220*/  IADD3 R9, P1, R9, R4, RZ ;  /* 0x0000000409097210 */ /* 0x000fe20007f3e0ff */
[----:B------:R-:W-:Y:S04]  /*66230*/  STL [R1+0x1a14], R113 ;  /* 0x001a147101007387 */ /* 0x000fe80000100800 */
[----:B------:R1:W-:Y:S04]  /*66240*/  STL [R1+0x1a20], R110 ;  /* 0x001a206e01007387 */ /* 0x0003e80000100800 */
[----:B------:R-:W-:Y:S04]  /*66250*/  LDGSTS.E [R3+0x1000c], desc[UR60][R112.64], P0 ;  /* 0x1000c00070037fae */ /* 0x000fe8000812187c */
[----:B------:R-:W-:Y:S04]  /*66260*/  STL [R1+0x1a1c], R111 ;  /* 0x001a1c6f01007387 */ /* 0x000fe80000100800 */
[----:B------:R1:W-:Y:S04]  /*66270*/  LDGSTS.E [R3+0x1400c], desc[UR60][R110.64], P0 ;  /* 0x1400c0006e037fae */ /* 0x0003e8000812187c */
[----:B------:R1:W-:Y:S02]  /*66280*/  STL [R1+0x1a28], R9 ;  /* 0x001a280901007387 */ /* 0x0003e40000100800 */
[----:B-1----:R-:W-:-:S02]  /*66290*/  IMAD.MOV.U32 R110, RZ, RZ, R9 ;  /* 0x000000ffff6e7224 */ /* 0x002fc400078e0009 */
[----:B------:R-:W-:-:S05]  /*662a0*/  IMAD.X R104, R104, 0x1, R0, P1 ;  /* 0x0000000168687824 */ /* 0x000fca00008e0600 */
[----:B------:R1:W-:Y:S04]  /*662b0*/  STL [R1+0x1a24], R104 ;  /* 0x001a246801007387 */ /* 0x0003e80000100800 */
[----:B------:R-:W2:Y:S01]  /*662c0*/  LDL.LU R9, [R1+0x1dd0] ;  /* 0x001dd00001097983 */ /* 0x000ea20000300800 */
[----:B------:R-:W-:-:S03]  /*662d0*/  MOV R111, R104 ;  /* 0x00000068006f7202 */ /* 0x000fc60000000f00 */
[----:B-1----:R-:W2:Y:S01]  /*662e0*/  LDL.LU R104, [R1+0x1dcc] ;  /* 0x001dcc0001687983 */ /* 0x002ea20000300800 */
[----:B------:R-:W-:-:S03]  /*662f0*/  UISETP.GT.AND UP1, UPT, UR6, 0x48, UPT ;  /* 0x000000480600788c */ /* 0x000fc6000bf24270 */
[----:B------:R1:W-:Y:S01]  /*66300*/  LDGSTS.E [R3+0x1800c], desc[UR60][R110.64], P0 ;  /* 0x1800c0006e037fae */ /* 0x0003e2000812187c */
[----:B------:R-:W-:-:S04]  /*66310*/  USEL UR4, URZ, 0x4, !UP1 ;  /* 0x000000043f047887 */ /* 0x000fc8000c800000 */
[----:B------:R-:W-:-:S06]  /*66320*/  USEL UR4, UR4, URZ, !UP0 ;  /* 0x0000003f04047287 */ /* 0x000fcc000c000000 */
[----:B------:R-:W-:Y:S02]  /*66330*/  ISETP.NE.U32.AND P1, PT, RZ, UR4, PT ;  /* 0x00000004ff007c0c */ /* 0x000fe4000bf25070 */
[----:B----4-:R-:W-:-:S05]  /*66340*/  IADD3 R11, P2, R11, R4, RZ ;  /* 0x000000040b0b7210 */ /* 0x010fca0007f5e0ff */
[----:B------:R-:W-:Y:S01]  /*66350*/  IMAD.X R109, R109, 0x1, R0, P2 ;  /* 0x000000016d6d7824 */ /* 0x000fe200010e0600 */
[----:B---3--:R-:W-:Y:S01]  /*66360*/  IADD3 R103, P3, R103, R4, RZ ;  /* 0x0000000467677210 */ /* 0x008fe20007f7e0ff */
[----:B------:R-:W-:Y:S01]  /*66370*/  STL [R1+0x1a30], R11 ;  /* 0x001a300b01007387 */ /* 0x000fe20000100800 */
[----:B-1----:R-:W-:-:S03]  /*66380*/  MOV R110, R11 ;  /* 0x0000000b006e7202 */ /* 0x002fc60000000f00 */
[----:B------:R-:W-:Y:S01]  /*66390*/  IMAD.X R108, R108, 0x1, R0, P3 ;  /* 0x000000016c6c7824 */ /* 0x000fe200018e0600 */
[----:B------:R1:W-:Y:S01]  /*663a0*/  STL [R1+0x1a2c], R109 ;  /* 0x001a2c6d01007387 */ /* 0x0003e20000100800 */
[----:B------:R-:W-:-:S03]  /*663b0*/  IMAD.MOV.U32 R111, RZ, RZ, R109 ;  /* 0x000000ffff6f7224 */ /* 0x000fc600078e006d */
[----:B------:R-:W-:Y:S04]  /*663c0*/  STL [R1+0x1db8], R103 ;  /* 0x001db86701007387 */ /* 0x000fe80000100800 */
[----:B------:R3:W-:Y:S04]  /*663d0*/  STL [R1+0x1db4], R108 ;  /* 0x001db46c01007387 */ /* 0x0007e80000100800 */
[----:B------:R-:W4:Y:S01]  /*663e0*/  LDL.LU R112, [R1+0x1dd8] ;  /* 0x001dd80001707983 */ /* 0x000f220000300800 */
[----:B-1----:R-:W-:-:S03]  /*663f0*/  IMAD.MOV.U32 R109, RZ, RZ, R108 ;  /* 0x000000ffff6d7224 */ /* 0x002fc600078e006c */
[----:B------:R-:W-:Y:S04]  /*66400*/  LDGSTS.E [R3+0x1c00c], desc[UR60][R110.64], P0 ;  /* 0x1c00c0006e037fae */ /* 0x000fe8000812187c */
[----:B------:R-:W4:Y:S01]  /*66410*/  LDL.LU R11, [R1+0x1de0] ;  /* 0x001de000010b7983 */ /* 0x000f220000300800 */
[----:B---3--:R-:W-:-:S03]  /*66420*/  MOV R108, R103 ;  /* 0x00000067006c7202 */ /* 0x008fc60000000f00 */
[----:B------:R-:W3:Y:S04]  /*66430*/  LDL.LU R113, [R1+0x1dd4] ;  /* 0x001dd40001717983 */ /* 0x000ee80000300800 */
[----:B------:R-:W3:Y:S01]  /*66440*/  LDL.LU R103, [R1+0x1ddc] ;  /* 0x001ddc0001677983 */ /* 0x000ee20000300800 */
[----:B--2---:R-:W-:-:S03]  /*66450*/  IADD3 R106, P0, R106, R4, RZ ;  /* 0x000000046a6a7210 */ /* 0x004fc60007f1e0ff */
[----:B------:R-:W-:Y:S02]  /*66460*/  LDGSTS.E [R3+0x20000], desc[UR60][R108.64], P1 ;  /* 0x200000006c037fae */ /* 0x000fe4000892187c */
[--C-:B------:R-:W-:Y:S01]  /*66470*/  IMAD.X R107, R107, 0x1, R0.reuse, P0 ;  /* 0x000000016b6b7824 */ /* 0x100fe200000e0600 */
[----:B------:R-:W-:Y:S01]  /*66480*/  IADD3 R102, P2, R102, R4, RZ ;  /* 0x0000000466667210 */ /* 0x000fe20007f5e0ff */
[----:B------:R1:W-:Y:S04]  /*66490*/  STL [R1+0x1dc0], R106 ;  /* 0x001dc06a01007387 */ /* 0x0003e80000100800 */
[----:B------:R-:W-:Y:S01]  /*664a0*/  IMAD.X R105, R105, 0x1, R0, P2 ;  /* 0x0000000169697824 */ /* 0x000fe200010e0600 */
[----:B------:R-:W-:Y:S04]  /*664b0*/  STL [R1+0x1dbc], R107 ;  /* 0x001dbc6b01007387 */ /* 0x000fe80000100800 */
[----:B------:R2:W-:Y:S04]  /*664c0*/  STL [R1+0x1dc8], R102 ;  /* 0x001dc86601007387 */ /* 0x0005e80000100800 */
[----:B------:R2:W-:Y:S04]  /*664d0*/  STL [R1+0x1dc4], R105 ;  /* 0x001dc46901007387 */ /* 0x0005e80000100800 */
[----:B------:R-:W3:Y:S04]  /*664e0*/  LDL.LU R110, [R1+0x1de8] ;  /* 0x001de800016e7983 */ /* 0x000ee80000300800 */
[----:B------:R1:W-:Y:S04]  /*664f0*/  LDGSTS.E [R3+0x24000], desc[UR60][R106.64], P1 ;  /* 0x240000006a037fae */ /* 0x0003e8000892187c */
[----:B------:R-:W3:Y:S04]  /*66500*/  LDL.LU R111, [R1+0x1de4] ;  /* 0x001de400016f7983 */ /* 0x000ee80000300800 */
[----:B------:R-:W3:Y:S01]  /*66510*/  LDL.LU R108, [R1+0x1dec] ;  /* 0x001dec00016c7983 */ /* 0x000ee20000300800 */
[----:B-1----:R-:W-:-:S03]  /*66520*/  MOV R106, R102 ;  /* 0x00000066006a7202 */ /* 0x002fc60000000f00 */
[----:B--2---:R-:W2:Y:S01]  /*66530*/  LDL.LU R102, [R1+0x1df0] ;  /* 0x001df00001667983 */ /* 0x004ea20000300800 */
[----:B------:R-:W-:-:S03]  /*66540*/  IMAD.MOV.U32 R107, RZ, RZ, R105 ;  /* 0x000000ffff6b7224 */ /* 0x000fc600078e0069 */
[----:B------:R-:W2:Y:S04]  /*66550*/  LDL.LU R109, [R1+0x1df4] ;  /* 0x001df400016d7983 */ /* 0x000ea80000300800 */
[----:B------:R-:W-:Y:S04]  /*66560*/  LDGSTS.E [R3+0x28000], desc[UR60][R106.64], P1 ;  /* 0x280000006a037fae */ /* 0x000fe8000892187c */
[----:B------:R-:W2:Y:S01]  /*66570*/  LDL.LU R107, [R1+0x1df8] ;  /* 0x001df800016b7983 */ /* 0x000ea20000300800 */
[----:B------:R-:W-:-:S05]  /*66580*/  IADD3 R9, P0, R9, R4, RZ ;  /* 0x0000000409097210 */ /* 0x000fca0007f1e0ff */
[----:B------:R-:W-:Y:S01]  /*66590*/  IMAD.X R104, R104, 0x1, R0, P0 ;  /* 0x0000000168687824 */ /* 0x000fe200000e0600 */
[----:B------:R-:W-:Y:S04]  /*665a0*/  STL [R1+0x1dd0], R9 ;  /* 0x001dd00901007387 */ /* 0x000fe80000100800 */
[----:B------:R1:W-:Y:S01]  /*665b0*/  STL [R1+0x1dcc], R104 ;  /* 0x001dcc6801007387 */ /* 0x0003e20000100800 */
[----:B------:R-:W-:-:S03]  /*665c0*/  MOV R105, R104 ;  /* 0x0000006800697202 */ /* 0x000fc60000000f00 */
[----:B------:R-:W2:Y:S01]  /*665d0*/  LDL.LU R106, [R1+0x1dfc] ;  /* 0x001dfc00016a7983 */ /* 0x000ea20000300800 */
[----:B-1----:R-:W-:-:S03]  /*665e0*/  IMAD.MOV.U32 R104, RZ, RZ, R9 ;  /* 0x000000ffff687224 */ /* 0x002fc600078e0009 */
[----:B------:R-:W2:Y:S04]  /*665f0*/  LDL.LU R9, [R1+0x1e00] ;  /* 0x001e000001097983 */ /* 0x000ea80000300800 */
[----:B------:R-:W-:Y:S04]  /*66600*/  LDGSTS.E [R3+0x2c000], desc[UR60][R104.64], P1 ;  /* 0x2c00000068037fae */ /* 0x000fe8000892187c */
[----:B------:R-:W2:Y:S04]  /*66610*/  LDL.LU R105, [R1+0x1e04] ;  /* 0x001e040001697983 */ /* 0x000ea80000300800 */
[----:B------:R-:W2:Y:S01]  /*66620*/  LDL.LU R104, [R1+0x1e08] ;  /* 0x001e080001687983 */ /* 0x000ea20000300800 */
[----:B------:R-:W-:-:S04]  /*66630*/  UISETP.GT.AND UP1, UPT, UR6, 0x49, UPT ;  /* 0x000000490600788c */ /* 0x000fc8000bf24270 */
[----:B------:R-:W-:-:S04]  /*66640*/  USEL UR4, URZ, 0x4, !UP1 ;  /* 0x000000043f047887 */ /* 0x000fc8000c800000 */
[----:B------:R-:W-:-:S06]  /*66650*/  USEL UR4, UR4, URZ, !UP0 ;  /* 0x0000003f04047287 */ /* 0x000fcc000c000000 */
[----:B------:R-:W-:Y:S02]  /*66660*/  ISETP.NE.U32.AND P0, PT, RZ, UR4, PT ;  /* 0x00000004ff007c0c */ /* 0x000fe4000bf05070 */
[-C--:B----4-:R-:W-:Y:S02]  /*66670*/  IADD3 R112, P1, R112, R4.reuse, RZ ;  /* 0x0000000470707210 */ /* 0x090fe40007f3e0ff */
[----:B------:R-:W-:-:S03]  /*66680*/  IADD3 R11, P2, R11, R4, RZ ;  /* 0x000000040b0b7210 */ /* 0x000fc60007f5e0ff */
[----:B---3--:R-:W-:Y:S01]  /*66690*/  IMAD.X R113, R113, 0x1, R0, P1 ;  /* 0x0000000171717824 */ /* 0x008fe200008e0600 */
[----:B------:R-:W-:Y:S01]  /*666a0*/  STL [R1+0x1dd8], R112 ;  /* 0x001dd87001007387 */ /* 0x000fe20000100800 */
[----:B------:R-:W-:-:S03]  /*666b0*/  IADD3.X R103, R103, R0, RZ, P2, !PT ;  /* 0x0000000067677210 */ /* 0x000fc600017fe4ff */
[----:B------:R1:W-:Y:S04]  /*666c0*/  STL [R1+0x1dd4], R113 ;  /* 0x001dd47101007387 */ /* 0x0003e80000100800 */
[----:B------:R-:W-:Y:S04]  /*666d0*/  STL [R1+0x1de0], R11 ;  /* 0x001de00b01007387 */ /* 0x000fe80000100800 */
[----:B------:R1:W-:Y:S04]  /*666e0*/  LDGSTS.E [R3+0x20004], desc[UR60][R112.64], P0 ;  /* 0x2000400070037fae */ /* 0x0003e8000812187c */
[----:B------:R3:W-:Y:S01]  /*666f0*/  STL [R1+0x1ddc], R103 ;  /* 0x001ddc6701007387 */ /* 0x0007e20000100800 */
[----:B------:R-:W-:Y:S01]  /*66700*/  UISETP.GT.AND UP1, UPT, UR6, 0x4a, UPT ;  /* 0x0000004a0600788c */ /* 0x000fe2000bf24270 */
[----:B-1----:R-:W-:-:S02]  /*66710*/  IMAD.MOV.U32 R113, RZ, RZ, R103 ;  /* 0x000000ffff717224 */ /* 0x002fc400078e0067 */
[----:B------:R-:W-:Y:S01]  /*66720*/  IMAD.MOV.U32 R112, RZ, RZ, R11 ;  /* 0x000000ffff707224 */ /* 0x000fe200078e000b */
[----:B---3--:R-:W3:Y:S04]  /*66730*/  LDL.LU R103, [R1+0x1e0c] ;  /* 0x001e0c0001677983 */ /* 0x008ee80000300800 */
[----:B------:R-:W4:Y:S01]  /*66740*/  LDL.LU R11, [R1+0x1e10] ;  /* 0x001e1000010b7983 */ /* 0x000f220000300800 */
[----:B------:R-:W-:Y:S01]  /*66750*/  IADD3 R110, P1, R110, R4, RZ ;  /* 0x000000046e6e7210 */ /* 0x000fe20007f3e0ff */
[----:B------:R-:W-:Y:S02]  /*66760*/  USEL UR4, URZ, 0x4, !UP1 ;  /* 0x000000043f047887 */ /* 0x000fe4000c800000 */
[----:B------:R-:W-:Y:S02]  /*66770*/  LDGSTS.E [R3+0x24004], desc[UR60][R112.64], P0 ;  /* 0x2400400070037fae */ /* 0x000fe4000812187c */
[----:B------:R-:W-:Y:S01]  /*66780*/  USEL UR4, UR4, URZ, !UP0 ;  /* 0x0000003f04047287 */ /* 0x000fe2000c000000 */
[----:B------:R-:W-:Y:S01]  /*66790*/  IADD3.X R111, R111, R0, RZ, P1, !PT ;  /* 0x000000006f6f7210 */ /* 0x000fe20000ffe4ff */
[----:B------:R1:W-:Y:S01]  /*667a0*/  STL [R1+0x1de8], R110 ;  /* 0x001de86e01007387 */ /* 0x0003e20000100800 */
[----:B--2---:R-:W-:-:S03]  /*667b0*/  IADD3 R102, P2, R102, R4, RZ ;  /* 0x0000000466667210 */ /* 0x004fc60007f5e0ff */
[----:B------:R2:W-:Y:S02]  /*667c0*/  STL [R1+0x1de4], R111 ;  /* 0x001de46f01007387 */ /* 0x0005e40000100800 */
[----:B------:R-:W-:Y:S02]  /*667d0*/  IMAD.X R108, R108, 0x1, R0, P2 ;  /* 0x000000016c6c7824 */ /* 0x000fe400010e0600 */
[----:B------:R1:W-:Y:S01]  /*667e0*/  LDGSTS.E [R3+0x28004], desc[UR60][R110.64], P0 ;  /* 0x280040006e037fae */ /* 0x0003e2000812187c */
[----:B------:R-:W-:-:S03]  /*667f0*/  ISETP.NE.U32.AND P1, PT, RZ, UR4, PT ;  /* 0x00000004ff007c0c */ /* 0x000fc6000bf25070 */
[----:B------:R-:W-:Y:S01]  /*66800*/  STL [R1+0x1df0], R102 ;  /* 0x001df06601007387 */ /* 0x000fe20000100800 */
[----:B-1----:R-:W-:Y:S01]  /*66810*/  MOV R110, R102 ;  /* 0x00000066006e7202 */ /* 0x002fe20000000f00 */
[----:B--2---:R-:W-:Y:S01]  /*66820*/  IMAD.MOV.U32 R111, RZ, RZ, R108 ;  /* 0x000000ffff6f7224 */ /* 0x004fe200078e006c */
[----:B------:R-:W-:Y:S01]  /*66830*/  IADD3 R107, P3, R107, R4, RZ ;  /* 0x000000046b6b7210 */ /* 0x000fe20007f7e0ff */
[----:B------:R1:W-:Y:S04]  /*66840*/  STL [R1+0x1dec], R108 ;  /* 0x001dec6c01007387 */ /* 0x0003e80000100800 */
[----:B------:R-:W-:Y:S01]  /*66850*/  IMAD.X R109, R109, 0x1, R0, P3 ;  /* 0x000000016d6d7824 */ /* 0x000fe200018e0600 */
[----:B------:R2:W-:Y:S04]  /*66860*/  LDGSTS.E [R3+0x2c004], desc[UR60][R110.64], P0 ;  /* 0x2c0040006e037fae */ /* 0x0005e8000812187c */
[----:B------:R-:W-:Y:S04]  /*66870*/  STL [R1+0x1df8], R107 ;  /* 0x001df86b01007387 */ /* 0x000fe80000100800 */
[----:B------:R2:W-:Y:S04]  /*66880*/  STL [R1+0x1df4], R109 ;  /* 0x001df46d01007387 */ /* 0x0005e80000100800 */
[----:B-1----:R-:W3:Y:S01]  /*66890*/  LDL.LU R108, [R1+0x1e18] ;  /* 0x001e1800016c7983 */ /* 0x002ee20000300800 */
[----:B--2---:R-:W-:Y:S01]  /*668a0*/  IMAD.MOV.U32 R110, RZ, RZ, R107 ;  /* 0x000000ffff6e7224 */ /* 0x004fe200078e006b */
[----:B------:R-:W-:-:S02]  /*668b0*/  MOV R111, R109 ;  /* 0x0000006d006f7202 */ /* 0x000fc40000000f00 */
[----:B------:R-:W2:Y:S04]  /*668c0*/  LDL.LU R102, [R1+0x1e20] ;  /* 0x001e200001667983 */ /* 0x000ea80000300800 */
[----:B------:R-:W2:Y:S04]  /*668d0*/  LDL.LU R109, [R1+0x1e14] ;  /* 0x001e1400016d7983 */ /* 0x000ea80000300800 */
[----:B------:R-:W2:Y:S04]  /*668e0*/  LDL.LU R107, [R1+0x1e1c] ;  /* 0x001e1c00016b7983 */ /* 0x000ea80000300800 */
[----:B------:R1:W-:Y:S01]  /*668f0*/  LDGSTS.E [R3+0x20008], desc[UR60][R110.64], P1 ;  /* 0x200080006e037fae */ /* 0x0003e2000892187c */
[----:B------:R-:W-:-:S05]  /*66900*/  IADD3 R9, P0, R9, R4, RZ ;  /* 0x0000000409097210 */ /* 0x000fca0007f1e0ff */
[----:B------:R-:W-:Y:S01]  /*66910*/  IMAD.X R106, R106, 0x1, R0, P0 ;  /* 0x000000016a6a7824 */ /* 0x000fe200000e0600 */
[----:B------:R1:W-:Y:S02]  /*66920*/  STL [R1+0x1e00], R9 ;  /* 0x001e000901007387 */ /* 0x0003e40000100800 */
[----:B-1----:R-:W-:Y:S02]  /*66930*/  MOV R110, R9 ;  /* 0x00000009006e7202 */ /* 0x002fe40000000f00 */
[----:B------:R1:W-:Y:S01]  /*66940*/  STL [R1+0x1dfc], R106 ;  /* 0x001dfc6a01007387 */ /* 0x0003e20000100800 */
[----:B------:R-:W-:-:S05]  /*66950*/  IADD3 R104, P2, R104, R4, RZ ;  /* 0x0000000468687210 */ /* 0x000fca0007f5e0ff */
[----:B------:R-:W-:Y:S01]  /*66960*/  IMAD.X R105, R105, 0x1, R0, P2 ;  /* 0x0000000169697824 */ /* 0x000fe200010e0600 */
[----:B------:R3:W-:Y:S01]  /*66970*/  STL [R1+0x1e08], R104 ;  /* 0x001e086801007387 */ /* 0x0007e20000100800 */
[----:B------:R-:W-:-:S03]  /*66980*/  IMAD.MOV.U32 R111, RZ, RZ, R106 ;  /* 0x000000ffff6f7224 */ /* 0x000fc600078e006a */
[----:B------:R-:W2:Y:S04]  /*66990*/  LDL.LU R9, [R1+0x1e28] ;  /* 0x001e280001097983 */ /* 0x000ea80000300800 */
[----:B------:R3:W-:Y:S04]  /*669a0*/  STL [R1+0x1e04], R105 ;  /* 0x001e046901007387 */ /* 0x0007e80000100800 */
[----:B-1----:R-:W2:Y:S01]  /*669b0*/  LDL.LU R106, [R1+0x1e24] ;  /* 0x001e2400016a7983 */ /* 0x002ea20000300800 */
[----:B------:R-:W-:-:S03]  /*669c0*/  UISETP.GT.AND UP1, UPT, UR6, 0x4b, UPT ;  /* 0x0000004b0600788c */ /* 0x000fc6000bf24270 */
[----:B------:R-:W-:Y:S01]  /*669d0*/  LDGSTS.E [R3+0x24008], desc[UR60][R110.64], P1 ;  /* 0x240080006e037fae */ /* 0x000fe2000892187c */
[----:B------:R-:W-:-:S03]  /*669e0*/  USEL UR4, URZ, 0x4, !UP1 ;  /* 0x000000043f047887 */ /* 0x000fc6000c800000 */
[----:B------:R1:W-:Y:S01]  /*669f0*/  LDGSTS.E [R3+0x28008], desc[UR60][R104.64], P1 ;  /* 0x2800800068037fae */ /* 0x0003e2000892187c */
[----:B------:R-:W-:Y:S01]  /*66a00*/  USEL UR4, UR4, URZ, !UP0 ;  /* 0x0000003f04047287 */ /* 0x000fe2000c000000 */
[----:B----4-:R-:W-:-:S05]  /*66a10*/  IADD3 R11, P0, R11, R4, RZ ;  /* 0x000000040b0b7210 */ /* 0x010fca0007f1e0ff */
[----:B---3--:R-:W-:Y:S01]  /*66a20*/  IMAD.X R103, R103, 0x1, R0, P0 ;  /* 0x0000000167677824 */ /* 0x008fe200000e0600 */
[----:B------:R-:W-:Y:S04]  /*66a30*/  STL [R1+0x1e10], R11 ;  /* 0x001e100b01007387 */ /* 0x000fe80000100800 */
[----:B------:R3:W-:Y:S01]  /*66a40*/  STL [R1+0x1e0c], R103 ;  /* 0x001e0c6701007387 */ /* 0x0007e20000100800 */
[----:B-1----:R-:W-:-:S03]  /*66a50*/  MOV R104, R11 ;  /* 0x0000000b00687202 */ /* 0x002fc60000000f00 */
[----:B------:R-:W4:Y:S01]  /*66a60*/  LDL.LU R112, [R1+0x1e30] ;  /* 0x001e300001707983 */ /* 0x000f220000300800 */
[----:B------:R-:W-:-:S03]  /*66a70*/  IMAD.MOV.U32 R105, RZ, RZ, R103 ;  /* 0x000000ffff697224 */ /* 0x000fc600078e0067 */
[----:B------:R-:W4:Y:S04]  /*66a80*/  LDL.LU R110, [R1+0x21b8] ;  /* 0x0021b800016e7983 */ /* 0x000f280000300800 */
[----:B------:R-:W4:Y:S01]  /*66a90*/  LDL.LU R113, [R1+0x1e2c] ;  /* 0x001e2c0001717983 */ /* 0x000f220000300800 */
[----:B------:R-:W-:-:S03]  /*66aa0*/  ISETP.NE.U32.AND P0, PT, RZ, UR4, PT ;  /* 0x00000004ff007c0c */ /* 0x000fc6000bf05070 */
[----:B------:R-:W-:Y:S04]  /*66ab0*/  LDGSTS.E [R3+0x2c008], desc[UR60][R104.64], P1 ;  /* 0x2c00800068037fae */ /* 0x000fe8000892187c */
[----:B------:R-:W4:Y:S04]  /*66ac0*/  LDL.LU R111, [R1+0x21b4] ;  /* 0x0021b400016f7983 */ /* 0x000f280000300800 */
[----:B------:R-:W4:Y:S04]  /*66ad0*/  LDL.LU R105, [R1+0x21bc] ;  /* 0x0021bc0001697983 */ /* 0x000f280000300800 */
[----:B------:R-:W4:Y:S04]  /*66ae0*/  LDL.LU R104, [R1+0x21c0] ;  /* 0x0021c00001687983 */ /* 0x000f280000300800 */
[----:B---3--:R-:W3:Y:S04]  /*66af0*/  LDL.LU R103, [R1+0x21c4] ;  /* 0x0021c40001677983 */ /* 0x008ee80000300800 */
[----:B------:R-:W3:Y:S01]  /*66b00*/  LDL.LU R11, [R1+0x21c8] ;  /* 0x0021c800010b7983 */ /* 0x000ee20000300800 */
[----:B------:R-:W-:-:S02]  /*66b10*/  IADD3 R108, P1, R108, R4, RZ ;  /* 0x000000046c6c7210 */ /* 0x000fc40007f3e0ff */
[----:B--2---:R-:W-:-:S03]  /*66b20*/  IADD3 R102, P2, R102, R4, RZ ;  /* 0x0000000466667210 */ /* 0x004fc60007f5e0ff */
[----:B------:R-:W-:Y:S01]  /*66b30*/  IMAD.X R109, R109, 0x1, R0, P1 ;  /* 0x000000016d6d7824 */ /* 0x000fe200008e0600 */
[----:B------:R1:W-:Y:S01]  /*66b40*/  STL [R1+0x1e18], R108 ;  /* 0x001e186c01007387 */ /* 0x0003e20000100800 */
[----:B------:R-:W-:-:S03]  /*66b50*/  IADD3.X R107, R107, R0, RZ, P2, !PT ;  /* 0x000000006b6b7210 */ /* 0x000fc600017fe4ff */
[----:B------:R2:W-:Y:S04]  /*66b60*/  STL [R1+0x1e14], R109 ;  /* 0x001e146d01007387 */ /* 0x0005e80000100800 */
[----:B------:R1:W-:Y:S04]  /*66b70*/  LDGSTS.E [R3+0x2000c], desc[UR60][R108.64], P0 ;  /* 0x2000c0006c037fae */ /* 0x0003e8000812187c */
[----:B------:R2:W-:Y:S04]  /*66b80*/  STL [R1+0x1e20], R102 ;  /* 0x001e206601007387 */ /* 0x0005e80000100800 */
[----:B------:R-:W-:Y:S01]  /*66b90*/  STL [R1+0x1e1c], R107 ;  /* 0x001e1c6b01007387 */ /* 0x000fe20000100800 */
[----:B-1----:R-:W-:-:S02]  /*66ba0*/  IMAD.MOV.U32 R108, RZ, RZ, R102 ;  /* 0x000000ffff6c7224 */ /* 0x002fc400078e0066 */
[----:B--2---:R-:W-:Y:S01]  /*66bb0*/  IMAD.MOV.U32 R109, RZ, RZ, R107 ;  /* 0x000000ffff6d7224 */ /* 0x004fe200078e006b */
[----:B------:R-:W2:Y:S04]  /*66bc0*/  LDL.LU R102, [R1+0x21d0] ;  /* 0x0021d00001667983 */ /* 0x000ea80000300800 */
[----:B------:R1:W-:Y:S01]  /*66bd0*/  LDGSTS.E [R3+0x2400c], desc[UR60][R108.64], P0 ;  /* 0x2400c0006c037fae */ /* 0x0003e2000812187c */
[----:B------:R-:W-:-:S04]  /*66be0*/  IADD3 R9, P1, R9, R4, RZ ;  /* 0x0000000409097210 */ /* 0x000fc80007f3e0ff */
[----:B------:R-:W-:Y:S01]  /*66bf0*/  IADD3.X R106, R106, R0, RZ, P1, !PT ;  /* 0x000000006a6a7210 */ /* 0x000fe20000ffe4ff */
[----:B------:R-:W-:Y:S04]  /*66c00*/  STL [R1+0x1e28], R9 ;  /* 0x001e280901007387 */ /* 0x000fe80000100800 */
[----:B------:R1:W-:Y:S02]  /*66c10*/  STL [R1+0x1e24], R106 ;  /* 0x001e246a01007387 */ /* 0x0003e40000100800 */
[----:B-1----:R-:W-:Y:S02]  /*66c20*/  IMAD.MOV.U32 R109, RZ, RZ, R106 ;  /* 0x000000ffff6d7224 */ /* 0x002fe400078e006a */
[----:B------:R-:W2:Y:S01]  /*66c30*/  LDL.LU R106, [R1+0x21cc] ;  /* 0x0021cc00016a7983 */ /* 0x000ea20000300800 */
[----:B------:R-:W-:-:S04]  /*66c40*/  UISETP.GT.AND UP1, UPT, UR6, 0x68, UPT ;  /* 0x000000680600788c */ /* 0x000fc8000bf24270 */
[----:B------:R-:W-:Y:S01]  /*66c50*/  USEL UR4, URZ, 0x4, !UP1 ;  /* 0x000000043f047887 */ /* 0x000fe2000c800000 */
[----:B------:R-:W-:-:S03]  /*66c60*/  IMAD.MOV.U32 R108, RZ, RZ, R9 ;  /* 0x000000ffff6c7224 */ /* 0x000fc600078e0009 */
[----:B------:R-:W-:Y:S02]  /*66c70*/  USEL UR4, UR4, URZ, !UP0 ;  /* 0x0000003f04047287 */ /* 0x000fe4000c000000 */
[----:B------:R-:W-:Y:S04]  /*66c80*/  LDGSTS.E [R3+0x2800c], desc[UR60][R108.64], P0 ;  /* 0x2800c0006c037fae */ /* 0x000fe8000812187c */
[----:B------:R-:W-:Y:S01]  /*66c90*/  ISETP.NE.U32.AND P1, PT, RZ, UR4, PT ;  /* 0x00000004ff007c0c */ /* 0x000fe2000bf25070 */
[----:B------:R-:W2:Y:S04]  /*66ca0*/  LDL.LU R109, [R1+0x21d4] ;  /* 0x0021d400016d7983 */ /* 0x000ea80000300800 */
[----:B------:R-:W2:Y:S04]  /*66cb0*/  LDL.LU R108, [R1+0x21d8] ;  /* 0x0021d800016c7983 */ /* 0x000ea80000300800 */
[----:B------:R-:W2:Y:S04]  /*66cc0*/  LDL.LU R107, [R1+0x21dc] ;  /* 0x0021dc00016b7983 */ /* 0x000ea80000300800 */
[----:B------:R-:W2:Y:S01]  /*66cd0*/  LDL.LU R9, [R1+0x21e0] ;  /* 0x0021e00001097983 */ /* 0x000ea20000300800 */
[----:B----4-:R-:W-:-:S02]  /*66ce0*/  IADD3 R112, P2, R112, R4, RZ ;  /* 0x0000000470707210 */ /* 0x010fc40007f5e0ff */
[----:B------:R-:W-:Y:S02]  /*66cf0*/  IADD3 R110, P3, R110, R4, RZ ;  /* 0x000000046e6e7210 */ /* 0x000fe40007f7e0ff */
[----:B------:R-:W-:-:S05]  /*66d00*/  IADD3.X R113, R113, R0, RZ, P2, !PT ;  /* 0x0000000071717210 */ /* 0x000fca00017fe4ff */
[----:B------:R-:W-:Y:S01]  /*66d10*/  LDGSTS.E [R3+0x2c00c], desc[UR60][R112.64], P0 ;  /* 0x2c00c00070037fae */ /* 0x000fe2000812187c */
[----:B------:R-:W-:-:S03]  /*66d20*/  IMAD.X R111, R111, 0x1, R0, P3 ;  /* 0x000000016f6f7824 */ /* 0x000fc600018e0600 */
[----:B------:R-:W-:Y:S04]  /*66d30*/  STL [R1+0x1e30], R112 ;  /* 0x001e307001007387 */ /* 0x000fe80000100800 */
[----:B------:R-:W-:Y:S01]  /*66d40*/  STL [R1+0x1e2c], R113 ;  /* 0x001e2c7101007387 */ /* 0x000fe20000100800 */
[----:B------:R-:W-:-:S03]  /*66d50*/  IADD3 R104, P0, R104, R4, RZ ;  /* 0x0000000468687210 */ /* 0x000fc60007f1e0ff */
[----:B------:R1:W-:Y:S02]  /*66d60*/  STL [R1+0x21b8], R110 ;  /* 0x0021b86e01007387 */ /* 0x0003e40000100800 */
[----:B------:R-:W-:Y:S02]  /*66d70*/  IMAD.X R105, R105, 0x1, R0, P0 ;  /* 0x0000000169697824 */ /* 0x000fe400000e0600 */
[----:B------:R-:W-:Y:S01]  /*66d80*/  STL [R1+0x21b4], R111 ;  /* 0x0021b46f01007387 */ /* 0x000fe20000100800 */
[----:B---3--:R-:W-:-:S03]  /*66d90*/  IADD3 R11, P2, R11, R4, RZ ;  /* 0x000000040b0b7210 */ /* 0x008fc60007f5e0ff */
[----:B------:R3:W-:Y:S01]  /*66da0*/  STL [R1+0x21c0], R104 ;  /* 0x0021c06801007387 */ /* 0x0007e20000100800 */
[----:B------:R-:W-:-:S03]  /*66db0*/  IADD3.X R103, R103, R0, RZ, P2, !PT ;  /* 0x0000000067677210 */ /* 0x000fc600017fe4ff */
[----:B------:R1:W-:Y:S04]  /*66dc0*/  LDGSTS.E [R3+0x30000], desc[UR60][R110.64], P1 ;  /* 0x300000006e037fae */ /* 0x0003e8000892187c */
[----:B------:R4:W-:Y:S04]  /*66dd0*/  STL [R1+0x21bc], R105 ;  /* 0x0021bc6901007387 */ /* 0x0009e80000100800 */
[----:B------:R-:W-:Y:S01]  /*66de0*/  STL [R1+0x21c8], R11 ;  /* 0x0021c80b01007387 */ /* 0x000fe20000100800 */
[----:B-1----:R-:W-:-:S03]  /*66df0*/  IMAD.MOV.U32 R110, RZ, RZ, R104 ;  /* 0x000000ffff6e7224 */ /* 0x002fc600078e0068 */
[----:B---3--:R-:W3:Y:S01]  /*66e00*/  LDL.LU R104, [R1+0x21e8] ;  /* 0x0021e80001687983 */ /* 0x008ee20000300800 */
[----:B------:R-:W-:-:S03]  /*66e10*/  IMAD.MOV.U32 R111, RZ, RZ, R105 ;  /* 0x000000ffff6f7224 */ /* 0x000fc600078e0069 */
[----:B------:R1:W-:Y:S04]  /*66e20*/  STL [R1+0x21c4], R103 ;  /* 0x0021c46701007387 */ /* 0x0003e80000100800 */
[----:B----4-:R-:W4:Y:S04]  /*66e30*/  LDL.LU R105, [R1+0x21e4] ;  /* 0x0021e40001697983 */ /* 0x010f280000300800 */
[----:B------:R1:W-:Y:S01]  /*66e40*/  LDGSTS.E [R3+0x34000], desc[UR60][R110.64], P1 ;  /* 0x340000006e037fae */ /* 0x0003e2000892187c */
[----:B--2---:R-:W-:Y:S02]  /*66e50*/  IADD3 R102, P0, R102, R4, RZ ;  /* 0x0000000466667210 */ /* 0x004fe40007f1e0ff */
[----:B-1----:R-:W-:Y:S01]  /*66e60*/  MOV R110, R11 ;  /* 0x0000000b006e7202 */ /* 0x002fe20000000f00 */
[----:B------:R-:W-:-:S02]  /*66e70*/  IMAD.MOV.U32 R111, RZ, RZ, R103 ;  /* 0x000000ffff6f7224 */ /* 0x000fc400078e0067 */
[----:B------:R-:W2:Y:S04]  /*66e80*/  LDL.LU R103, [R1+0x21f0] ;  /* 0x0021f00001677983 */ /* 0x000ea80000300800 */
[----:B------:R-:W2:Y:S04]  /*66e90*/  LDL.LU R11, [R1+0x21f8] ;  /* 0x0021f800010b7983 */ /* 0x000ea80000300800 */
[----:B------:R1:W-:Y:S04]  /*66ea0*/  LDGSTS.E [R3+0x38000], desc[UR60][R110.64], P1 ;  /* 0x380000006e037fae */ /* 0x0003e8000892187c */
[----:B------:R-:W-:Y:S01]  /*66eb0*/  STL [R1+0x21d0], R102 ;  /* 0x0021d06601007387 */ /* 0x000fe20000100800 */
[----:B-1----:R-:W-:Y:S01]  /*66ec0*/  MOV R110, R102 ;  /* 0x00000066006e7202 */ /* 0x002fe20000000f00 */
[----:B------:R-:W-:-:S04]  /*66ed0*/  IMAD.X R106, R106, 0x1, R0, P0 ;  /* 0x000000016a6a7824 */ /* 0x000fc800000e0600 */
[----:B------:R-:W-:Y:S01]  /*66ee0*/  IMAD.MOV.U32 R111, RZ, RZ, R106 ;  /* 0x000000ffff6f7224 */ /* 0x000fe200078e006a */
[----:B------:R1:W-:Y:S01]  /*66ef0*/  STL [R1+0x21cc], R106 ;  /* 0x0021cc6a01007387 */ /* 0x0003e20000100800 */
[----:B------:R-:W-:-:S03]  /*66f00*/  UISETP.GT.AND UP1, UPT, UR6, 0x69, UPT ;  /* 0x000000690600788c */ /* 0x000fc6000bf24270 */
[----:B------:R-:W-:Y:S04]  /*66f10*/  LDGSTS.E [R3+0x3c000], desc[UR60][R110.64], P1 ;  /* 0x3c0000006e037fae */ /* 0x000fe8000892187c */
[----:B-1----:R-:W2:Y:S04]  /*66f20*/  LDL.LU R106, [R1+0x21ec] ;  /* 0x0021ec00016a7983 */ /* 0x002ea80000300800 */
[----:B------:R-:W2:Y:S01]  /*66f30*/  LDL.LU R102, [R1+0x21f4] ;  /* 0x0021f40001667983 */ /* 0x000ea20000300800 */
[----:B------:R-:W-:-:S04]  /*66f40*/  USEL UR4, URZ, 0x4, !UP1 ;  /* 0x000000043f047887 */ /* 0x000fc8000c800000 */
[----:B------:R-:W-:Y:S01]  /*66f50*/  USEL UR4, UR4, URZ, !UP0 ;  /* 0x0000003f04047287 */ /* 0x000fe2000c000000 */
[----:B------:R-:W-:-:S05]  /*66f60*/  IADD3 R108, P1, R108, R4, RZ ;  /* 0x000000046c6c7210 */ /* 0x000fca0007f3e0ff */
[----:B------:R-:W-:Y:S01]  /*66f70*/  ISETP.NE.U32.AND P0, PT, RZ, UR4, PT ;  /* 0x00000004ff007c0c */ /* 0x000fe2000bf05070 */
[----:B------:R-:W-:Y:S01]  /*66f80*/  IMAD.X R109, R109, 0x1, R0, P1 ;  /* 0x000000016d6d7824 */ /* 0x000fe200008e0600 */
[----:B------:R-:W-:Y:S01]  /*66f90*/  IADD3 R9, P2, R9, R4, RZ ;  /* 0x0000000409097210 */ /* 0x000fe20007f5e0ff */
[----:B------:R1:W-:Y:S03]  /*66fa0*/  STL [R1+0x21d8], R108 ;  /* 0x0021d86c01007387 */ /* 0x0003e60000100800 */
[----:B------:R-:W-:Y:S01]  /*66fb0*/  IADD3.X R107, R107, R0, RZ, P2, !PT ;  /* 0x000000006b6b7210 */ /* 0x000fe200017fe4ff */
[----:B------:R1:W-:Y:S04]  /*66fc0*/  STL [R1+0x21d4], R109 ;  /* 0x0021d46d01007387 */ /* 0x0003e80000100800 */
[----:B------:R1:W-:Y:S04]  /*66fd0*/  STL [R1+0x21e0], R9 ;  /* 0x0021e00901007387 */ /* 0x0003e80000100800 */
[----:B------:R-:W-:Y:S04]  /*66fe0*/  STL [R1+0x21dc], R107 ;  /* 0x0021dc6b01007387 */ /* 0x000fe80000100800 */
[----:B------:R-:W2:Y:S04]  /*66ff0*/  LDL.LU R112, [R1+0x2200] ;  /* 0x0022000001707983 */ /* 0x000ea80000300800 */
[----:B------:R1:W-:Y:S04]  /*67000*/  LDGSTS.E [R3+0x30004], desc[UR60][R108.64], P0 ;  /* 0x300040006c037fae */ /* 0x0003e8000812187c */
[----:B------:R-:W2:Y:S04]  /*67010*/  LDL.LU R110, [R1+0x2208] ;  /* 0x00220800016e7983 */ /* 0x000ea80000300800 */
[----:B------:R-:W2:Y:S01]  /*67020*/  LDL.LU R113, [R1+0x21fc] ;  /* 0x0021fc0001717983 */ /* 0x000ea20000300800 */
[----:B-1----:R-:W-:-:S03]  /*67030*/  IMAD.MOV.U32 R108, RZ, RZ, R9 ;  /* 0x000000ffff6c7224 */ /* 0x002fc600078e0009 */
[----:B------:R-:W2:Y:S01]  /*67040*/  LDL.LU R111, [R1+0x2204] ;  /* 0x00220400016f7983 */ /* 0x000ea20000300800 */
[----:B------:R-:W-:-:S03]  /*67050*/  IMAD.MOV.U32 R109, RZ, RZ, R107 ;  /* 0x000000ffff6d7224 */ /* 0x000fc600078e006b */
[----:B------:R-:W2:Y:S04]  /*67060*/  LDL.LU R9, [R1+0x2210] ;  /* 0x0022100001097983 */ /* 0x000ea80000300800 */
[----:B------:R1:W-:Y:S01]  /*67070*/  LDGSTS.E [R3+0x34004], desc[UR60][R108.64], P0 ;  /* 0x340040006c037fae */ /* 0x0003e2000812187c */
[----:B---3--:R-:W-:-:S04]  /*67080*/  IADD3 R104, P1, R104, R4, RZ ;  /* 0x0000000468687210 */ /* 0x008fc80007f3e0ff */
[----:B----4-:R-:W-:Y:S01]  /*67090*/  IADD3.X R105, R105, R0, RZ, P1, !PT ;  /* 0x0000000069697210 */ /* 0x010fe20000ffe4ff */
[----:B------:R3:W-:Y:S01]  /*670a0*/  STL [R1+0x21e8], R104 ;  /* 0x0021e86801007387 */ /* 0x0007e20000100800 */
[----:B-1----:R-:W-:-:S03]  /*670b0*/  IMAD.MOV.U32 R108, RZ, RZ, R104 ;  /* 0x000000ffff6c7224 */ /* 0x002fc600078e0068 */
[----:B------:R1:W-:Y:S01]  /*670c0*/  STL [R1+0x21e4], R105 ;  /* 0x0021e46901007387 */ /* 0x0003e20000100800 */
[----:B------:R-:W-:-:S03]  /*670d0*/  IMAD.MOV.U32 R109, RZ, RZ, R105 ;  /* 0x000000ffff6d7224 */ /* 0x000fc600078e0069 */
[----:B---3--:R-:W3:Y:S04]  /*670e0*/  LDL.LU R104, [R1+0x220c] ;  /* 0x00220c0001687983 */ /* 0x008ee80000300800 */
[----:B------:R4:W-:Y:S01]  /*670f0*/  LDGSTS.E [R3+0x38004], desc[UR60][R108.64], P0 ;  /* 0x380040006c037fae */ /* 0x0009e2000812187c */
[----:B--2---:R-:W-:-:S03]  /*67100*/  IADD3 R103, P2, R103, R4, RZ ;  /* 0x0000000467677210 */ /* 0x004fc60007f5e0ff */
[----:B-1----:R-:W2:Y:S01]  /*67110*/  LDL.LU R105, [R1+0x2218] ;  /* 0x0022180001697983 */ /* 0x002ea20000300800 */
[----:B------:R-:W-:-:S03]  /*67120*/  IADD3 R11, P3, R11, R4, RZ ;  /* 0x000000040b0b7210 */ /* 0x000fc60007f7e0ff */
[----:B------:R-:W2:Y:S01]  /*67130*/  LDL.LU R107, [R1+0x2220] ;  /* 0x00222000016b7983 */ /* 0x000ea20000300800 */
[----:B----4-:R-:W-:-:S03]  /*67140*/  IMAD.MOV.U32 R108, RZ, RZ, R103 ;  /* 0x000000ffff6c7224 */ /* 0x010fc600078e0067 */
[----:B------:R1:W-:Y:S01]  /*67150*/  STL [R1+0x21f0], R103 ;  /* 0x0021f06701007387 */ /* 0x0003e20000100800 */
[----:B------:R-:W-:Y:S01]  /*67160*/  IADD3.X R106, R106, R0, RZ, P2, !PT ;  /* 0x000000006a6a7210 */ /* 0x000fe200017fe4ff */
[----:B------:R-:W-:-:S03]  /*67170*/  IMAD.X R102, R102, 0x1, R0, P3 ;  /* 0x0000000166667824 */ /* 0x000fc600018e0600 */
[----:B------:R-:W-:Y:S01]  /*67180*/  MOV R109, R106 ;  /* 0x0000006a006d7202 */ /* 0x000fe20000000f00 */
        /* <DEDUP_REMOVED lines=8> */
[----:B----4-:R-:W4:Y:S01]  /*67210*/  LDL.LU R106, [R1+0x2224] ;  /* 0x00222400016a7983 */ /* 0x010f220000300800 */
[----:B------:R-:W-:-:S04]  /*67220*/  USEL UR4, URZ, 0x4, !UP1 ;  /* 0x000000043f047887 */ /* 0x000fc8000c800000 */
[----:B------:R-:W-:-:S06]  /*67230*/  USEL UR4, UR4, URZ, !UP0 ;  /* 0x0000003f04047287 */ /* 0x000fcc000c000000 */
[----:B------:R-:W-:Y:S01]  /*67240*/  ISETP.NE.U32.AND P1, PT, RZ, UR4, PT ;  /* 0x00000004ff007c0c */ /* 0x000fe2000bf25070 */
[----:B------:R-:W-:Y:S01]  /*67250*/  IMAD.MOV.U32 R102, RZ, RZ, R11 ;  /* 0x000000ffff667224 */ /* 0x000fe200078e000b */
[----:B------:R-:W-:-:S11]  /*67260*/  IADD3 R112, P0, R112, R4, RZ ;  /* 0x0000000470707210 */ /* 0x000fd60007f1e0ff */
[----:B------:R-:W-:Y:S01]  /*67270*/  LDGSTS.E [R3+0x30008], desc[UR60][R102.64], P1 ;  /* 0x3000800066037fae */ /* 0x000fe2000892187c */
[----:B------:R-:W-:-:S03]  /*67280*/  IADD3 R110, P2, R110, R4, RZ ;  /* 0x000000046e6e7210 */ /* 0x000fc60007f5e0ff */
[----:B------:R-:W4:Y:S04]  /*67290*/  LDL.LU R102, [R1+0x2228] ;  /* 0x0022280001667983 */ /* 0x000f280000300800 */
[----:B------:R-:W4:Y:S04]  /*672a0*/  LDL.LU R103, [R1+0x222c] ;  /* 0x00222c0001677983 */ /* 0x000f280000300800 */
[----:B------:R-:W4:Y:S01]  /*672b0*/  LDL.LU R11, [R1+0x2230] ;  /* 0x00223000010b7983 */ /* 0x000f220000300800 */
[----:B------:R-:W-:Y:S02]  /*672c0*/  IADD3.X R113, R113, R0, RZ, P0, !PT ;  /* 0x0000000071717210 */ /* 0x000fe400007fe4ff */
[----:B------:R-:W-:Y:S01]  /*672d0*/  IADD3 R9, P0, R9, R4, RZ ;  /* 0x0000000409097210 */ /* 0x000fe20007f1e0ff */
[--C-:B------:R-:W-:Y:S01]  /*672e0*/  IMAD.X R111, R111, 0x1, R0.reuse, P2 ;  /* 0x000000016f6f7824 */ /* 0x100fe200010e0600 */
[----:B------:R-:W-:Y:S04]  /*672f0*/  STL [R1+0x2200], R112 ;  /* 0x0022007001007387 */ /* 0x000fe80000100800 */
[----:B------:R-:W-:Y:S04]  /*67300*/  STL [R1+0x21fc], R113 ;  /* 0x0021fc7101007387 */ /* 0x000fe80000100800 */
[----:B------:R1:W-:Y:S04]  /*67310*/  STL [R1+0x2208], R110 ;  /* 0x0022086e01007387 */ /* 0x0003e80000100800 */
[----:B------:R-:W-:Y:S04]  /*67320*/  LDGSTS.E [R3+0x34008], desc[UR60][R112.64], P1 ;  /* 0x3400800070037fae */ /* 0x000fe8000892187c */
[----:B------:R1:W-:Y:S04]  /*67330*/  STL [R1+0x2204], R111 ;  /* 0x0022046f01007387 */ /* 0x0003e80000100800 */
[----:B------:R1:W-:Y:S01]  /*67340*/  LDGSTS.E [R3+0x38008], desc[UR60][R110.64], P1 ;  /* 0x380080006e037fae */ /* 0x0003e2000892187c */
[----:B---3--:R-:W-:-:S03]  /*67350*/  IMAD.X R104, R104, 0x1, R0, P0 ;  /* 0x0000000168687824 */ /* 0x008fc600000e0600 */
[----:B------:R-:W-:Y:S01]  /*67360*/  STL [R1+0x2210], R9 ;  /* 0x0022100901007387 */ /* 0x000fe20000100800 */
[----:B-1----:R-:W-:Y:S01]  /*67370*/  MOV R110, R9 ;  /* 0x00000009006e7202 */ /* 0x002fe20000000f00 */
[----:B------:R-:W-:Y:S02]  /*67380*/  IMAD.MOV.U32 R111, RZ, RZ, R104 ;  /* 0x000000ffff6f7224 */ /* 0x000fe400078e0068 */
[----:B------:R1:W-:Y:S04]  /*67390*/  STL [R1+0x220c], R104 ;  /* 0x00220c6801007387 */ /* 0x0003e80000100800 */
[----:B------:R-:W-:Y:S01]  /*673a0*/  LDGSTS.E [R3+0x3c008], desc[UR60][R110.64], P1 ;  /* 0x3c0080006e037fae */ /* 0x000fe2000892187c */
[-C--:B--2---:R-:W-:Y:S02]  /*673b0*/  IADD3 R105, P1, R105, R4.reuse, RZ ;  /* 0x0000000469697210 */ /* 0x084fe40007f3e0ff */
[----:B------:R-:W-:Y:S01]  /*673c0*/  IADD3 R107, P2, R107, R4, RZ ;  /* 0x000000046b6b7210 */ /* 0x000fe20007f5e0ff */
[----:B------:R-:W2:Y:S04]  /*673d0*/  LDL.LU R111, [R1+0x1634] ;  /* 0x00163400016f7983 */ /* 0x000ea80000300800 */
[----:B------:R-:W3:Y:S04]  /*673e0*/  LDL.LU R110, [R1+0x1638] ;  /* 0x00163800016e7983 */ /* 0x000ee80000300800 */
[----:B-1----:R-:W2:Y:S04]  /*673f0*/  LDL.LU R104, [R1+0x1640] ;  /* 0x0016400001687983 */ /* 0x002ea80000300800 */
[----:B------:R-:W2:Y:S04]  /*67400*/  LDL.LU R9, [R1+0x1648] ;  /* 0x0016480001097983 */ /* 0x000ea80000300800 */
[----:B------:R-:W-:Y:S01]  /*67410*/  STL [R1+0x2218], R105 ;  /* 0x0022186901007387 */ /* 0x000fe20000100800 */
[----:B------:R-:W-:-:S02]  /*67420*/  IMAD.MOV.U32 R112, RZ, RZ, R105 ;  /* 0x000000ffff707224 */ /* 0x000fc400078e0069 */
[----:B------:R-:W-:Y:S01]  /*67430*/  IMAD.X R108, R108, 0x1, R0, P1 ;  /* 0x000000016c6c7824 */ /* 0x000fe200008e0600 */
[----:B------:R-:W-:-:S04]  /*67440*/  IADD3.X R109, R109, R0, RZ, P2, !PT ;  /* 0x000000006d6d7210 */ /* 0x000fc800017fe4ff */
[----:B------:R1:W-:Y:S01]  /*67450*/  STL [R1+0x2214], R108 ;  /* 0x0022146c01007387 */ /* 0x0003e20000100800 */
[----:B------:R-:W-:-:S03]  /*67460*/  IMAD.MOV.U32 R113, RZ, RZ, R108 ;  /* 0x000000ffff717224 */ /* 0x000fc600078e006c */
        /* <DEDUP_REMOVED lines=8> */
[----:B----4-:R-:W-:-:S05]  /*674f0*/  IADD3 R102, P1, R102, R4, RZ ;  /* 0x0000000466667210 */ /* 0x010fca0007f3e0ff */
[----:B------:R-:W-:-:S06]  /*67500*/  IMAD.X R106, R106, 0x1, R0, P1 ;  /* 0x000000016a6a7824 */ /* 0x000fcc00008e0600 */
[----:B------:R1:W-:Y:S01]  /*67510*/  LDGSTS.E [R3+0x3000c], desc[UR60][R112.64], P0 ;  /* 0x3000c00070037fae */ /* 0x0003e2000812187c */
[----:B------:R-:W-:-:S03]  /*67520*/  IADD3 R11, P2, R11, R4, RZ ;  /* 0x000000040b0b7210 */ /* 0x000fc60007f5e0ff */
[----:B------:R-:W-:Y:S01]  /*67530*/  STL [R1+0x2228], R102 ;  /* 0x0022286601007387 */ /* 0x000fe20000100800 */
[----:B------:R-:W-:-:S03]  /*67540*/  IADD3.X R103, R103, R0, RZ, P2, !PT ;  /* 0x0000000067677210 */ /* 0x000fc600017fe4ff */
[----:B------:R4:W-:Y:S01]  /*67550*/  STL [R1+0x2224], R106 ;  /* 0x0022246a01007387 */ /* 0x0009e20000100800 */
[----:B-1----:R-:W-:Y:S01]  /*67560*/  MOV R112, R107 ;  /* 0x0000006b00707202 */ /* 0x002fe20000000f00 */
[----:B------:R-:W-:Y:S02]  /*67570*/  IMAD.MOV.U32 R113, RZ, RZ, R109 ;  /* 0x000000ffff717224 */ /* 0x000fe400078e006d */
[----:B------:R-:W-:Y:S01]  /*67580*/  STL [R1+0x2230], R11 ;  /* 0x0022300b01007387 */ /* 0x000fe20000100800 */
[----:B------:R-:W-:Y:S02]  /*67590*/  IMAD.MOV.U32 R107, RZ, RZ, R106 ;  /* 0x000000ffff6b7224 */ /* 0x000fe400078e006a */
[----:B----4-:R-:W-:Y:S01]  /*675a0*/  IMAD.MOV.U32 R106, RZ, RZ, R102 ;  /* 0x000000ffff6a7224 */ /* 0x010fe200078e0066 */
[----:B------:R1:W-:Y:S04]  /*675b0*/  STL [R1+0x222c], R103 ;  /* 0x00222c6701007387 */ /* 0x0003e80000100800 */
[----:B------:R-:W4:Y:S01]  /*675c0*/  LDL.LU R102, [R1+0x1650] ;  /* 0x0016500001667983 */ /* 0x000f220000300800 */
[----:B------:R-:W-:-:S03]  /*675d0*/  UISETP.GT.AND UP1, UPT, UR6, 0xc, UPT ;  /* 0x0000000c0600788c */ /* 0x000fc6000bf24270 */
[----:B------:R-:W-:Y:S04]  /*675e0*/  LDGSTS.E [R3+0x3400c], desc[UR60][R112.64], P0 ;  /* 0x3400c00070037fae */ /* 0x000fe8000812187c */
[----:B------:R1:W-:Y:S01]  /*675f0*/  LDGSTS.E [R3+0x3800c], desc[UR60][R106.64], P0 ;  /* 0x3800c0006a037fae */ /* 0x0003e2000812187c */
[----:B------:R-:W-:Y:S01]  /*67600*/  USEL UR4, URZ, 0x4, !UP1 ;  /* 0x000000043f047887 */ /* 0x000fe2000c800000 */
[----:B-1----:R-:W-:Y:S02]  /*67610*/  IMAD.MOV.U32 R107, RZ, RZ, R103 ;  /* 0x000000ffff6b7224 */ /* 0x002fe400078e0067 */
[----:B------:R-:W4:Y:S01]  /*67620*/  LDL.LU R103, [R1+0x164c] ;  /* 0x00164c0001677983 */ /* 0x000f220000300800 */
[----:B------:R-:W-:Y:S01]  /*67630*/  MOV R106, R11 ;  /* 0x0000000b006a7202 */ /* 0x000fe20000000f00 */
[----:B------:R-:W-:-:S02]  /*67640*/  USEL UR4, UR4, URZ, !UP0 ;  /* 0x0000003f04047287 */ /* 0x000fc4000c000000 */
[----:B------:R-:W4:Y:S04]  /*67650*/  LDL.LU R109, [R1+0x1654] ;  /* 0x00165400016d7983 */ /* 0x000f280000300800 */
[----:B------:R1:W-:Y:S01]  /*67660*/  LDGSTS.E [R3+0x3c00c], desc[UR60][R106.64], P0 ;  /* 0x3c00c0006a037fae */ /* 0x0003e2000812187c */
[----:B------:R-:W-:Y:S02]  /*67670*/  ISETP.NE.U32.AND P0, PT, RZ, UR4, PT ;  /* 0x00000004ff007c0c */ /* 0x000fe4000bf05070 */
[----:B---3--:R-:W-:Y:S01]  /*67680*/  IADD3 R110, P1, R110, R4, RZ ;  /* 0x000000046e6e7210 */ /* 0x008fe20007f3e0ff */
[----:B------:R-:W3:Y:S04]  /*67690*/  LDL.LU R106, [R1+0x1658] ;  /* 0x00165800016a7983 */ /* 0x000ee80000300800 */
[----:B------:R-:W3:Y:S04]  /*676a0*/  LDL.LU R107, [R1+0x165c] ;  /* 0x00165c00016b7983 */ /* 0x000ee80000300800 */
[----:B------:R-:W3:Y:S01]  /*676b0*/  LDL.LU R11, [R1+0x1660] ;  /* 0x00166000010b7983 */ /* 0x000ee20000300800 */
[----:B--2---:R-:W-:Y:S01]  /*676c0*/  IMAD.X R111, R111, 0x1, R0, P1 ;  /* 0x000000016f6f7824 */ /* 0x004fe200008e0600 */
[----:B-1----:R-:W-:-:S02]  /*676d0*/  LOP3.LUT R3, R6, 0x30, RZ, 0x3c, !PT ;  /* 0x0000003006037812 */ /* 0x002fc400078e3cff */
[-C--:B------:R-:W-:Y:S02]  /*676e0*/  IADD3 R104, P1, R104, R4.reuse, RZ ;  /* 0x0000000468687210 */ /* 0x080fe40007f3e0ff */
[----:B------:R-:W-:Y:S01]  /*676f0*/  IADD3 R3, R3, UR5, RZ ;  /* 0x0000000503037c10 */ /* 0x000fe2000fffe0ff */
[----:B------:R1:W-:Y:S01]  /*67700*/  STL [R1+0x1638], R110 ;  /* 0x0016386e01007387 */ /* 0x0003e20000100800 */
[----:B------:R-:W-:-:S03]  /*67710*/  IADD3 R9, P2, R9, R4, RZ ;  /* 0x0000000409097210 */ /* 0x000fc60007f5e0ff */
[----:B------:R2:W-:Y:S04]  /*67720*/  STL [R1+0x1634], R111 ;  /* 0x0016346f01007387 */ /* 0x0005e80000100800 */
[----:B------:R1:W-:Y:S04]  /*67730*/  LDGSTS.E [R3], desc[UR60][R110.64], P0 ;  /* 0x000000006e037fae */ /* 0x0003e8000812187c */
[----:B------:R2:W-:Y:S01]  /*67740*/  STL [R1+0x1640], R104 ;  /* 0x0016406801007387 */ /* 0x0005e20000100800 */
[----:B-1----:R-:W-:Y:S01]  /*67750*/  MOV R110, R104 ;  /* 0x00000068006e7202 */ /* 0x002fe20000000f00 */
[----:B------:R-:W-:-:S04]  /*67760*/  IMAD.X R108, R108, 0x1, R0, P1 ;  /* 0x000000016c6c7824 */ /* 0x000fc800008e0600 */
[----:B--2---:R-:W-:Y:S01]  /*67770*/  IMAD.MOV.U32 R111, RZ, RZ, R108 ;  /* 0x000000ffff6f7224 */ /* 0x004fe200078e006c */
[----:B------:R-:W-:Y:S01]  /*67780*/  STL [R1+0x163c], R108 ;  /* 0x00163c6c01007387 */ /* 0x000fe20000100800 */
[----:B------:R-:W-:-:S03]  /*67790*/  IMAD.X R105, R105, 0x1, R0, P2 ;  /* 0x0000000169697824 */ /* 0x000fc600010e0600 */
[----:B------:R-:W-:Y:S04]  /*677a0*/  STL [R1+0x1648], R9 ;  /* 0x0016480901007387 */ /* 0x000fe80000100800 */
[----:B------:R-:W2:Y:S04]  /*677b0*/  LDL.LU R104, [R1+0x1668] ;  /* 0x0016680001687983 */ /* 0x000ea80000300800 */
[----:B------:R1:W-:Y:S04]  /*677c0*/  LDGSTS.E [R3+0x4000], desc[UR60][R110.64], P0 ;  /* 0x040000006e037fae */ /* 0x0003e8000812187c */
[----:B------:R1:W-:Y:S02]  /*677d0*/  STL [R1+0x1644], R105 ;  /* 0x0016446901007387 */ /* 0x0003e40000100800 */
[----:B-1----:R-:W-:-:S02]  /*677e0*/  MOV R111, R105 ;  /* 0x00000069006f7202 */ /* 0x002fc40000000f00 */
[----:B------:R-:W2:Y:S01]  /*677f0*/  LDL.LU R105, [R1+0x1664] ;  /* 0x0016640001697983 */ /* 0x000ea20000300800 */
[----:B------:R-:W-:-:S03]  /*67800*/  IMAD.MOV.U32 R110, RZ, RZ, R9 ;  /* 0x000000ffff6e7224 */ /* 0x000fc600078e0009 */
[----:B------:R-:W2:Y:S01]  /*67810*/  LDL.LU R108, [R1+0x1670] ;  /* 0x00167000016c7983 */ /* 0x000ea20000300800 */
[----:B------:R-:W-:-:S03]  /*67820*/  UISETP.GT.AND UP1, UPT, UR6, 0xd, UPT ;  /* 0x0000000d0600788c */ /* 0x000fc6000bf24270 */
[----:B------:R-:W2:Y:S04]  /*67830*/  LDL.LU R9, [R1+0x1678] ;  /* 0x0016780001097983 */ /* 0x000ea80000300800 */
[----:B------:R-:W-:Y:S01]  /*67840*/  LDGSTS.E [R3+0x8000], desc[UR60][R110.64], P0 ;  /* 0x080000006e037fae */ /* 0x000fe2000812187c */
[----:B----4-:R-:W-:-:S05]  /*67850*/  IADD3 R102, P1, R102, R4, RZ ;  /* 0x0000000466667210 */ /* 0x010fca0007f3e0ff */
[----:B------:R-:W-:Y:S01]  /*67860*/  STL [R1+0x1650], R102 ;  /* 0x0016506601007387 */ /* 0x000fe20000100800 */
[----:B------:R-:W-:Y:S01]  /*67870*/  USEL UR4, URZ, 0x4, !UP1 ;  /* 0x000000043f047887 */ /* 0x000fe2000c800000 */
[----:B------:R-:W-:-:S05]  /*67880*/  IMAD.X R103, R103, 0x1, R0, P1 ;  /* 0x0000000167677824 */ /* 0x000fca00008e0600 */
[----:B------:R1:W-:Y:S04]  /*67890*/  STL [R1+0x164c], R103 ;  /* 0x00164c6701007387 */ /* 0x0003e80000100800 */
[----:B------:R-:W4:Y:S01]  /*678a0*/  LDL.LU R110, [R1+0x166c] ;  /* 0x00166c00016e7983 */ /* 0x000f220000300800 */
[----:B------:R-:W-:-:S03]  /*678b0*/  USEL UR4, UR4, URZ, !UP0 ;  /* 0x0000003f04047287 */ /* 0x000fc6000c000000 */
[----:B------:R-:W4:Y:S04]  /*678c0*/  LDL.LU R111, [R1+0x1674] ;  /* 0x00167400016f7983 */ /* 0x000f280000300800 */
[----:B------:R-:W-:Y:S01]  /*678d0*/  LDGSTS.E [R3+0xc000], desc[UR60][R102.64], P0 ;  /* 0x0c00000066037fae */ /* 0x000fe2000812187c */
[----:B---3--:R-:W-:-:S05]  /*678e0*/  IADD3 R106, P1, R106, R4, RZ ;  /* 0x000000046a6a7210 */ /* 0x008fca0007f3e0ff */
[----:B------:R-:W-:Y:S01]  /*678f0*/  IMAD.X R109, R109, 0x1, R0, P1 ;  /* 0x000000016d6d7824 */ /* 0x000fe200008e0600 */
[----:B------:R-:W-:Y:S01]  /*67900*/  IADD3 R11, P2, R11, R4, RZ ;  /* 0x000000040b0b7210 */ /* 0x000fe20007f5e0ff */
[----:B-1----:R-:W3:Y:S03]  /*67910*/  LDL.LU R103, [R1+0x1680] ;  /* 0x0016800001677983 */ /* 0x002ee60000300800 */
[----:B------:R-:W-:Y:S01]  /*67920*/  IADD3.X R107, R107, R0, RZ, P2, !PT ;  /* 0x000000006b6b7210 */ /* 0x000fe200017fe4ff */
[----:B------:R-:W3:Y:S01]  /*67930*/  LDL.LU R102, [R1+0x1688] ;  /* 0x0016880001667983 */ /* 0x000ee20000300800 */
[----:B------:R-:W-:Y:S01]  /*67940*/  ISETP.NE.U32.AND P0, PT, RZ, UR4, PT ;  /* 0x00000004ff007c0c */ /* 0x000fe2000bf05070 */
[----:B------:R-:W-:Y:S02]  /*67950*/  IMAD.MOV.U32 R113, RZ, RZ, R109 ;  /* 0x000000ffff717224 */ /* 0x000fe400078e006d */
[----:B------:R-:W-:Y:S01]  /*67960*/  STL [R1+0x1658], R106 ;  /* 0x0016586a01007387 */ /* 0x000fe20000100800 */
[----:B------:R-:W-:-:S03]  /*67970*/  IMAD.MOV.U32 R112, RZ, RZ, R106 ;  /* 0x000000ffff707224 */ /* 0x000fc600078e006a */
[----:B------:R1:W-:Y:S04]  /*67980*/  STL [R1+0x1654], R109 ;  /* 0x0016546d01007387 */ /* 0x0003e80000100800 */
[----:B------:R1:W-:Y:S04]  /*67990*/  STL [R1+0x1660], R11 ;  /* 0x0016600b01007387 */ /* 0x0003e80000100800 */
[----:B------:R1:W-:Y:S04]  /*679a0*/  LDGSTS.E [R3+0x4], desc[UR60][R112.64], P0 ;  /* 0x0000400070037fae */ /* 0x0003e8000812187c */
[----:B-1----:R-:W3:Y:S04]  /*679b0*/  LDL.LU R109, [R1+0x167c] ;  /* 0x00167c00016d7983 */ /* 0x002ee80000300800 */
[----:B------:R-:W-:Y:S04]  /*679c0*/  STL [R1+0x165c], R107 ;  /* 0x00165c6b01007387 */ /* 0x000fe80000100800 */
[----:B------:R-:W3:Y:S01]  /*679d0*/  LDL.LU R106, [R1+0x1684] ;  /* 0x00168400016a7983 */ /* 0x000ee20000300800 */
[----:B------:R-:W-:Y:S01]  /*679e0*/  MOV R112, R11 ;  /* 0x0000000b00707202 */ /* 0x000fe20000000f00 */
[----:B------:R-:W-:-:S02]  /*679f0*/  IMAD.MOV.U32 R113, RZ, RZ, R107 ;  /* 0x000000ffff717224 */ /* 0x000fc400078e006b */
[----:B------:R-:W3:Y:S04]  /*67a00*/  LDL.LU R11, [R1+0x1690] ;  /* 0x00169000010b7983 */ /* 0x000ee80000300800 */
[----:B------:R1:W-:Y:S01]  /*67a10*/  LDGSTS.E [R3+0x4004], desc[UR60][R112.64], P0 ;  /* 0x0400400070037fae */ /* 0x0003e2000812187c */
[----:B--2---:R-:W-:-:S05]  /*67a20*/  IADD3 R104, P1, R104, R4, RZ ;  /* 0x0000000468687210 */ /* 0x004fca0007f3e0ff */
[----:B------:R-:W-:Y:S01]  /*67a30*/  STL [R1+0x1668], R104 ;  /* 0x0016686801007387 */ /* 0x000fe20000100800 */
[----:B------:R-:W-:-:S04]  /*67a40*/  IMAD.X R105, R105, 0x1, R0, P1 ;  /* 0x0000000169697824 */ /* 0x000fc800008e0600 */
[----:B-1----:R-:W-:Y:S01]  /*67a50*/  IMAD.MOV.U32 R113, RZ, RZ, R105 ;  /* 0x000000ffff717224 */ /* 0x002fe200078e0069 */
[----:B------:R1:W-:Y:S04]  /*67a60*/  STL [R1+0x1664], R105 ;  /* 0x0016646901007387 */ /* 0x0003e80000100800 */
[----:B-1----:R-:W2:Y:S01]  /*67a70*/  LDL.LU R105, [R1+0x168c] ;  /* 0x00168c0001697983 */ /* 0x002ea20000300800 */
[----:B------:R-:W-:Y:S01]  /*67a80*/  UISETP.GT.AND UP1, UPT, UR6, 0xe, UPT ;  /* 0x0000000e0600788c */ /* 0x000fe2000bf24270 */
[----:B------:R-:W-:Y:S02]  /*67a90*/  IADD3 R108, P2, R108, R4, RZ ;  /* 0x000000046c6c7210 */ /* 0x000fe40007f5e0ff */
[----:B------:R-:W-:Y:S01]  /*67aa0*/  MOV R112, R104 ;  /* 0x0000006800707202 */ /* 0x000fe20000000f00 */
[----:B------:R-:W-:Y:S01]  /*67ab0*/  USEL UR4, URZ, 0x4, !UP1 ;  /* 0x000000043f047887 */ /* 0x000fe2000c800000 */
[----:B------:R-:W-:Y:S01]  /*67ac0*/  IADD3 R9, P3, R9, R4, RZ ;  /* 0x0000000409097210 */ /* 0x000fe20007f7e0ff */
[----:B------:R-:W2:Y:S02]  /*67ad0*/  LDL.LU R107, [R1+0x1698] ;  /* 0x00169800016b7983 */ /* 0x000ea40000300800 */
[----:B------:R-:W-:-:S02]  /*67ae0*/  USEL UR4, UR4, URZ, !UP0 ;  /* 0x0000003f04047287 */ /* 0x000fc4000c000000 */
[----:B------:R1:W-:Y:S04]  /*67af0*/  LDGSTS.E [R3+0x8004], desc[UR60][R112.64], P0 ;  /* 0x0800400070037fae */ /* 0x0003e8000812187c */
[----:B------:R-:W2:Y:S01]  /*67b00*/  LDL.LU R104, [R1+0x16a0] ;  /* 0x0016a00001687983 */ /* 0x000ea20000300800 */
[----:B------:R-:W-:-:S03]  /*67b10*/  ISETP.NE.U32.AND P1, PT, RZ, UR4, PT ;  /* 0x00000004ff007c0c */ /* 0x000fc6000bf25070 */
[----:B------:R3:W-:Y:S01]  /*67b20*/  STL [R1+0x1670], R108 ;  /* 0x0016706c01007387 */ /* 0x0007e20000100800 */
[----:B-1----:R-:W-:Y:S02]  /*67b30*/  IMAD.MOV.U32 R112, RZ, RZ, R108 ;  /* 0x000000ffff707224 */ /* 0x002fe400078e006c */
[----:B----4-:R-:W-:-:S04]  /*67b40*/  IMAD.X R110, R110, 0x1, R0, P2 ;  /* 0x000000016e6e7824 */ /* 0x010fc800010e0600 */
[----:B------:R-:W-:Y:S01]  /*67b50*/  IMAD.MOV.U32 R113, RZ, RZ, R110 ;  /* 0x000000ffff717224 */ /* 0x000fe200078e006e */
[----:B------:R-:W-:Y:S01]  /*67b60*/  IADD3.X R111, R111, R0, RZ, P3, !PT ;  /* 0x000000006f6f7210 */ /* 0x000fe20001ffe4ff */
[----:B------:R1:W-:Y:S04]  /*67b70*/  STL [R1+0x166c], R110 ;  /* 0x00166c6e01007387 */ /* 0x0003e80000100800 */
[----:B------:R4:W-:Y:S04]  /*67b80*/  LDGSTS.E [R3+0xc004], desc[UR60][R112.64], P0 ;  /* 0x0c00400070037fae */ /* 0x0009e8000812187c */
[----:B------:R1:W-:Y:S04]  /*67b90*/  STL [R1+0x1678], R9 ;  /* 0x0016780901007387 */ /* 0x0003e80000100800 */
[----:B------:R-:W-:Y:S01]  /*67ba0*/  STL [R1+0x1674], R111 ;  /* 0x0016746f01007387 */ /* 0x000fe20000100800 */
[----:B---3--:R-:W-:-:S03]  /*67bb0*/  IADD3 R103, P0, R103, R4, RZ ;  /* 0x0000000467677210 */ /* 0x008fc60007f1e0ff */
[----:B------:R-:W3:Y:S01]  /*67bc0*/  LDL.LU R108, [R1+0x1694] ;  /* 0x00169400016c7983 */ /* 0x000ee20000300800 */
[----:B------:R-:W-:Y:S01]  /*67bd0*/  IADD3 R102, P2, R102, R4, RZ ;  /* 0x0000000466667210 */ /* 0x000fe20007f5e0ff */
[----:B----4-:R-:W-:Y:S01]  /*67be0*/  IMAD.MOV.U32 R113, RZ, RZ, R111 ;  /* 0x000000ffff717224 */ /* 0x010fe200078e006f */
[----:B------:R-:W-:Y:S01]  /*67bf0*/  MOV R112, R9 ;  /* 0x0000000900707202 */ /* 0x000fe20000000f00 */
[----:B-1----:R-:W4:Y:S04]  /*67c00*/  LDL.LU R110, [R1+0x169c] ;  /* 0x00169c00016e7983 */ /* 0x002f280000300800 */
[----:B------:R-:W4:Y:S04]  /*67c10*/  LDL.LU R9, [R1+0x16a8] ;  /* 0x0016a80001097983 */ /* 0x000f280000300800 */
[----:B------:R1:W-:Y:S04]  /*67c20*/  STL [R1+0x1680], R103 ;  /* 0x0016806701007387 */ /* 0x0003e80000100800 */
[----:B------:R1:W-:Y:S01]  /*67c30*/  LDGSTS.E [R3+0x8], desc[UR60][R112.64], P1 ;  /* 0x0000800070037fae */ /* 0x0003e2000892187c */
[----:B------:R-:W-:-:S05]  /*67c40*/  IMAD.X R109, R109, 0x1, R0, P0 ;  /* 0x000000016d6d7824 */ /* 0x000fca00000e0600 */
[----:B------:R-:W-:Y:S01]  /*67c50*/  STL [R1+0x167c], R109 ;  /* 0x00167c6d01007387 */ /* 0x000fe20000100800 */
[----:B------:R-:W-:-:S03]  /*67c60*/  IADD3.X R106, R106, R0, RZ, P2, !PT ;  /* 0x000000006a6a7210 */ /* 0x000fc600017fe4ff */
[----:B------:R-:W-:Y:S01]  /*67c70*/  STL [R1+0x1688], R102 ;  /* 0x0016886601007387 */ /* 0x000fe20000100800 */
[----:B-1----:R-:W-:-:S03]  /*67c80*/  IMAD.MOV.U32 R112, RZ, RZ, R103 ;  /* 0x000000ffff707224 */ /* 0x002fc600078e0067 */
[----:B------:R1:W-:Y:S04]  /*67c90*/  STL [R1+0x1684], R106 ;  /* 0x0016846a01007387 */ /* 0x0003e80000100800 */
[----:B------:R-:W4:Y:S01]  /*67ca0*/  LDL.LU R103, [R1+0x16a4] ;  /* 0x0016a40001677983 */ /* 0x000f220000300800 */
[----:B------:R-:W-:Y:S01]  /*67cb0*/  IMAD.MOV.U32 R113, RZ, RZ, R109 ;  /* 0x000000ffff717224 */ /* 0x000fe200078e006d */
[----:B------:R-:W-:-:S04]  /*67cc0*/  IADD3 R11, P0, R11, R4, RZ ;  /* 0x000000040b0b7210 */ /* 0x000fc80007f1e0ff */
[----:B------:R1:W-:Y:S02]  /*67cd0*/  LDGSTS.E [R3+0x4008], desc[UR60][R112.64], P1 ;  /* 0x0400800070037fae */ /* 0x0003e4000892187c */
[----:B-1----:R-:W-:Y:S01]  /*67ce0*/  IMAD.MOV.U32 R113, RZ, RZ, R106 ;  /* 0x000000ffff717224 */ /* 0x002fe200078e006a */
[----:B------:R-:W-:Y:S01]  /*67cf0*/  MOV R112, R102 ;  /* 0x0000006600707202 */ /* 0x000fe20000000f00 */
[----:B------:R-:W4:Y:S04]  /*67d00*/  LDL.LU R106, [R1+0x16b0] ;  /* 0x0016b000016a7983 */ /* 0x000f280000300800 */
[----:B------:R-:W4:Y:S04]  /*67d10*/  LDL.LU R102, [R1+0x1a38] ;  /* 0x001a380001667983 */ /* 0x000f280000300800 */
[----:B------:R-:W-:Y:S01]  /*67d20*/  STL [R1+0x1690], R11 ;  /* 0x0016900b01007387 */ /* 0x000fe20000100800 */
[----:B------:R-:W-:-:S03]  /*67d30*/  UISETP.GT.AND UP1, UPT, UR6, 0xf, UPT ;  /* 0x0000000f0600788c */ /* 0x000fc6000bf24270 */
[----:B------:R1:W-:Y:S01]  /*67d40*/  LDGSTS.E [R3+0x8008], desc[UR60][R112.64], P1 ;  /* 0x0800800070037fae */ /* 0x0003e2000892187c */
[----:B--2---:R-:W-:-:S05]  /*67d50*/  IMAD.X R105, R105, 0x1, R0, P0 ;  /* 0x0000000169697824 */ /* 0x004fca00000e0600 */
[----:B------:R2:W-:Y:S04]  /*67d60*/  STL [R1+0x168c], R105 ;  /* 0x00168c6901007387 */ /* 0x0005e80000100800 */
[----:B------:R-:W4:Y:S04]  /*67d70*/  LDL.LU R111, [R1+0x16ac] ;  /* 0x0016ac00016f7983 */ /* 0x000f280000300800 */
[----:B------:R-:W4:Y:S01]  /*67d80*/  LDL.LU R109, [R1+0x1a34] ;  /* 0x001a3400016d7983 */ /* 0x000f220000300800 */
[----:B------:R-:W-:Y:S01]  /*67d90*/  USEL UR4, URZ, 0x4, !UP1 ;  /* 0x000000043f047887 */ /* 0x000fe2000c800000 */
[----:B-1----:R-:W-:Y:S01]  /*67da0*/  MOV R112, R11 ;  /* 0x0000000b00707202 */ /* 0x002fe20000000f00 */
[----:B------:R-:W-:-:S02]  /*67db0*/  IMAD.MOV.U32 R113, RZ, RZ, R105 ;  /* 0x000000ffff717224 */ /* 0x000fc400078e0069 */
[----:B------:R-:W-:Y:S01]  /*67dc0*/  USEL UR4, UR4, URZ, !UP0 ;  /* 0x0000003f04047287 */ /* 0x000fe2000c000000 */
[-C--:B------:R-:W-:Y:S01]  /*67dd0*/  IADD3 R104, P2, R104, R4.reuse, RZ ;  /* 0x0000000468687210 */ /* 0x080fe20007f5e0ff */
[----:B--2---:R-:W2:Y:S04]  /*67de0*/  LDL.LU R105, [R1+0x1a40] ;  /* 0x001a400001697983 */ /* 0x004ea80000300800 */
[----:B------:R1:W-:Y:S01]  /*67df0*/  LDGSTS.E [R3+0xc008], desc[UR60][R112.64], P1 ;  /* 0x0c00800070037fae */ /* 0x0003e2000892187c */
[----:B------:R-:W-:Y:S02]  /*67e00*/  IADD3 R107, P1, R107, R4, RZ ;  /* 0x000000046b6b7210 */ /* 0x000fe40007f3e0ff */
[----:B------:R-:W-:Y:S01]  /*67e10*/  ISETP.NE.U32.AND P0, PT, RZ, UR4, PT ;  /* 0x00000004ff007c0c */ /* 0x000fe2000bf05070 */
[----:B------:R-:W2:Y:S04]  /*67e20*/  LDL.LU R11, [R1+0x1a48] ;  /* 0x001a4800010b7983 */ /* 0x000ea80000300800 */
[----:B------:R-:W-:Y:S01]  /*67e30*/  STL [R1+0x1698], R107 ;  /* 0x0016986b01007387 */ /* 0x000fe20000100800 */
[----:B-1----:R-:W-:-:S02]  /*67e40*/  IMAD.MOV.U32 R112, RZ, RZ, R107 ;  /* 0x000000ffff707224 */ /* 0x002fc400078e006b */
[----:B---3--:R-:W-:-:S04]  /*67e50*/  IMAD.X R108, R108, 0x1, R0, P1 ;  /* 0x000000016c6c7824 */ /* 0x008fc800008e0600 */
[----:B------:R-:W-:Y:S01]  /*67e60*/  IMAD.MOV.U32 R113, RZ, RZ, R108 ;  /* 0x000000ffff717224 */ /* 0x000fe200078e006c */
[----:B----4-:R-:W-:Y:S01]  /*67e70*/  IADD3.X R110, R110, R0, RZ, P2, !PT ;  /* 0x000000006e6e7210 */ /* 0x010fe200017fe4ff */
[----:B------:R1:W-:Y:S01]  /*67e80*/  STL [R1+0x1694], R108 ;  /* 0x0016946c01007387 */ /* 0x0003e20000100800 */
[----:B------:R-:W-:-:S03]  /*67e90*/  IADD3 R9, P1, R9, R4, RZ ;  /* 0x0000000409097210 */ /* 0x000fc60007f3e0ff */
[----:B------:R-:W-:Y:S04]  /*67ea0*/  STL [R1+0x16a0], R104 ;  /* 0x0016a06801007387 */ /* 0x000fe80000100800 */
[----:B------:R3:W-:Y:S04]  /*67eb0*/  LDGSTS.E [R3+0xc], desc[UR60][R112.64], P0 ;  /* 0x0000c00070037fae */ /* 0x0007e8000812187c */
[----:B-1----:R-:W4:Y:S04]  /*67ec0*/  LDL.LU R108, [R1+0x1a3c] ;  /* 0x001a3c00016c7983 */ /* 0x002f280000300800 */
[----:B------:R-:W-:Y:S01]  /*67ed0*/  STL [R1+0x169c], R110 ;  /* 0x00169c6e01007387 */ /* 0x000fe20000100800 */
[----:B---3--:R-:W-:Y:S01]  /*67ee0*/  MOV R112, R104 ;  /* 0x0000006800707202 */ /* 0x008fe20000000f00 */
[----:B------:R-:W-:-:S02]  /*67ef0*/  IMAD.MOV.U32 R113, RZ, RZ, R110 ;  /* 0x000000ffff717224 */ /* 0x000fc400078e006e */
[----:B------:R-:W3:Y:S04]  /*67f00*/  LDL.LU R107, [R1+0x1a44] ;  /* 0x001a4400016b7983 */ /* 0x000ee80000300800 */
[----:B------:R1:W-:Y:S01]  /*67f10*/  LDGSTS.E [R3+0x400c], desc[UR60][R112.64], P0 ;  /* 0x0400c00070037fae */ /* 0x0003e2000812187c */
[----:B------:R-:W-:-:S03]  /*67f20*/  IMAD.X R103, R103, 0x1, R0, P1 ;  /* 0x0000000167677824 */ /* 0x000fc600008e0600 */
[----:B------:R1:W-:Y:S04]  /*67f30*/  STL [R1+0x16a8], R9 ;  /* 0x0016a80901007387 */ /* 0x0003e80000100800 */
[----:B------:R1:W-:Y:S02]  /*67f40*/  STL [R1+0x16a4], R103 ;  /* 0x0016a46701007387 */ /* 0x0003e40000100800 */
[----:B-1----:R-:W-:Y:S02]  /*67f50*/  MOV R112, R9 ;  /* 0x0000000900707202 */ /* 0x002fe40000000f00 */
[----:B------:R-:W3:Y:S04]  /*67f60*/  LDL.LU R9, [R1+0x1a50] ;  /* 0x001a500001097983 */ /* 0x000ee80000300800 */
[----:B------:R-:W3:Y:S01]  /*67f70*/  LDL.LU R104, [R1+0x1a4c] ;  /* 0x001a4c0001687983 */ /* 0x000ee20000300800 */
[----:B------:R-:W-:Y:S01]  /*67f80*/  IADD3 R106, P2, R106, R4, RZ ;  /* 0x000000046a6a7210 */ /* 0x000fe20007f5e0ff */
[----:B------:R-:W-:-:S02]  /*67f90*/  IMAD.MOV.U32 R113, RZ, RZ, R103 ;  /* 0x000000ffff717224 */ /* 0x000fc400078e0067 */
[----:B------:R-:W3:Y:S01]  /*67fa0*/  LDL.LU R103, [R1+0x1a58] ;  /* 0x001a580001677983 */ /* 0x000ee20000300800 */
[----:B------:R-:W-:-:S03]  /*67fb0*/  IADD3 R102, P3, R102, R4, RZ ;  /* 0x0000000466667210 */ /* 0x000fc60007f7e0ff */
[----:B------:R-:W3:Y:S04]  /*67fc0*/  LDL.LU R110, [R1+0x1a60] ;  /* 0x001a6000016e7983 */ /* 0x000ee80000300800 */
[----:B------:R1:W-:Y:S04]  /*67fd0*/  STL [R1+0x16b0], R106 ;  /* 0x0016b06a01007387 */ /* 0x0003e80000100800 */
[----:B------:R1:W-:Y:S02]  /*67fe0*/  LDGSTS.E [R3+0x800c], desc[UR60][R112.64], P0 ;  /* 0x0800c00070037fae */ /* 0x0003e4000812187c */
[----:B-1----:R-:W-:-:S02]  /*67ff0*/  IMAD.MOV.U32 R112, RZ, RZ, R106 ;  /* 0x000000ffff707224 */ /* 0x002fc400078e006a */
[----:B------:R-:W-:Y:S01]  /*68000*/  IMAD.X R111, R111, 0x1, R0, P2 ;  /* 0x000000016f6f7824 */ /* 0x000fe200010e0600 */
[----:B------:R-:W-:-:S04]  /*68010*/  IADD3.X R109, R109, R0, RZ, P3, !PT ;  /* 0x000000006d6d7210 */ /* 0x000fc80001ffe4ff */
[----:B------:R1:W-:Y:S04]  /*68020*/  STL [R1+0x16ac], R111 ;  /* 0x0016ac6f01007387 */ /* 0x0003e80000100800 */
[----:B------:R2:W-:Y:S01]  /*68030*/  STL [R1+0x1a38], R102 ;  /* 0x001a386601007387 */ /* 0x0005e20000100800 */
[----:B------:R-:W-:-:S03]  /*68040*/  IMAD.MOV.U32 R113, RZ, RZ, R111 ;  /* 0x000000ffff717224 */ /* 0x000fc600078e006f */
        /* <DEDUP_REMOVED lines=9> */
[----:B------:R-:W-:Y:S02]  /*680e0*/  ISETP.NE.U32.AND P1, PT, RZ, UR4, PT ;  /* 0x00000004ff007c0c */ /* 0x000fe4000bf25070 */
[----:B-1----:R-:W-:Y:S01]  /*680f0*/  MOV R112, R102 ;  /* 0x0000006600707202 */ /* 0x002fe20000000f00 */
[----:B------:R-:W-:Y:S01]  /*68100*/  IMAD.MOV.U32 R113, RZ, RZ, R109 ;  /* 0x000000ffff717224 */ /* 0x000fe200078e006d */
[----:B------:R-:W2:Y:S04]  /*68110*/  LDL.LU R102, [R1+0x1a68] ;  /* 0x001a680001667983 */ /* 0x000ea80000300800 */
[----:B------:R-:W-:Y:S05]  /*68120*/  STL [R1+0x1a40], R105 ;  /* 0x001a406901007387 */ /* 0x000fea0000100800 */
[----:B------:R-:W-:Y:S01]  /*68130*/  LDGSTS.E [R3+0x10000], desc[UR60][R112.64], P1 ;  /* 0x1000000070037fae */ /* 0x000fe2000892187c */
[----:B----4-:R-:W-:-:S04]  /*68140*/  IMAD.X R108, R108, 0x1, R0, P0 ;  /* 0x000000016c6c7824 */ /* 0x010fc800000e0600 */
[----:B------:R-:W-:Y:S01]  /*68150*/  IMAD.MOV.U32 R109, RZ, RZ, R108 ;  /* 0x000000ffff6d7224 */ /* 0x000fe200078e006c */
[----:B------:R1:W-:Y:S01]  /*68160*/  STL [R1+0x1a3c], R108 ;  /* 0x001a3c6c01007387 */ /* 0x0003e20000100800 */
[----:B---3--:R-:W-:-:S03]  /*68170*/  IADD3.X R107, R107, R0, RZ, P2, !PT ;  /* 0x000000006b6b7210 */ /* 0x008fc600017fe4ff */
[----:B------:R-:W-:Y:S01]  /*68180*/  STL [R1+0x1a48], R11 ;  /* 0x001a480b01007387 */ /* 0x000fe20000100800 */
[----:B-1----:R-:W-:-:S03]  /*68190*/  IMAD.MOV.U32 R108, RZ, RZ, R105 ;  /* 0x000000ffff6c7224 */ /* 0x002fc600078e0069 */
[----:B------:R1:W-:Y:S04]  /*681a0*/  STL [R1+0x1a44], R107 ;  /* 0x001a446b01007387 */ /* 0x0003e80000100800 */
[----:B------:R-:W3:Y:S04]  /*681b0*/  LDL.LU R105, [R1+0x1a64] ;  /* 0x001a640001697983 */ /* 0x000ee80000300800 */
[----:B------:R4:W-:Y:S01]  /*681c0*/  LDGSTS.E [R3+0x14000], desc[UR60][R108.64], P1 ;  /* 0x140000006c037fae */ /* 0x0009e2000892187c */
[----:B------:R-:W-:Y:S02]  /*681d0*/  IADD3 R9, P0, R9, R4, RZ ;  /* 0x0000000409097210 */ /* 0x000fe40007f1e0ff */
[----:B----4-:R-:W-:Y:S01]  /*681e0*/  MOV R108, R11 ;  /* 0x0000000b006c7202 */ /* 0x010fe20000000f00 */
[----:B------:R-:W-:-:S02]  /*681f0*/  IMAD.MOV.U32 R109, RZ, RZ, R107 ;  /* 0x000000ffff6d7224 */ /* 0x000fc400078e006b */
[----:B------:R-:W-:Y:S01]  /*68200*/  IMAD.X R104, R104, 0x1, R0, P0 ;  /* 0x0000000168687824 */ /* 0x000fe200000e0600 */
[----:B------:R-:W-:Y:S02]  /*68210*/  MOV R112, R9 ;  /* 0x0000000900707202 */ /* 0x000fe40000000f00 */
[----:B------:R-:W-:Y:S01]  /*68220*/  LDGSTS.E [R3+0x18000], desc[UR60][R108.64], P1 ;  /* 0x180000006c037fae */ /* 0x000fe2000892187c */
[----:B------:R-:W-:-:S05]  /*68230*/  IMAD.MOV.U32 R113, RZ, RZ, R104 ;  /* 0x000000ffff717224 */ /* 0x000fca00078e0068 */
[----:B------:R4:W-:Y:S01]  /*68240*/  LDGSTS.E [R3+0x1c000], desc[UR60][R112.64], P1 ;  /* 0x1c00000070037fae */ /* 0x0009e2000892187c */
[----:B------:R-:W-:-:S03]  /*68250*/  IADD3 R103, P1, R103, R4, RZ ;  /* 0x0000000467677210 */ /* 0x000fc60007f3e0ff */
[----:B------:R-:W3:Y:S04]  /*68260*/  LDL.LU R109, [R1+0x1a6c] ;  /* 0x001a6c00016d7983 */ /* 0x000ee80000300800 */
[----:B------:R-:W3:Y:S04]  /*68270*/  LDL.LU R108, [R1+0x1a70] ;  /* 0x001a7000016c7983 */ /* 0x000ee80000300800 */
[----:B-1----:R-:W3:Y:S04]  /*68280*/  LDL.LU R107, [R1+0x1a74] ;  /* 0x001a7400016b7983 */ /* 0x002ee80000300800 */
[----:B------:R-:W3:Y:S01]  /*68290*/  LDL.LU R11, [R1+0x1a78] ;  /* 0x001a7800010b7983 */ /* 0x000ee20000300800 */
        /* <DEDUP_REMOVED lines=19> */
[----:B--2---:R-:W-:-:S05]  /*683d0*/  IADD3 R102, P1, R102, R4, RZ ;  /* 0x0000000466667210 */ /* 0x004fca0007f3e0ff */
[----:B------:R1:W-:Y:S06]  /*683e0*/  STL [R1+0x1a68], R102 ;  /* 0x001a686601007387 */ /* 0x0003ec0000100800 */
[----:B------:R-:W-:Y:S04]  /*683f0*/  LDGSTS.E [R3+0x10004], desc[UR60][R112.64], P0 ;  /* 0x1000400070037fae */ /* 0x000fe8000812187c */
[----:B------:R2:W-:Y:S02]  /*68400*/  LDGSTS.E [R3+0x14004], desc[UR60][R110.64], P0 ;  /* 0x140040006e037fae */ /* 0x0005e4000812187c */
[----:B--2---:R-:W-:Y:S01]  /*68410*/  IMAD.MOV.U32 R110, RZ, RZ, R102 ;  /* 0x000000ffff6e7224 */ /* 0x004fe200078e0066 */
[----:B---3--:R-:W-:-:S05]  /*68420*/  IADD3.X R105, R105, R0, RZ, P1, !PT ;  /* 0x0000000069697210 */ /* 0x008fca0000ffe4ff */
        /* <DEDUP_REMOVED lines=43> */
[----:B------:R-:W4:Y:S01]  /*686e0*/  LDL.LU R108, [R1+0x1e34] ;  /* 0x001e3400016c7983 */ /* 0x000f220000300800 */
[----:B---3--:R-:W-:-:S03]  /*686f0*/  IADD3 R102, P0, R102, R4, RZ ;  /* 0x0000000466667210 */ /* 0x008fc60007f1e0ff */
[----:B------:R-:W3:Y:S02]  /*68700*/  LDL.LU R103, [R1+0x1e38] ;  /* 0x001e380001677983 */ /* 0x000ee40000300800 */
[----:B--2---:R-:W-:Y:S01]  /*68710*/  IMAD.X R105, R105, 0x1, R0, P0 ;  /* 0x0000000169697824 */ /* 0x004fe200000e0600 */
[----:B------:R-:W-:Y:S01]  /*68720*/  USEL UR4, URZ, 0x4, !UP1 ;  /* 0x000000043f047887 */ /* 0x000fe2000c800000 */
[----:B------:R1:W-:Y:S03]  /*68730*/  LDGSTS.E [R3+0x18008], desc[UR60][R106.64], P1 ;  /* 0x180080006a037fae */ /* 0x0003e6000892187c */
[----:B------:R-:W-:Y:S01]  /*68740*/  USEL UR4, UR4, URZ, !UP0 ;  /* 0x0000003f04047287 */ /* 0x000fe2000c000000 */
[----:B------:R-:W-:Y:S01]  /*68750*/  STL [R1+0x1a90], R102 ;  /* 0x001a906601007387 */ /* 0x000fe20000100800 */
[----:B-1----:R-:W-:Y:S01]  /*68760*/  IMAD.MOV.U32 R106, RZ, RZ, R102 ;  /* 0x000000ffff6a7224 */ /* 0x002fe200078e0066 */
[----:B------:R-:W-:-:S02]  /*68770*/  MOV R107, R105 ;  /* 0x00000069006b7202 */ /* 0x000fc40000000f00 */
[----:B------:R1:W-:Y:S01]  /*68780*/  STL [R1+0x1a8c], R105 ;  /* 0x001a8c6901007387 */ /* 0x0003e20000100800 */
[----:B------:R-:W-:-:S03]  /*68790*/  ISETP.NE.U32.AND P0, PT, RZ, UR4, PT ;  /* 0x00000004ff007c0c */ /* 0x000fc6000bf05070 */
[----:B------:R-:W-:Y:S04]  /*687a0*/  LDGSTS.E [R3+0x1c008], desc[UR60][R106.64], P1 ;  /* 0x1c0080006a037fae */ /* 0x000fe8000892187c */
[----:B------:R-:W2:Y:S04]  /*687b0*/  LDL.LU R107, [R1+0x1e3c] ;  /* 0x001e3c00016b7983 */ /* 0x000ea80000300800 */
[----:B------:R-:W2:Y:S04]  /*687c0*/  LDL.LU R106, [R1+0x1e40] ;  /* 0x001e4000016a7983 */ /* 0x000ea80000300800 */
        /* <DEDUP_REMOVED lines=26> */
[----:B---3--:R-:W-:Y:S01]  /*68970*/  IADD3 R103, P3, R103, R4, RZ ;  /* 0x0000000467677210 */ /* 0x008fe20007f7e0ff */
[----:B------:R-:W-:Y:S04]  /*68980*/  STL [R1+0x1ab0], R9 ;  /* 0x001ab00901007387 */ /* 0x000fe80000100800 */
[----:B------:R-:W-:Y:S01]  /*68990*/  IMAD.X R108, R108, 0x1, R0, P3 ;  /* 0x000000016c6c7824 */ /* 0x000fe200018e0600 */
[----:B------:R3:W-:Y:S01]  /*689a0*/  STL [R1+0x1aac], R109 ;  /* 0x001aac6d01007387 */ /* 0x0007e20000100800 */
[----:B-1----:R-:W-:-:S03]  /*689b0*/  IMAD.MOV.U32 R110, RZ, RZ, R9 ;  /* 0x000000ffff6e7224 */ /* 0x002fc600078e0009 */
[----:B------:R-:W-:Y:S01]  /*689c0*/  STL [R1+0x1e38], R103 ;  /* 0x001e386701007387 */ /* 0x000fe20000100800 */
[----:B------:R-:W-:-:S03]  /*689d0*/  MOV R111, R109 ;  /* 0x0000006d006f7202 */ /* 0x000fc60000000f00 */
[----:B------:R1:W-:Y:S04]  /*689e0*/  STL [R1+0x1e34], R108 ;  /* 0x001e346c01007387 */ /* 0x0003e80000100800 */
[----:B------:R-:W4:Y:S01]  /*689f0*/  LDL.LU R112, [R1+0x1e58] ;  /* 0x001e580001707983 */ /* 0x000f220000300800 */
[----:B---3--:R-:W-:-:S03]  /*68a00*/  IMAD.MOV.U32 R109, RZ, RZ, R108 ;  /* 0x000000ffff6d7224 */ /* 0x008fc600078e006c */
[----:B------:R-:W3:Y:S01]  /*68a10*/  LDL.LU R9, [R1+0x1e60] ;  /* 0x001e600001097983 */ /* 0x000ee20000300800 */
[----:B------:R-:W-:Y:S01]  /*68a20*/  ISETP.NE.U32.AND P1, PT, RZ, UR4, PT ;  /* 0x00000004ff007c0c */ /* 0x000fe2000bf25070 */
[----:B-1----:R-:W-:Y:S02]  /*68a30*/  IMAD.MOV.U32 R108, RZ, RZ, R103 ;  /* 0x000000ffff6c7224 */ /* 0x002fe400078e0067 */
[----:B------:R-:W3:Y:S04]  /*68a40*/  LDL.LU R113, [R1+0x1e54] ;  /* 0x001e540001717983 */ /* 0x000ee80000300800 */
[----:B------:R-:W-:Y:S04]  /*68a50*/  LDGSTS.E [R3+0x1c00c], desc[UR60][R110.64], P0 ;  /* 0x1c00c0006e037fae */ /* 0x000fe8000812187c */
[----:B------:R-:W3:Y:S04]  /*68a60*/  LDL.LU R103, [R1+0x1e5c] ;  /* 0x001e5c0001677983 */ /* 0x000ee80000300800 */
[----:B------:R-:W-:Y:S01]  /*68a70*/  LDGSTS.E [R3+0x20000], desc[UR60][R108.64], P1 ;  /* 0x200000006c037fae */ /* 0x000fe2000892187c */
[----:B--2---:R-:W-:-:S04]  /*68a80*/  IADD3 R106, P0, R106, R4, RZ ;  /* 0x000000046a6a7210 */ /* 0x004fc80007f1e0ff */
[----:B------:R-:W-:Y:S02]  /*68a90*/  IADD3.X R107, R107, R0, RZ, P0, !PT ;  /* 0x000000006b6b7210 */ /* 0x000fe400007fe4ff */
[----:B------:R-:W-:Y:S01]  /*68aa0*/  IADD3 R102, P2, R102, R4, RZ ;  /* 0x0000000466667210 */ /* 0x000fe20007f5e0ff */
[----:B------:R1:W-:Y:S04]  /*68ab0*/  STL [R1+0x1e40], R106 ;  /* 0x001e406a01007387 */ /* 0x0003e80000100800 */
[----:B------:R-:W-:Y:S01]  /*68ac0*/  IMAD.X R105, R105, 0x1, R0, P2 ;  /* 0x0000000169697824 */ /* 0x000fe200010e0600 */
[----:B------:R2:W-:Y:S04]  /*68ad0*/  STL [R1+0x1e3c], R107 ;  /* 0x001e3c6b01007387 */ /* 0x0005e80000100800 */
[----:B------:R2:W-:Y:S04]  /*68ae0*/  STL [R1+0x1e48], R102 ;  /* 0x001e486601007387 */ /* 0x0005e80000100800 */
[----:B------:R2:W-:Y:S04]  /*68af0*/  STL [R1+0x1e44], R105 ;  /* 0x001e446901007387 */ /* 0x0005e80000100800 */
[----:B------:R-:W3:Y:S04]  /*68b00*/  LDL.LU R110, [R1+0x1e68] ;  /* 0x001e6800016e7983 */ /* 0x000ee80000300800 */
[----:B------:R1:W-:Y:S04]  /*68b10*/  LDGSTS.E [R3+0x24000], desc[UR60][R106.64], P1 ;  /* 0x240000006a037fae */ /* 0x0003e8000892187c */
[----:B------:R-:W3:Y:S04]  /*68b20*/  LDL.LU R111, [R1+0x1e64] ;  /* 0x001e6400016f7983 */ /* 0x000ee80000300800 */
[----:B------:R-:W3:Y:S01]  /*68b30*/  LDL.LU R108, [R1+0x1e6c] ;  /* 0x001e6c00016c7983 */ /* 0x000ee20000300800 */
[----:B-1----:R-:W-:Y:S01]  /*68b40*/  IMAD.MOV.U32 R106, RZ, RZ, R102 ;  /* 0x000000ffff6a7224 */ /* 0x002fe200078e0066 */
[----:B--2---:R-:W-:-:S02]  /*68b50*/  MOV R107, R105 ;  /* 0x00000069006b7202 */ /* 0x004fc40000000f00 */
[----:B------:R-:W2:Y:S04]  /*68b60*/  LDL.LU R102, [R1+0x1e70] ;  /* 0x001e700001667983 */ /* 0x000ea80000300800 */
[----:B------:R-:W-:Y:S04]  /*68b70*/  LDGSTS.E [R3+0x28000], desc[UR60][R106.64], P1 ;  /* 0x280000006a037fae */ /* 0x000fe8000892187c */
[----:B------:R-:W2:Y:S04]  /*68b80*/  LDL.LU R109, [R1+0x1e74] ;  /* 0x001e7400016d7983 */ /* 0x000ea80000300800 */
[----:B------:R-:W2:Y:S01]  /*68b90*/  LDL.LU R107, [R1+0x1e78] ;  /* 0x001e7800016b7983 */ /* 0x000ea20000300800 */
[----:B------:R-:W-:-:S05]  /*68ba0*/  IADD3 R11, P0, R11, R4, RZ ;  /* 0x000000040b0b7210 */ /* 0x000fca0007f1e0ff */
[----:B------:R-:W-:Y:S01]  /*68bb0*/  IMAD.X R104, R104, 0x1, R0, P0 ;  /* 0x0000000168687824 */ /* 0x000fe200000e0600 */
[----:B------:R-:W-:Y:S03]  /*68bc0*/  STL [R1+0x1e50], R11 ;  /* 0x001e500b01007387 */ /* 0x000fe60000100800 */
[----:B------:R-:W-:Y:S01]  /*68bd0*/  IMAD.MOV.U32 R105, RZ, RZ, R104 ;  /* 0x000000ffff697224 */ /* 0x000fe200078e0068 */
[----:B------:R1:W-:Y:S04]  /*68be0*/  STL [R1+0x1e4c], R104 ;  /* 0x001e4c6801007387 */ /* 0x0003e80000100800 */
[----:B------:R-:W2:Y:S01]  /*68bf0*/  LDL.LU R106, [R1+0x1e7c] ;  /* 0x001e7c00016a7983 */ /* 0x000ea20000300800 */
[----:B-1----:R-:W-:-:S03]  /*68c00*/  MOV R104, R11 ;  /* 0x0000000b00687202 */ /* 0x002fc60000000f00 */
        /* <DEDUP_REMOVED lines=9> */
[----:B---3--:R-:W-:-:S03]  /*68ca0*/  IADD3 R9, P2, R9, R4, RZ ;  /* 0x0000000409097210 */ /* 0x008fc60007f5e0ff */
        /* <DEDUP_REMOVED lines=10> */
[----:B---3--:R-:W3:Y:S04]  /*68d50*/  LDL.LU R103, [R1+0x1e8c] ;  /* 0x001e8c0001677983 */ /* 0x008ee80000300800 */
[----:B------:R-:W4:Y:S01]  /*68d60*/  LDL.LU R9, [R1+0x1e90] ;  /* 0x001e900001097983 */ /* 0x000f220000300800 */
[----:B------:R-:W-:-:S03]  /*68d70*/  USEL UR4, URZ, 0x4, !UP1 ;  /* 0x000000043f047887 */ /* 0x000fc6000c800000 */
[----:B------:R-:W-:Y:S01]  /*68d80*/  LDGSTS.E [R3+0x24004], desc[UR60][R112.64], P0 ;  /* 0x2400400070037fae */ /* 0x000fe2000812187c */
[----:B------:R-:W-:Y:S01]  /*68d90*/  IADD3 R110, P1, R110, R4, RZ ;  /* 0x000000046e6e7210 */ /* 0x000fe20007f3e0ff */
[----:B------:R-:W-:-:S04]  /*68da0*/  USEL UR4, UR4, URZ, !UP0 ;  /* 0x0000003f04047287 */ /* 0x000fc8000c000000 */
        /* <DEDUP_REMOVED lines=8> */
[----:B------:R-:W-:Y:S01]  /*68e30*/  IADD3 R107, P3, R107, R4, RZ ;  /* 0x000000046b6b7210 */ /* 0x000fe20007f7e0ff */
        /* <DEDUP_REMOVED lines=11> */
[----:B------:R-:W2:Y:S04]  /*68ef0*/  LDL.LU R109, [R1+0x1e94] ;  /* 0x001e9400016d7983 */ /* 0x000ea80000300800 */
[----:B------:R-:W2:Y:S04]  /*68f00*/  LDL.LU R107, [R1+0x1e9c] ;  /* 0x001e9c00016b7983 */ /* 0x000ea80000300800 */
        /* <DEDUP_REMOVED lines=12> */
[----:B------:R-:W2:Y:S04]  /*68fd0*/  LDL.LU R11, [R1+0x1ea8] ;  /* 0x001ea800010b7983 */ /* 0x000ea80000300800 */
[----:B------:R3:W-:Y:S04]  /*68fe0*/  STL [R1+0x1e84], R105 ;  /* 0x001e846901007387 */ /* 0x0007e80000100800 */
[----:B-1----:R-:W2:Y:S01]  /*68ff0*/  LDL.LU R106, [R1+0x1ea4] ;  /* 0x001ea400016a7983 */ /* 0x002ea20000300800 */
[----:B------:R-:W-:-:S03]  /*69000*/  USEL UR4, URZ, 0x4, !UP1 ;  /* 0x000000043f047887 */ /* 0x000fc6000c800000 */
[----:B------:R1:W-:Y:S01]  /*69010*/  LDGSTS.E [R3+0x28008], desc[UR60][R104.64], P1 ;  /* 0x2800800068037fae */ /* 0x0003e2000892187c */
[----:B------:R-:W-:Y:S01]  /*69020*/  USEL UR4, UR4, URZ, !UP0 ;  /* 0x0000003f04047287 */ /* 0x000fe2000c000000 */
[----:B----4-:R-:W-:-:S05]  /*69030*/  IADD3 R9, P0, R9, R4, RZ ;  /* 0x0000000409097210 */ /* 0x010fca0007f1e0ff */
[----:B---3--:R-:W-:Y:S01]  /*69040*/  IMAD.X R103, R103, 0x1, R0, P0 ;  /* 0x0000000167677824 */ /* 0x008fe200000e0600 */
[----:B------:R-:W-:Y:S04]  /*69050*/  STL [R1+0x1e90], R9 ;  /* 0x001e900901007387 */ /* 0x000fe80000100800 */
[----:B------:R3:W-:Y:S04]  /*69060*/  STL [R1+0x1e8c], R103 ;  /* 0x001e8c6701007387 */ /* 0x0007e80000100800 */
[----:B------:R-:W4:Y:S01]  /*69070*/  LDL.LU R112, [R1+0x1eb0] ;  /* 0x001eb00001707983 */ /* 0x000f220000300800 */
[----:B-1----:R-:W-:Y:S01]  /*69080*/  IMAD.MOV.U32 R104, RZ, RZ, R9 ;  /* 0x000000ffff687224 */ /* 0x002fe200078e0009 */
[----:B------:R-:W-:-:S02]  /*69090*/  MOV R105, R103 ;  /* 0x0000006700697202 */ /* 0x000fc40000000f00 */
[----:B------:R-:W4:Y:S04]  /*690a0*/  LDL.LU R110, [R1+0x2238] ;  /* 0x00223800016e7983 */ /* 0x000f280000300800 */
[----:B------:R-:W4:Y:S04]  /*690b0*/  LDL.LU R113, [R1+0x1eac] ;  /* 0x001eac0001717983 */ /* 0x000f280000300800 */
[----:B------:R-:W-:Y:S04]  /*690c0*/  LDGSTS.E [R3+0x2c008], desc[UR60][R104.64], P1 ;  /* 0x2c00800068037fae */ /* 0x000fe8000892187c */
[----:B------:R-:W4:Y:S01]  /*690d0*/  LDL.LU R111, [R1+0x2234] ;  /* 0x00223400016f7983 */ /* 0x000f220000300800 */
[----:B------:R-:W-:-:S03]  /*690e0*/  ISETP.NE.U32.AND P0, PT, RZ, UR4, PT ;  /* 0x00000004ff007c0c */ /* 0x000fc6000bf05070 */
[----:B------:R-:W4:Y:S04]  /*690f0*/  LDL.LU R105, [R1+0x223c] ;  /* 0x00223c0001697983 */ /* 0x000f280000300800 */
[----:B------:R-:W4:Y:S04]  /*69100*/  LDL.LU R104, [R1+0x2240] ;  /* 0x0022400001687983 */ /* 0x000f280000300800 */
[----:B---3--:R-:W3:Y:S04]  /*69110*/  LDL.LU R103, [R1+0x2244] ;  /* 0x0022440001677983 */ /* 0x008ee80000300800 */
[----:B------:R-:W3:Y:S01]  /*69120*/  LDL.LU R9, [R1+0x2248] ;  /* 0x0022480001097983 */ /* 0x000ee20000300800 */
[----:B--2---:R-:W-:-:S02]  /*69130*/  IADD3 R108, P1, R108, R4, RZ ;  /* 0x000000046c6c7210 */ /* 0x004fc40007f3e0ff */
[----:B------:R-:W-:-:S03]  /*69140*/  IADD3 R102, P2, R102, R4, RZ ;  /* 0x0000000466667210 */ /* 0x000fc60007f5e0ff */
[--C-:B------:R-:W-:Y:S01]  /*69150*/  IMAD.X R109, R109, 0x1, R0.reuse, P1 ;  /* 0x000000016d6d7824 */ /* 0x100fe200008e0600 */
        /* <DEDUP_REMOVED lines=8> */
[----:B------:R-:W2:Y:S04]  /*691e0*/  LDL.LU R102, [R1+0x2250] ;  /* 0x0022500001667983 */ /* 0x000ea80000300800 */
[----:B------:R1:W-:Y:S01]  /*691f0*/  LDGSTS.E [R3+0x2400c], desc[UR60][R108.64], P0 ;  /* 0x2400c0006c037fae */ /* 0x0003e2000812187c */
[----:B------:R-:W-:-:S05]  /*69200*/  IADD3 R11, P1, R11, R4, RZ ;  /* 0x000000040b0b7210 */ /* 0x000fca0007f3e0ff */
[----:B------:R-:W-:Y:S01]  /*69210*/  IMAD.X R106, R106, 0x1, R0, P1 ;  /* 0x000000016a6a7824 */ /* 0x000fe200008e0600 */
[----:B------:R-:W-:Y:S03]  /*69220*/  STL [R1+0x1ea8], R11 ;  /* 0x001ea80b01007387 */ /* 0x000fe60000100800 */
[----:B-1----:R-:W-:Y:S01]  /*69230*/  IMAD.MOV.U32 R109, RZ, RZ, R106 ;  /* 0x000000ffff6d7224 */ /* 0x002fe200078e006a */
[----:B------:R1:W-:Y:S04]  /*69240*/  STL [R1+0x1ea4], R106 ;  /* 0x001ea46a01007387 */ /* 0x0003e80000100800 */
[----:B-1----:R-:W2:Y:S01]  /*69250*/  LDL.LU R106, [R1+0x224c] ;  /* 0x00224c00016a7983 */ /* 0x002ea20000300800 */
[----:B------:R-:W-:-:S04]  /*69260*/  UISETP.GT.AND UP1, UPT, UR6, 0x6c, UPT ;  /* 0x0000006c0600788c */ /* 0x000fc8000bf24270 */
[----:B------:R-:W-:Y:S01]  /*69270*/  USEL UR4, URZ, 0x4, !UP1 ;  /* 0x000000043f047887 */ /* 0x000fe2000c800000 */
[----:B------:R-:W-:-:S03]  /*69280*/  MOV R108, R11 ;  /* 0x0000000b006c7202 */ /* 0x000fc60000000f00 */
[----:B------:R-:W-:Y:S02]  /*69290*/  USEL UR4, UR4, URZ, !UP0 ;  /* 0x0000003f04047287 */ /* 0x000fe4000c000000 */
[----:B------:R-:W-:Y:S04]  /*692a0*/  LDGSTS.E [R3+0x2800c], desc[UR60][R108.64], P0 ;  /* 0x2800c0006c037fae */ /* 0x000fe8000812187c */
[----:B------:R-:W-:Y:S01]  /*692b0*/  ISETP.NE.U32.AND P1, PT, RZ, UR4, PT ;  /* 0x00000004ff007c0c */ /* 0x000fe2000bf25070 */
[----:B------:R-:W2:Y:S04]  /*692c0*/  LDL.LU R109, [R1+0x2254] ;  /* 0x00225400016d7983 */ /* 0x000ea80000300800 */
[----:B------:R-:W2:Y:S04]  /*692d0*/  LDL.LU R108, [R1+0x2258] ;  /* 0x00225800016c7983 */ /* 0x000ea80000300800 */
[----:B------:R-:W2:Y:S04]  /*692e0*/  LDL.LU R107, [R1+0x225c] ;  /* 0x00225c00016b7983 */ /* 0x000ea80000300800 */
[----:B------:R-:W2:Y:S01]  /*692f0*/  LDL.LU R11, [R1+0x2260] ;  /* 0x00226000010b7983 */ /* 0x000ea20000300800 */
[----:B----4-:R-:W-:-:S05]  /*69300*/  IADD3 R112, P2, R112, R4, RZ ;  /* 0x0000000470707210 */ /* 0x010fca0007f5e0ff */
        /* <DEDUP_REMOVED lines=10> */
[----:B---3--:R-:W-:-:S03]  /*693b0*/  IADD3 R9, P2, R9, R4, RZ ;  /* 0x0000000409097210 */ /* 0x008fc60007f5e0ff */
[----:B------:R3:W-:Y:S02]  /*693c0*/  STL [R1+0x2240], R104 ;  /* 0x0022406801007387 */ /* 0x0007e40000100800 */
[----:B------:R-:W-:Y:S02]  /*693d0*/  IMAD.X R103, R103, 0x1, R0, P2 ;  /* 0x0000000167677824 */ /* 0x000fe400010e0600 */
[----:B------:R1:W-:Y:S04]  /*693e0*/  LDGSTS.E [R3+0x30000], desc[UR60][R110.64], P1 ;  /* 0x300000006e037fae */ /* 0x0003e8000892187c */
[----:B------:R4:W-:Y:S04]  /*693f0*/  STL [R1+0x223c], R105 ;  /* 0x00223c6901007387 */ /* 0x0009e80000100800 */
[----:B------:R-:W-:Y:S01]  /*69400*/  STL [R1+0x2248], R9 ;  /* 0x0022480901007387 */ /* 0x000fe20000100800 */
[----:B-1----:R-:W-:-:S03]  /*69410*/  MOV R110, R104 ;  /* 0x00000068006e7202 */ /* 0x002fc60000000f00 */
[----:B---3--:R-:W3:Y:S01]  /*69420*/  LDL.LU R104, [R1+0x2268] ;  /* 0x0022680001687983 */ /* 0x008ee20000300800 */
[----:B------:R-:W-:-:S03]  /*69430*/  IMAD.MOV.U32 R111, RZ, RZ, R105 ;  /* 0x000000ffff6f7224 */ /* 0x000fc600078e0069 */
[----:B------:R1:W-:Y:S04]  /*69440*/  STL [R1+0x2244], R103 ;  /* 0x0022446701007387 */ /* 0x0003e80000100800 */
[----:B----4-:R-:W4:Y:S04]  /*69450*/  LDL.LU R105, [R1+0x2264] ;  /* 0x0022640001697983 */ /* 0x010f280000300800 */
[----:B------:R1:W-:Y:S01]  /*69460*/  LDGSTS.E [R3+0x34000], desc[UR60][R110.64], P1 ;  /* 0x340000006e037fae */ /* 0x0003e2000892187c */
[----:B--2---:R-:W-:Y:S01]  /*69470*/  IADD3 R102, P0, R102, R4, RZ ;  /* 0x0000000466667210 */ /* 0x004fe20007f1e0ff */
[----:B-1----:R-:W-:Y:S01]  /*69480*/  IMAD.MOV.U32 R110, RZ, RZ, R9 ;  /* 0x000000ffff6e7224 */ /* 0x002fe200078e0009 */
[----:B------:R-:W-:-:S02]  /*69490*/  MOV R111, R103 ;  /* 0x00000067006f7202 */ /* 0x000fc40000000f00 */
[----:B------:R-:W2:Y:S04]  /*694a0*/  LDL.LU R103, [R1+0x2270] ;  /* 0x0022700001677983 */ /* 0x000ea80000300800 */
[----:B------:R-:W2:Y:S04]  /*694b0*/  LDL.LU R9, [R1+0x2278] ;  /* 0x0022780001097983 */ /* 0x000ea80000300800 */
[----:B------:R1:W-:Y:S04]  /*694c0*/  LDGSTS.E [R3+0x38000], desc[UR60][R110.64], P1 ;  /* 0x380000006e037fae */ /* 0x0003e8000892187c */
[----:B------:R-:W-:Y:S01]  /*694d0*/  STL [R1+0x2250], R102 ;  /* 0x0022506601007387 */ /* 0x000fe20000100800 */
[----:B-1----:R-:W-:-:S02]  /*694e0*/  IMAD.MOV.U32 R110, RZ, RZ, R102 ;  /* 0x000000ffff6e7224 */ /* 0x002fc400078e0066 */
[----:B------:R-:W-:-:S05]  /*694f0*/  IMAD.X R106, R106, 0x1, R0, P0 ;  /* 0x000000016a6a7824 */ /* 0x000fca00000e0600 */
[----:B------:R1:W-:Y:S01]  /*69500*/  STL [R1+0x224c], R106 ;  /* 0x00224c6a01007387 */ /* 0x0003e20000100800 */
[----:B------:R-:W-:Y:S01]  /*69510*/  MOV R111, R106 ;  /* 0x0000006a006f7202 */ /* 0x000fe20000000f00 */
[----:B------:R-:W-:Y:S02]  /*69520*/  UISETP.GT.AND UP1, UPT, UR6, 0x6d, UPT ;  /* 0x0000006d0600788c */ /* 0x000fe4000bf24270 */
[----:B-1----:R-:W2:Y:S04]  /*69530*/  LDL.LU R106, [R1+0x226c] ;  /* 0x00226c00016a7983 */ /* 0x002ea80000300800 */
[----:B------:R-:W2:Y:S01]  /*69540*/  LDL.LU R102, [R1+0x2274] ;  /* 0x0022740001667983 */ /* 0x000ea20000300800 */
        /* <DEDUP_REMOVED lines=12> */
[----:B------:R-:W2:Y:S04]  /*69610*/  LDL.LU R112, [R1+0x2280] ;  /* 0x0022800001707983 */ /* 0x000ea80000300800 */
[----:B------:R1:W-:Y:S04]  /*69620*/  LDGSTS.E [R3+0x30004], desc[UR60][R108.64], P0 ;  /* 0x300040006c037fae */ /* 0x0003e8000812187c */
[----:B------:R-:W2:Y:S04]  /*69630*/  LDL.LU R110, [R1+0x2288] ;  /* 0x00228800016e7983 */ /* 0x000ea80000300800 */
[----:B------:R-:W2:Y:S01]  /*69640*/  LDL.LU R113, [R1+0x227c] ;  /* 0x00227c0001717983 */ /* 0x000ea20000300800 */
[----:B-1----:R-:W-:Y:S01]  /*69650*/  MOV R108, R11 ;  /* 0x0000000b006c7202 */ /* 0x002fe20000000f00 */
[----:B------:R-:W-:-:S02]  /*69660*/  IMAD.MOV.U32 R109, RZ, RZ, R107 ;  /* 0x000000ffff6d7224 */ /* 0x000fc400078e006b */
[----:B------:R-:W2:Y:S04]  /*69670*/  LDL.LU R111, [R1+0x2284] ;  /* 0x00228400016f7983 */ /* 0x000ea80000300800 */
[----:B------:R-:W2:Y:S04]  /*69680*/  LDL.LU R11, [R1+0x2290] ;  /* 0x00229000010b7983 */ /* 0x000ea80000300800 */
[----:B------:R1:W-:Y:S01]  /*69690*/  LDGSTS.E [R3+0x34004], desc[UR60][R108.64], P0 ;  /* 0x340040006c037fae */ /* 0x0003e2000812187c */
[----:B---3--:R-:W-:-:S05]  /*696a0*/  IADD3 R104, P1, R104, R4, RZ ;  /* 0x0000000468687210 */ /* 0x008fca0007f3e0ff */
[----:B----4-:R-:W-:Y:S01]  /*696b0*/  IMAD.X R105, R105, 0x1, R0, P1 ;  /* 0x0000000169697824 */ /* 0x010fe200008e0600 */
[----:B------:R3:W-:Y:S01]  /*696c0*/  STL [R1+0x2268], R104 ;  /* 0x0022686801007387 */ /* 0x0007e20000100800 */
[----:B-1----:R-:W-:-:S03]  /*696d0*/  MOV R108, R104 ;  /* 0x00000068006c7202 */ /* 0x002fc60000000f00 */
[----:B------:R1:W-:Y:S01]  /*696e0*/  STL [R1+0x2264], R105 ;  /* 0x0022646901007387 */ /* 0x0003e20000100800 */
[----:B------:R-:W-:-:S03]  /*696f0*/  IMAD.MOV.U32 R109, RZ, RZ, R105 ;  /* 0x000000ffff6d7224 */ /* 0x000fc600078e0069 */
[----:B---3--:R-:W3:Y:S04]  /*69700*/  LDL.LU R104, [R1+0x228c] ;  /* 0x00228c0001687983 */ /* 0x008ee80000300800 */
[----:B------:R4:W-:Y:S04]  /*69710*/  LDGSTS.E [R3+0x38004], desc[UR60][R108.64], P0 ;  /* 0x380040006c037fae */ /* 0x0009e8000812187c */
[----:B-1----:R-:W3:Y:S01]  /*69720*/  LDL.LU R105, [R1+0x2298] ;  /* 0x0022980001697983 */ /* 0x002ee20000300800 */
[----:B--2---:R-:W-:-:S03]  /*69730*/  IADD3 R103, P2, R103, R4, RZ ;  /* 0x0000000467677210 */ /* 0x004fc60007f5e0ff */
[----:B------:R-:W2:Y:S01]  /*69740*/  LDL.LU R107, [R1+0x22a0] ;  /* 0x0022a000016b7983 */ /* 0x000ea20000300800 */
[----:B------:R-:W-:Y:S01]  /*69750*/  IADD3 R9, P3, R9, R4, RZ ;  /* 0x0000000409097210 */ /* 0x000fe20007f7e0ff */
[----:B----4-:R-:W-:Y:S02]  /*69760*/  IMAD.MOV.U32 R108, RZ, RZ, R103 ;  /* 0x000000ffff6c7224 */ /* 0x010fe400078e0067 */
[----:B------:R1:W-:Y:S01]  /*69770*/  STL [R1+0x2270], R103 ;  /* 0x0022706701007387 */ /* 0x0003e20000100800 */
[----:B------:R-:W-:Y:S01]  /*69780*/  IMAD.X R106, R106, 0x1, R0, P2 ;  /* 0x000000016a6a7824 */ /* 0x000fe200010e0600 */
[----:B------:R-:W-:-:S03]  /*69790*/  IADD3.X R102, R102, R0, RZ, P3, !PT ;  /* 0x0000000066667210 */ /* 0x000fc60001ffe4ff */
        /* <DEDUP_REMOVED lines=8> */
[----:B-1----:R-:W-:-:S02]  /*69820*/  MOV R103, R102 ;  /* 0x0000006600677202 */ /* 0x002fc40000000f00 */
[----:B----4-:R-:W4:Y:S01]  /*69830*/  LDL.LU R106, [R1+0x22a4] ;  /* 0x0022a400016a7983 */ /* 0x010f220000300800 */
[----:B------:R-:W-:-:S04]  /*69840*/  USEL UR4, URZ, 0x4, !UP1 ;  /* 0x000000043f047887 */ /* 0x000fc8000c800000 */
[----:B------:R-:W-:-:S06]  /*69850*/  USEL UR4, UR4, URZ, !UP0 ;  /* 0x0000003f04047287 */ /* 0x000fcc000c000000 */
[----:B------:R-:W-:Y:S01]  /*69860*/  ISETP.NE.U32.AND P1, PT, RZ, UR4, PT ;  /* 0x00000004ff007c0c */ /* 0x000fe2000bf25070 */
[----:B------:R-:W-:Y:S01]  /*69870*/  IMAD.MOV.U32 R102, RZ, RZ, R9 ;  /* 0x000000ffff667224 */ /* 0x000fe200078e0009 */
[----:B------:R-:W-:-:S11]  /*69880*/  IADD3 R112, P0, R112, R4, RZ ;  /* 0x0000000470707210 */ /* 0x000fd60007f1e0ff */
[----:B------:R-:W-:Y:S04]  /*69890*/  LDGSTS.E [R3+0x30008], desc[UR60][R102.64], P1 ;  /* 0x3000800066037fae */ /* 0x000fe8000892187c */
[----:B------:R-:W4:Y:S04]  /*698a0*/  LDL.LU R102, [R1+0x22a8] ;  /* 0x0022a80001667983 */ /* 0x000f280000300800 */
[----:B------:R-:W4:Y:S04]  /*698b0*/  LDL.LU R103, [R1+0x22ac] ;  /* 0x0022ac0001677983 */ /* 0x000f280000300800 */
[----:B------:R-:W4:Y:S01]  /*698c0*/  LDL.LU R9, [R1+0x22b0] ;  /* 0x0022b00001097983 */ /* 0x000f220000300800 */
        /* <DEDUP_REMOVED lines=8> */
[----:B---3--:R-:W-:-:S03]  /*69950*/  IMAD.X R104, R104, 0x1, R0, P0 ;  /* 0x0000000168687824 */ /* 0x008fc600000e0600 */
[----:B------:R3:W-:Y:S04]  /*69960*/  STL [R1+0x2284], R111 ;  /* 0x0022846f01007387 */ /* 0x0007e80000100800 */
[----:B------:R1:W-:Y:S04]  /*69970*/  LDGSTS.E [R3+0x38008], desc[UR60][R110.64], P1 ;  /* 0x380080006e037fae */ /* 0x0003e8000892187c */
[----:B------:R-:W-:Y:S01]  /*69980*/  STL [R1+0x2290], R11 ;  /* 0x0022900b01007387 */ /* 0x000fe20000100800 */
[----:B-1----:R-:W-:Y:S01]  /*69990*/  IMAD.MOV.U32 R110, RZ, RZ, R11 ;  /* 0x000000ffff6e7224 */ /* 0x002fe200078e000b */
[----:B---3--:R-:W-:-:S02]  /*699a0*/  MOV R111, R104 ;  /* 0x00000068006f7202 */ /* 0x008fc40000000f00 */
[----:B------:R1:W-:Y:S01]  /*699b0*/  STL [R1+0x228c], R104 ;  /* 0x00228c6801007387 */ /* 0x0003e20000100800 */
[----:B--2---:R-:W-:-:S03]  /*699c0*/  IADD3 R107, P2, R107, R4, RZ ;  /* 0x000000046b6b7210 */ /* 0x004fc60007f5e0ff */
[----:B------:R-:W-:Y:S01]  /*699d0*/  LDGSTS.E [R3+0x3c008], desc[UR60][R110.64], P1 ;  /* 0x3c0080006e037fae */ /* 0x000fe2000892187c */
[----:B------:R-:W-:-:S03]  /*699e0*/  IADD3 R105, P1, R105, R4, RZ ;  /* 0x0000000469697210 */ /* 0x000fc60007f3e0ff */
[----:B------:R-:W2:Y:S04]  /*699f0*/  LDL.LU R111, [R1+0x16b4] ;  /* 0x0016b400016f7983 */ /* 0x000ea80000300800 */
[----:B------:R-:W3:Y:S04]  /*69a00*/  LDL.LU R110, [R1+0x16b8] ;  /* 0x0016b800016e7983 */ /* 0x000ee80000300800 */
[----:B-1----:R-:W2:Y:S04]  /*69a10*/  LDL.LU R104, [R1+0x16c0] ;  /* 0x0016c00001687983 */ /* 0x002ea80000300800 */
[----:B------:R-:W2:Y:S04]  /*69a20*/  LDL.LU R11, [R1+0x16c8] ;  /* 0x0016c800010b7983 */ /* 0x000ea80000300800 */
        /* <DEDUP_REMOVED lines=25> */
[----:B----4-:R-:W-:-:S03]  /*69bc0*/  IMAD.MOV.U32 R106, RZ, RZ, R102 ;  /* 0x000000ffff6a7224 */ /* 0x010fc600078e0066 */
[----:B------:R1:W-:Y:S04]  /*69bd0*/  STL [R1+0x22ac], R103 ;  /* 0x0022ac6701007387 */ /* 0x0003e80000100800 */
[----:B------:R-:W4:Y:S04]  /*69be0*/  LDL.LU R102, [R1+0x16d0] ;  /* 0x0016d00001667983 */ /* 0x000f280000300800 */
[----:B------:R-:W-:Y:S01]  /*69bf0*/  LDGSTS.E [R3+0x3400c], desc[UR60][R112.64], P0 ;  /* 0x3400c00070037fae */ /* 0x000fe2000812187c */
[----:B------:R-:W-:-:S03]  /*69c00*/  UISETP.GT.AND UP1, UPT, UR6, 0x10, UPT ;  /* 0x000000100600788c */ /* 0x000fc6000bf24270 */
[----:B------:R1:W-:Y:S01]  /*69c10*/  LDGSTS.E [R3+0x3800c], desc[UR60][R106.64], P0 ;  /* 0x3800c0006a037fae */ /* 0x0003e2000812187c */
[----:B------:R-:W-:Y:S01]  /*69c20*/  USEL UR4, URZ, 0x4, !UP1 ;  /* 0x000000043f047887 */ /* 0x000fe2000c800000 */
[----:B-1----:R-:W-:Y:S02]  /*69c30*/  MOV R107, R103 ;  /* 0x00000067006b7202 */ /* 0x002fe40000000f00 */
[----:B------:R-:W4:Y:S01]  /*69c40*/  LDL.LU R103, [R1+0x16cc] ;  /* 0x0016cc0001677983 */ /* 0x000f220000300800 */
[----:B------:R-:W-:Y:S01]  /*69c50*/  IMAD.MOV.U32 R106, RZ, RZ, R9 ;  /* 0x000000ffff6a7224 */ /* 0x000fe200078e0009 */
[----:B------:R-:W-:Y:S02]  /*69c60*/  USEL UR4, UR4, URZ, !UP0 ;  /* 0x0000003f04047287 */ /* 0x000fe4000c000000 */
[----:B------:R-:W4:Y:S04]  /*69c70*/  LDL.LU R109, [R1+0x16d4] ;  /* 0x0016d400016d7983 */ /* 0x000f280000300800 */
[----:B------:R1:W-:Y:S01]  /*69c80*/  LDGSTS.E [R3+0x3c00c], desc[UR60][R106.64], P0 ;  /* 0x3c00c0006a037fae */ /* 0x0003e2000812187c */
[----:B------:R-:W-:-:S03]  /*69c90*/  ISETP.NE.U32.AND P0, PT, RZ, UR4, PT ;  /* 0x00000004ff007c0c */ /* 0x000fc6000bf05070 */
[----:B------:R-:W4:Y:S01]  /*69ca0*/  LDL.LU R106, [R1+0x16d8] ;  /* 0x0016d800016a7983 */ /* 0x000f220000300800 */
[----:B---3--:R-:W-:-:S03]  /*69cb0*/  IADD3 R110, P1, R110, R4, RZ ;  /* 0x000000046e6e7210 */ /* 0x008fc60007f3e0ff */
[----:B------:R-:W3:Y:S04]  /*69cc0*/  LDL.LU R107, [R1+0x16dc] ;  /* 0x0016dc00016b7983 */ /* 0x000ee80000300800 */
[----:B------:R-:W3:Y:S01]  /*69cd0*/  LDL.LU R9, [R1+0x16e0] ;  /* 0x0016e00001097983 */ /* 0x000ee20000300800 */
[----:B-1----:R-:W-:Y:S01]  /*69ce0*/  LOP3.LUT R3, R6, 0x40, RZ, 0x3c, !PT ;  /* 0x0000004006037812 */ /* 0x002fe200078e3cff */
[----:B--2---:R-:W-:Y:S01]  /*69cf0*/  IMAD.X R111, R111, 0x1, R0, P1 ;  /* 0x000000016f6f7824 */ /* 0x004fe200008e0600 */
[----:B------:R-:W-:-:S03]  /*69d00*/  IADD3 R104, P1, R104, R4, RZ ;  /* 0x0000000468687210 */ /* 0x000fc60007f3e0ff */
[----:B------:R-:W-:Y:S01]  /*69d10*/  VIADD R3, R3, UR5 ;  /* 0x0000000503037c36 */ /* 0x000fe20008000000 */
[----:B------:R-:W-:Y:S01]  /*69d20*/  IADD3 R11, P2, R11, R4, RZ ;  /* 0x000000040b0b7210 */ /* 0x000fe20007f5e0ff */
[----:B------:R1:W-:Y:S04]  /*69d30*/  STL [R1+0x16b8], R110 ;  /* 0x0016b86e01007387 */ /* 0x0003e80000100800 */
[----:B------:R2:W-:Y:S04]  /*69d40*/  STL [R1+0x16b4], R111 ;  /* 0x0016b46f01007387 */ /* 0x0005e80000100800 */
[----:B------:R1:W-:Y:S04]  /*69d50*/  LDGSTS.E [R3], desc[UR60][R110.64], P0 ;  /* 0x000000006e037fae */ /* 0x0003e8000812187c */
[----:B------:R2:W-:Y:S01]  /*69d60*/  STL [R1+0x16c0], R104 ;  /* 0x0016c06801007387 */ /* 0x0005e20000100800 */
[----:B-1----:R-:W-:Y:S01]  /*69d70*/  IMAD.MOV.U32 R110, RZ, RZ, R104 ;  /* 0x000000ffff6e7224 */ /* 0x002fe200078e0068 */
[----:B------:R-:W-:-:S04]  /*69d80*/  IADD3.X R108, R108, R0, RZ, P1, !PT ;  /* 0x000000006c6c7210 */ /* 0x000fc80000ffe4ff */
[----:B--2---:R-:W-:Y:S01]  /*69d90*/  MOV R111, R108 ;  /* 0x0000006c006f7202 */ /* 0x004fe20000000f00 */
[----:B------:R-:W-:Y:S01]  /*69da0*/  STL [R1+0x16bc], R108 ;  /* 0x0016bc6c01007387 */ /* 0x000fe20000100800 */
[----:B------:R-:W-:-:S03]  /*69db0*/  IMAD.X R105, R105, 0x1, R0, P2 ;  /* 0x0000000169697824 */ /* 0x000fc600010e0600 */
[----:B------:R-:W-:Y:S04]  /*69dc0*/  STL [R1+0x16c8], R11 ;  /* 0x0016c80b01007387 */ /* 0x000fe80000100800 */
[----:B------:R-:W2:Y:S04]  /*69dd0*/  LDL.LU R104, [R1+0x16e8] ;  /* 0x0016e80001687983 */ /* 0x000ea80000300800 */
[----:B------:R1:W-:Y:S04]  /*69de0*/  LDGSTS.E [R3+0x4000], desc[UR60][R110.64], P0 ;  /* 0x040000006e037fae */ /* 0x0003e8000812187c */
[----:B------:R1:W-:Y:S02]  /*69df0*/  STL [R1+0x16c4], R105 ;  /* 0x0016c46901007387 */ /* 0x0003e40000100800 */
[----:B-1----:R-:W-:-:S02]  /*69e00*/  IMAD.MOV.U32 R111, RZ, RZ, R105 ;  /* 0x000000ffff6f7224 */ /* 0x002fc400078e0069 */
[----:B------:R-:W2:Y:S01]  /*69e10*/  LDL.LU R105, [R1+0x16e4] ;  /* 0x0016e40001697983 */ /* 0x000ea20000300800 */
[----:B------:R-:W-:-:S03]  /*69e20*/  IMAD.MOV.U32 R110, RZ, RZ, R11 ;  /* 0x000000ffff6e7224 */ /* 0x000fc600078e000b */
[----:B------:R-:W2:Y:S04]  /*69e30*/  LDL.LU R108, [R1+0x16f0] ;  /* 0x0016f000016c7983 */ /* 0x000ea80000300800 */
[----:B------:R-:W2:Y:S01]  /*69e40*/  LDL.LU R11, [R1+0x16f8] ;  /* 0x0016f800010b7983 */ /* 0x000ea20000300800 */
[----:B------:R-:W-:-:S03]  /*69e50*/  UISETP.GT.AND UP1, UPT, UR6, 0x11, UPT ;  /* 0x000000110600788c */ /* 0x000fc6000bf24270 */
[----:B------:R-:W-:Y:S01]  /*69e60*/  LDGSTS.E [R3+0x8000], desc[UR60][R110.64], P0 ;  /* 0x080000006e037fae */ /* 0x000fe2000812187c */
[----:B----4-:R-:W-:-:S05]  /*69e70*/  IADD3 R102, P1, R102, R4, RZ ;  /* 0x0000000466667210 */ /* 0x010fca0007f3e0ff */
[----:B------:R-:W-:Y:S01]  /*69e80*/  STL [R1+0x16d0], R102 ;  /* 0x0016d06601007387 */ /* 0x000fe20000100800 */
[----:B------:R-:W-:Y:S01]  /*69e90*/  USEL UR4, URZ, 0x4, !UP1 ;  /* 0x000000043f047887 */ /* 0x000fe2000c800000 */
[----:B------:R-:W-:-:S05]  /*69ea0*/  IADD3.X R103, R103, R0, RZ, P1, !PT ;  /* 0x0000000067677210 */ /* 0x000fca0000ffe4ff */
[----:B------:R1:W-:Y:S04]  /*69eb0*/  STL [R1+0x16cc], R103 ;  /* 0x0016cc6701007387 */ /* 0x0003e80000100800 */
[----:B------:R-:W4:Y:S01]  /*69ec0*/  LDL.LU R110, [R1+0x16ec] ;  /* 0x0016ec00016e7983 */ /* 0x000f220000300800 */
[----:B------:R-:W-:-:S03]  /*69ed0*/  USEL UR4, UR4, URZ, !UP0 ;  /* 0x0000003f04047287 */ /* 0x000fc6000c000000 */
[----:B------:R-:W4:Y:S04]  /*69ee0*/  LDL.LU R111, [R1+0x16f4] ;  /* 0x0016f400016f7983 */ /* 0x000f280000300800 */
[----:B------:R-:W-:Y:S01]  /*69ef0*/  LDGSTS.E [R3+0xc000], desc[UR60][R102.64], P0 ;  /* 0x0c00000066037fae */ /* 0x000fe2000812187c */
[----:B------:R-:W-:-:S05]  /*69f00*/  IADD3 R106, P1, R106, R4, RZ ;  /* 0x000000046a6a7210 */ /* 0x000fca0007f3e0ff */
[--C-:B------:R-:W-:Y:S01]  /*69f10*/  IMAD.X R109, R109, 0x1, R0.reuse, P1 ;  /* 0x000000016d6d7824 */ /* 0x100fe200008e0600 */
[----:B---3--:R-:W-:Y:S01]  /*69f20*/  IADD3 R9, P2, R9, R4, RZ ;  /* 0x0000000409097210 */ /* 0x008fe20007f5e0ff */
[----:B-1----:R-:W3:Y:S02]  /*69f30*/  LDL.LU R103, [R1+0x1700] ;  /* 0x0017000001677983 */ /* 0x002ee40000300800 */
[----:B------:R-:W-:Y:S02]  /*69f40*/  IMAD.MOV.U32 R113, RZ, RZ, R109 ;  /* 0x000000ffff717224 */ /* 0x000fe400078e006d */
[----:B------:R-:W3:Y:S01]  /*69f50*/  LDL.LU R102, [R1+0x1708] ;  /* 0x0017080001667983 */ /* 0x000ee20000300800 */
[----:B------:R-:W-:-:S03]  /*69f60*/  IMAD.X R107, R107, 0x1, R0, P2 ;  /* 0x000000016b6b7824 */ /* 0x000fc600010e0600 */
[----:B------:R-:W-:Y:S01]  /*69f70*/  STL [R1+0x16d8], R106 ;  /* 0x0016d86a01007387 */ /* 0x000fe20000100800 */
[----:B------:R-:W-:-:S03]  /*69f80*/  ISETP.NE.U32.AND P0, PT, RZ, UR4, PT ;  /* 0x00000004ff007c0c */ /* 0x000fc6000bf05070 */
[----:B------:R1:W-:Y:S01]  /*69f90*/  STL [R1+0x16d4], R109 ;  /* 0x0016d46d01007387 */ /* 0x0003e20000100800 */
[----:B------:R-:W-:-:S03]  /*69fa0*/  MOV R112, R106 ;  /* 0x0000006a00707202 */ /* 0x000fc60000000f00 */
[----:B------:R1:W-:Y:S04]  /*69fb0*/  STL [R1+0x16e0], R9 ;  /* 0x0016e00901007387 */ /* 0x0003e80000100800 */
[----:B-1----:R-:W3:Y:S04]  /*69fc0*/  LDL.LU R109, [R1+0x16fc] ;  /* 0x0016fc00016d7983 */ /* 0x002ee80000300800 */
[----:B------:R-:W-:Y:S04]  /*69fd0*/  STL [R1+0x16dc], R107 ;  /* 0x0016dc6b01007387 */ /* 0x000fe80000100800 */
[----:B------:R-:W3:Y:S04]  /*69fe0*/  LDL.LU R106, [R1+0x1704] ;  /* 0x00170400016a7983 */ /* 0x000ee80000300800 */
[----:B------:R1:W-:Y:S02]  /*69ff0*/  LDGSTS.E [R3+0x4], desc[UR60][R112.64], P0 ;  /* 0x0000400070037fae */ /* 0x0003e4000812187c */
[----:B-1----:R-:W-:Y:S01]  /*6a000*/  IMAD.MOV.U32 R112, RZ, RZ, R9 ;  /* 0x000000ffff707224 */ /* 0x002fe200078e0009 */
[----:B------:R-:W-:Y:S01]  /*6a010*/  MOV R113, R107 ;  /* 0x0000006b00717202 */ /* 0x000fe20000000f00 */
[----:B------:R-:W3:Y:S04]  /*6a020*/  LDL.LU R9, [R1+0x1710] ;  /* 0x0017100001097983 */ /* 0x000ee80000300800 */
[----:B------:R1:W-:Y:S01]  /*6a030*/  LDGSTS.E [R3+0x4004], desc[UR60][R112.64], P0 ;  /* 0x0400400070037fae */ /* 0x0003e2000812187c */
[----:B--2---:R-:W-:-:S05]  /*6a040*/  IADD3 R104, P1, R104, R4, RZ ;  /* 0x0000000468687210 */ /* 0x004fca0007f3e0ff */
[----:B------:R-:W-:Y:S01]  /*6a050*/  STL [R1+0x16e8], R104 ;  /* 0x0016e86801007387 */ /* 0x000fe20000100800 */
[----:B------:R-:W-:-:S05]  /*6a060*/  IMAD.X R105, R105, 0x1, R0, P1 ;  /* 0x0000000169697824 */ /* 0x000fca00008e0600 */
[----:B------:R2:W-:Y:S01]  /*6a070*/  STL [R1+0x16e4], R105 ;  /* 0x0016e46901007387 */ /* 0x0005e20000100800 */
[----:B-1----:R-:W-:-:S03]  /*6a080*/  MOV R113, R105 ;  /* 0x0000006900717202 */ /* 0x002fc60000000f00 */
        /* <DEDUP_REMOVED lines=12> */
[----:B-1----:R-:W-:Y:S01]  /*6a150*/  MOV R112, R108 ;  /* 0x0000006c00707202 */ /* 0x002fe20000000f00 */
[----:B----4-:R-:W-:-:S04]  /*6a160*/  IMAD.X R110, R110, 0x1, R0, P2 ;  /* 0x000000016e6e7824 */ /* 0x010fc800010e0600 */
[----:B------:R-:W-:Y:S02]  /*6a170*/  IMAD.MOV.U32 R113, RZ, RZ, R110 ;  /* 0x000000ffff717224 */ /* 0x000fe400078e006e */
[----:B------:R-:W-:Y:S01]  /*6a180*/  IMAD.X R111, R111, 0x1, R0, P3 ;  /* 0x000000016f6f7824 */ /* 0x000fe200018e0600 */
        /* <DEDUP_REMOVED lines=19> */
[----:B------:R-:W4:Y:S01]  /*6a2c0*/  LDL.LU R103, [R1+0x1724] ;  /* 0x0017240001677983 */ /* 0x000f220000300800 */
[----:B------:R-:W-:-:S05]  /*6a2d0*/  IMAD.MOV.U32 R113, RZ, RZ, R109 ;  /* 0x000000ffff717224 */ /* 0x000fca00078e006d */
[----:B------:R1:W-:Y:S01]  /*6a2e0*/  LDGSTS.E [R3+0x4008], desc[UR60][R112.64], P1 ;  /* 0x0400800070037fae */ /* 0x0003e2000892187c */
[----:B------:R-:W-:Y:S02]  /*6a2f0*/  IADD3 R9, P0, R9, R4, RZ ;  /* 0x0000000409097210 */ /* 0x000fe40007f1e0ff */
[----:B-1----:R-:W-:Y:S01]  /*6a300*/  MOV R113, R106 ;  /* 0x0000006a00717202 */ /* 0x002fe20000000f00 */
[----:B------:R-:W-:Y:S01]  /*6a310*/  IMAD.MOV.U32 R112, RZ, RZ, R102 ;  /* 0x000000ffff707224 */ /* 0x000fe200078e0066 */
        /* <DEDUP_REMOVED lines=10> */
[----:B-1----:R-:W-:Y:S01]  /*6a3c0*/  IMAD.MOV.U32 R112, RZ, RZ, R9 ;  /* 0x000000ffff707224 */ /* 0x002fe200078e0009 */
[----:B------:R-:W-:-:S02]  /*6a3d0*/  MOV R113, R105 ;  /* 0x0000006900717202 */ /* 0x000fc40000000f00 */
        /* <DEDUP_REMOVED lines=8> */
[----:B-1----:R-:W-:Y:S01]  /*6a460*/  MOV R112, R107 ;  /* 0x0000006b00707202 */ /* 0x002fe20000000f00 */
[----:B---3--:R-:W-:-:S04]  /*6a470*/  IMAD.X R108, R108, 0x1, R0, P1 ;  /* 0x000000016c6c7824 */ /* 0x008fc800008e0600 */
[----:B------:R-:W-:Y:S02]  /*6a480*/  IMAD.MOV.U32 R113, RZ, RZ, R108 ;  /* 0x000000ffff717224 */ /* 0x000fe400078e006c */
[----:B----4-:R-:W-:Y:S01]  /*6a490*/  IMAD.X R110, R110, 0x1, R0, P2 ;  /* 0x000000016e6e7824 */ /* 0x010fe200010e0600 */
[----:B------:R1:W-:Y:S01]  /*6a4a0*/  STL [R1+0x1714], R108 ;  /* 0x0017146c01007387 */ /* 0x0003e20000100800 */
[----:B------:R-:W-:-:S03]  /*6a4b0*/  IADD3 R11, P1, R11, R4, RZ ;  /* 0x000000040b0b7210 */ /* 0x000fc60007f3e0ff */
[----:B------:R-:W-:Y:S04]  /*6a4c0*/  STL [R1+0x1720], R104 ;  /* 0x0017206801007387 */ /* 0x000fe80000100800 */
[----:B------:R3:W-:Y:S04]  /*6a4d0*/  LDGSTS.E [R3+0xc], desc[UR60][R112.64], P0 ;  /* 0x0000c00070037fae */ /* 0x0007e8000812187c */
[----:B-1----:R-:W4:Y:S04]  /*6a4e0*/  LDL.LU R108, [R1+0x1abc] ;  /* 0x001abc00016c7983 */ /* 0x002f280000300800 */
[----:B------:R-:W-:Y:S01]  /*6a4f0*/  STL [R1+0x171c], R110 ;  /* 0x00171c6e01007387 */ /* 0x000fe20000100800 */
[----:B---3--:R-:W-:Y:S01]  /*6a500*/  IMAD.MOV.U32 R112, RZ, RZ, R104 ;  /* 0x000000ffff707224 */ /* 0x008fe200078e0068 */
[----:B------:R-:W-:-:S02]  /*6a510*/  MOV R113, R110 ;  /* 0x0000006e00717202 */ /* 0x000fc40000000f00 */
[----:B------:R-:W3:Y:S04]  /*6a520*/  LDL.LU R107, [R1+0x1ac4] ;  /* 0x001ac400016b7983 */ /* 0x000ee80000300800 */
[----:B------:R1:W-:Y:S01]  /*6a530*/  LDGSTS.E [R3+0x400c], desc[UR60][R112.64], P0 ;  /* 0x0400c00070037fae */ /* 0x0003e2000812187c */
[----:B------:R-:W-:-:S03]  /*6a540*/  IMAD.X R103, R103, 0x1, R0, P1 ;  /* 0x0000000167677824 */ /* 0x000fc600008e0600 */
[----:B------:R1:W-:Y:S04]  /*6a550*/  STL [R1+0x1728], R11 ;  /* 0x0017280b01007387 */ /* 0x0003e80000100800 */
[----:B------:R1:W-:Y:S02]  /*6a560*/  STL [R1+0x1724], R103 ;  /* 0x0017246701007387 */ /* 0x0003e40000100800 */
[----:B-1----:R-:W-:Y:S02]  /*6a570*/  IMAD.MOV.U32 R112, RZ, RZ, R11 ;  /* 0x000000ffff707224 */ /* 0x002fe400078e000b */
[----:B------:R-:W3:Y:S04]  /*6a580*/  LDL.LU R11, [R1+0x1ad0] ;  /* 0x001ad000010b7983 */ /* 0x000ee80000300800 */
[----:B------:R-:W3:Y:S01]  /*6a590*/  LDL.LU R104, [R1+0x1acc] ;  /* 0x001acc0001687983 */ /* 0x000ee20000300800 */
[----:B------:R-:W-:-:S02]  /*6a5a0*/  IADD3 R106, P2, R106, R4, RZ ;  /* 0x000000046a6a7210 */ /* 0x000fc40007f5e0ff */
[----:B------:R-:W-:Y:S02]  /*6a5b0*/  IADD3 R102, P3, R102, R4, RZ ;  /* 0x0000000466667210 */ /* 0x000fe40007f7e0ff */
[----:B------:R-:W-:Y:S02]  /*6a5c0*/  MOV R113, R103 ;  /* 0x0000006700717202 */ /* 0x000fe40000000f00 */
[----:B------:R-:W3:Y:S04]  /*6a5d0*/  LDL.LU R103, [R1+0x1ad8] ;  /* 0x001ad80001677983 */ /* 0x000ee80000300800 */
[----:B------:R-:W3:Y:S04]  /*6a5e0*/  LDL.LU R110, [R1+0x1ae0] ;  /* 0x001ae000016e7983 */ /* 0x000ee80000300800 */
        /* <DEDUP_REMOVED lines=13> */
[----:B------:R-:W-:Y:S01]  /*6a6c0*/  USEL UR4, URZ, 0x4, !UP1 ;  /* 0x000000043f047887 */ /* 0x000fe2000c800000 */
[----:B--2---:R-:W-:-:S03]  /*6a6d0*/  IADD3 R105, P0, R105, R4, RZ ;  /* 0x0000000469697210 */ /* 0x004fc60007f1e0ff */
[----:B------:R-:W-:Y:S01]  /*6a6e0*/  USEL UR4, UR4, URZ, !UP0 ;  /* 0x0000003f04047287 */ /* 0x000fe2000c000000 */
[----:B------:R-:W-:-:S05]  /*6a6f0*/  IADD3 R9, P2, R9, R4, RZ ;  /* 0x0000000409097210 */ /* 0x000fca0007f5e0ff */
[----:B------:R-:W-:Y:S01]  /*6a700*/  ISETP.NE.U32.AND P1, PT, RZ, UR4, PT ;  /* 0x00000004ff007c0c */ /* 0x000fe2000bf25070 */
[----:B-1----:R-:W-:Y:S02]  /*6a710*/  IMAD.MOV.U32 R112, RZ, RZ, R102 ;  /* 0x000000ffff707224 */ /* 0x002fe400078e0066 */
[----:B------:R-:W2:Y:S01]  /*6a720*/  LDL.LU R102, [R1+0x1ae8] ;  /* 0x001ae80001667983 */ /* 0x000ea20000300800 */
[----:B------:R-:W-:-:S03]  /*6a730*/  MOV R113, R109 ;  /* 0x0000006d00717202 */ /* 0x000fc60000000f00 */
[----:B------:R-:W-:Y:S06]  /*6a740*/  STL [R1+0x1ac0], R105 ;  /* 0x001ac06901007387 */ /* 0x000fec0000100800 */
[----:B------:R-:W-:Y:S01]  /*6a750*/  LDGSTS.E [R3+0x10000], desc[UR60][R112.64], P1 ;  /* 0x1000000070037fae */ /* 0x000fe2000892187c */
[----:B----4-:R-:W-:-:S05]  /*6a760*/  IMAD.X R108, R108, 0x1, R0, P0 ;  /* 0x000000016c6c7824 */ /* 0x010fca00000e0600 */
[----:B------:R1:W-:Y:S01]  /*6a770*/  STL [R1+0x1abc], R108 ;  /* 0x001abc6c01007387 */ /* 0x0003e20000100800 */
[----:B------:R-:W-:Y:S01]  /*6a780*/  MOV R109, R108 ;  /* 0x0000006c006d7202 */ /* 0x000fe20000000f00 */
[----:B---3--:R-:W-:Y:S02]  /*6a790*/  IMAD.X R107, R107, 0x1, R0, P2 ;  /* 0x000000016b6b7824 */ /* 0x008fe400010e0600 */
[----:B------:R-:W-:Y:S01]  /*6a7a0*/  STL [R1+0x1ac8], R9 ;  /* 0x001ac80901007387 */ /* 0x000fe20000100800 */
[----:B-1----:R-:W-:-:S03]  /*6a7b0*/  IMAD.MOV.U32 R108, RZ, RZ, R105 ;  /* 0x000000ffff6c7224 */ /* 0x002fc600078e0069 */
[----:B------:R1:W-:Y:S04]  /*6a7c0*/  STL [R1+0x1ac4], R107 ;  /* 0x001ac46b01007387 */ /* 0x0003e80000100800 */
[----:B------:R-:W3:Y:S04]  /*6a7d0*/  LDL.LU R105, [R1+0x1ae4] ;  /* 0x001ae40001697983 */ /* 0x000ee80000300800 */
[----:B------:R4:W-:Y:S01]  /*6a7e0*/  LDGSTS.E [R3+0x14000], desc[UR60][R108.64], P1 ;  /* 0x140000006c037fae */ /* 0x0009e2000892187c */
[----:B------:R-:W-:-:S05]  /*6a7f0*/  IADD3 R11, P0, R11, R4, RZ ;  /* 0x000000040b0b7210 */ /* 0x000fca0007f1e0ff */
[----:B------:R-:W-:Y:S02]  /*6a800*/  IMAD.X R104, R104, 0x1, R0, P0 ;  /* 0x0000000168687824 */ /* 0x000fe400000e0600 */
[----:B----4-:R-:W-:Y:S01]  /*6a810*/  IMAD.MOV.U32 R108, RZ, RZ, R9 ;  /* 0x000000ffff6c7224 */ /* 0x010fe200078e0009 */
[----:B------:R-:W-:Y:S01]  /*6a820*/  MOV R109, R107 ;  /* 0x0000006b006d7202 */ /* 0x000fe20000000f00 */
[----:B------:R-:W-:Y:S01]  /*6a830*/  IMAD.MOV.U32 R112, RZ, RZ, R11 ;  /* 0x000000ffff707224 */ /* 0x000fe200078e000b */
[----:B------:R-:W-:-:S03]  /*6a840*/  MOV R113, R104 ;  /* 0x0000006800717202 */ /* 0x000fc60000000f00 */
[----:B------:R-:W-:Y:S04]  /*6a850*/  LDGSTS.E [R3+0x18000], desc[UR60][R108.64], P1 ;  /* 0x180000006c037fae */ /* 0x000fe8000892187c */
[----:B------:R4:W-:Y:S01]  /*6a860*/  LDGSTS.E [R3+0x1c000], desc[UR60][R112.64], P1 ;  /* 0x1c00000070037fae */ /* 0x0009e2000892187c */
[----:B------:R-:W-:-:S03]  /*6a870*/  IADD3 R103, P1, R103, R4, RZ ;  /* 0x0000000467677210 */ /* 0x000fc60007f3e0ff */
[----:B------:R-:W3:Y:S04]  /*6a880*/  LDL.LU R109, [R1+0x1aec] ;  /* 0x001aec00016d7983 */ /* 0x000ee80000300800 */
[----:B------:R-:W3:Y:S04]  /*6a890*/  LDL.LU R108, [R1+0x1af0] ;  /* 0x001af000016c7983 */ /* 0x000ee80000300800 */
[----:B-1----:R-:W3:Y:S01]  /*6a8a0*/  LDL.LU R107, [R1+0x1af4] ;  /* 0x001af400016b7983 */ /* 0x002ee20000300800 */
[----:B------:R-:W-:-:S03]  /*6a8b0*/  IADD3 R110, P2, R110, R4, RZ ;  /* 0x000000046e6e7210 */ /* 0x000fc60007f5e0ff */
[----:B------:R-:W3:Y:S04]  /*6a8c0*/  LDL.LU R9, [R1+0x1af8] ;  /* 0x001af80001097983 */ /* 0x000ee80000300800 */
[----:B------:R-:W-:Y:S04]  /*6a8d0*/  STL [R1+0x1ad0], R11 ;  /* 0x001ad00b01007387 */ /* 0x000fe80000100800 */
[----:B------:R1:W-:Y:S01]  /*6a8e0*/  STL [R1+0x1acc], R104 ;  /* 0x001acc6801007387 */ /* 0x0003e20000100800 */
[----:B----4-:R-:W-:-:S03]  /*6a8f0*/  MOV R112, R103 ;  /* 0x0000006700707202 */ /* 0x010fc60000000f00 */
[----:B-1----:R-:W4:Y:S04]  /*6a900*/  LDL.LU R104, [R1+0x1b00] ;  /* 0x001b000001687983 */ /* 0x002f280000300800 */
[----:B------:R-:W4:Y:S04]  /*6a910*/  LDL.LU R11, [R1+0x1b08] ;  /* 0x001b0800010b7983 */ /* 0x000f280000300800 */
[----:B------:R-:W-:Y:S01]  /*6a920*/  STL [R1+0x1ad8], R103 ;  /* 0x001ad86701007387 */ /* 0x000fe20000100800 */
[--C-:B------:R-:W-:Y:S02]  /*6a930*/  IMAD.X R106, R106, 0x1, R0.reuse, P1 ;  /* 0x000000016a6a7824 */ /* 0x100fe400008e0600 */
[----:B------:R-:W-:-:S03]  /*6a940*/  IMAD.X R111, R111, 0x1, R0, P2 ;  /* 0x000000016f6f7824 */ /* 0x000fc600010e0600 */
[----:B------:R1:W-:Y:S01]  /*6a950*/  STL [R1+0x1ad4], R106 ;  /* 0x001ad46a01007387 */ /* 0x0003e20000100800 */
[----:B------:R-:W-:-:S03]  /*6a960*/  IMAD.MOV.U32 R113, RZ, RZ, R106 ;  /* 0x000000ffff717224 */ /* 0x000fc600078e006a */
[----:B------:R2:W-:Y:S04]  /*6a970*/  STL [R1+0x1ae0], R110 ;  /* 0x001ae06e01007387 */ /* 0x0005e80000100800 */
[----:B-1----:R-:W4:Y:S04]  /*6a980*/  LDL.LU R106, [R1+0x1afc] ;  /* 0x001afc00016a7983 */ /* 0x002f280000300800 */
[----:B------:R1:W-:Y:S04]  /*6a990*/  STL [R1+0x1adc], R111 ;  /* 0x001adc6f01007387 */ /* 0x0003e80000100800 */
        /* <DEDUP_REMOVED lines=8> */
[----:B------:R1:W-:Y:S02]  /*6aa20*/  LDGSTS.E [R3+0x14004], desc[UR60][R110.64], P0 ;  /* 0x140040006e037fae */ /* 0x0003e4000812187c */
[----:B-1----:R-:W-:Y:S01]  /*6aa30*/  MOV R110, R102 ;  /* 0x00000066006e7202 */ /* 0x002fe20000000f00 */
[----:B---3--:R-:W-:-:S05]  /*6aa40*/  IMAD.X R105, R105, 0x1, R0, P1 ;  /* 0x0000000169697824 */ /* 0x008fca00008e0600 */
[----:B------:R1:W-:Y:S01]  /*6aa50*/  STL [R1+0x1ae4], R105 ;  /* 0x001ae46901007387 */ /* 0x0003e20000100800 */
[----:B------:R-:W-:-:S03]  /*6aa60*/  IMAD.MOV.U32 R111, RZ, RZ, R105 ;  /* 0x000000ffff6f7224 */ /* 0x000fc600078e0069 */
[----:B--2---:R-:W2:Y:S04]  /*6aa70*/  LDL.LU R102, [R1+0x1b10] ;  /* 0x001b100001667983 */ /* 0x004ea80000300800 */
[----:B------:R-:W-:Y:S04]  /*6aa80*/  LDGSTS.E [R3+0x18004], desc[UR60][R110.64], P0 ;  /* 0x180040006e037fae */ /* 0x000fe8000812187c */
[----:B-1----:R-:W3:Y:S01]  /*6aa90*/  LDL.LU R105, [R1+0x1b0c] ;  /* 0x001b0c0001697983 */ /* 0x002ee20000300800 */
[----:B------:R-:W-:-:S05]  /*6aaa0*/  IADD3 R108, P2, R108, R4, RZ ;  /* 0x000000046c6c7210 */ /* 0x000fca0007f5e0ff */
        /* <DEDUP_REMOVED lines=8> */
[----:B----4-:R-:W-:-:S03]  /*6ab30*/  IADD3 R104, P0, R104, R4, RZ ;  /* 0x0000000468687210 */ /* 0x010fc60007f1e0ff */
[----:B------:R-:W4:Y:S01]  /*6ab40*/  LDL.LU R112, [R1+0x1b18] ;  /* 0x001b180001707983 */ /* 0x000f220000300800 */
[----:B------:R-:W-:Y:S01]  /*6ab50*/  IADD3 R11, P2, R11, R4, RZ ;  /* 0x000000040b0b7210 */ /* 0x000fe20007f5e0ff */
[----:B-1----:R-:W-:Y:S02]  /*6ab60*/  IMAD.MOV.U32 R108, RZ, RZ, R9 ;  /* 0x000000ffff6c7224 */ /* 0x002fe400078e0009 */
[----:B------:R-:W4:Y:S04]  /*6ab70*/  LDL.LU R110, [R1+0x1b20] ;  /* 0x001b2000016e7983 */ /* 0x000f280000300800 */
[----:B------:R-:W4:Y:S01]  /*6ab80*/  LDL.LU R113, [R1+0x1b14] ;  /* 0x001b140001717983 */ /* 0x000f220000300800 */
[----:B------:R-:W-:-:S03]  /*6ab90*/  IMAD.MOV.U32 R109, RZ, RZ, R107 ;  /* 0x000000ffff6d7224 */ /* 0x000fc600078e006b */
        /* <DEDUP_REMOVED lines=27> */
[----:B---3--:R-:W-:-:S03]  /*6ad50*/  IADD3.X R105, R105, R0, RZ, P0, !PT ;  /* 0x0000000069697210 */ /* 0x008fc600007fe4ff */
        /* <DEDUP_REMOVED lines=8> */
[----:B------:R-:W3:Y:S04]  /*6ade0*/  LDL.LU R106, [R1+0x1ec0] ;  /* 0x001ec000016a7983 */ /* 0x000ee80000300800 */
[----:B-1----:R-:W2:Y:S04]  /*6adf0*/  LDL.LU R105, [R1+0x1ec4] ;  /* 0x001ec40001697983 */ /* 0x002ea80000300800 */
[----:B------:R-:W2:Y:S01]  /*6ae00*/  LDL.LU R102, [R1+0x1ec8] ;  /* 0x001ec80001667983 */ /* 0x000ea20000300800 */
[----:B----4-:R-:W-:-:S02]  /*6ae10*/  IADD3 R112, P1, R112, R4, RZ ;  /* 0x0000000470707210 */ /* 0x010fc40007f3e0ff */
[----:B------:R-:W-:Y:S02]  /*6ae20*/  IADD3 R110, P2, R110, R4, RZ ;  /* 0x000000046e6e7210 */ /* 0x000fe40007f5e0ff */
[----:B------:R-:W-:Y:S01]  /*6ae30*/  IADD3.X R113, R113, R0, RZ, P1, !PT ;  /* 0x0000000071717210 */ /* 0x000fe20000ffe4ff */
[----:B------:R-:W-:Y:S02]  /*6ae40*/  STL [R1+0x1b18], R112 ;  /* 0x001b187001007387 */ /* 0x000fe40000100800 */
[--C-:B------:R-:W-:Y:S01]  /*6ae50*/  IMAD.X R111, R111, 0x1, R0.reuse, P2 ;  /* 0x000000016f6f7824 */ /* 0x100fe200010e0600 */
        /* <DEDUP_REMOVED lines=10> */
[----:B----4-:R-:W-:-:S03]  /*6af00*/  IMAD.MOV.U32 R111, RZ, RZ, R104 ;  /* 0x000000ffff6f7224 */ /* 0x010fc600078e0068 */
[----:B------:R-:W4:Y:S01]  /*6af10*/  LDL.LU R9, [R1+0x1ed0] ;  /* 0x001ed00001097983 */ /* 0x000f220000300800 */
[----:B------:R-:W-:-:S03]  /*6af20*/  UISETP.GT.AND UP1, UPT, UR6, 0x50, UPT ;  /* 0x000000500600788c */ /* 0x000fc6000bf24270 */
[----:B------:R1:W-:Y:S04]  /*6af30*/  LDGSTS.E [R3+0x1800c], desc[UR60][R110.64], P0 ;  /* 0x1800c0006e037fae */ /* 0x0003e8000812187c */
[----:B-1----:R-:W4:Y:S01]  /*6af40*/  LDL.LU R104, [R1+0x1ecc] ;  /* 0x001ecc0001687983 */ /* 0x002f220000300800 */
[----:B------:R-:W-:-:S04]  /*6af50*/  USEL UR4, URZ, 0x4, !UP1 ;  /* 0x000000043f047887 */ /* 0x000fc8000c800000 */
[----:B------:R-:W-:-:S06]  /*6af60*/  USEL UR4, UR4, URZ, !UP0 ;  /* 0x0000003f04047287 */ /* 0x000fcc000c000000 */
[----:B------:R-:W-:Y:S02]  /*6af70*/  ISETP.NE.U32.AND P1, PT, RZ, UR4, PT ;  /* 0x00000004ff007c0c */ /* 0x000fe4000bf25070 */
[----:B------:R-:W-:-:S05]  /*6af80*/  IADD3 R11, P2, R11, R4, RZ ;  /* 0x000000040b0b7210 */ /* 0x000fca0007f5e0ff */
[----:B------:R-:W-:Y:S01]  /*6af90*/  IMAD.X R109, R109, 0x1, R0, P2 ;  /* 0x000000016d6d7824 */ /* 0x000fe200010e0600 */
[----:B------:R-:W-:Y:S01]  /*6afa0*/  IADD3 R103, P3, R103, R4, RZ ;  /* 0x0000000467677210 */ /* 0x000fe20007f7e0ff */
[----:B------:R-:W-:Y:S01]  /*6afb0*/  IMAD.MOV.U32 R110, RZ, RZ, R11 ;  /* 0x000000ffff6e7224 */ /* 0x000fe200078e000b */
[----:B------:R-:W-:Y:S01]  /*6afc0*/  STL [R1+0x1b30], R11 ;  /* 0x001b300b01007387 */ /* 0x000fe20000100800 */
[----:B------:R-:W-:Y:S01]  /*6afd0*/  IMAD.MOV.U32 R111, RZ, RZ, R109 ;  /* 0x000000ffff6f7224 */ /* 0x000fe200078e006d */
[----:B------:R-:W-:Y:S02]  /*6afe0*/  IADD3.X R108, R108, R0, RZ, P3, !PT ;  /* 0x000000006c6c7210 */ /* 0x000fe40001ffe4ff */
[----:B------:R1:W-:Y:S04]  /*6aff0*/  STL [R1+0x1b2c], R109 ;  /* 0x001b2c6d01007387 */ /* 0x0003e80000100800 */
[----:B------:R-:W-:Y:S04]  /*6b000*/  STL [R1+0x1eb8], R103 ;  /* 0x001eb86701007387 */ /* 0x000fe80000100800 */
[----:B------:R1:W-:Y:S04]  /*6b010*/  STL [R1+0x1eb4], R108 ;  /* 0x001eb46c01007387 */ /* 0x0003e80000100800 */
[----:B------:R-:W-:Y:S04]  /*6b020*/  LDGSTS.E [R3+0x1c00c], desc[UR60][R110.64], P0 ;  /* 0x1c00c0006e037fae */ /* 0x000fe8000812187c */
[----:B------:R-:W4:Y:S01]  /*6b030*/  LDL.LU R112, [R1+0x1ed8] ;  /* 0x001ed80001707983 */ /* 0x000f220000300800 */
[----:B-1----:R-:W-:-:S03]  /*6b040*/  MOV R109, R108 ;  /* 0x0000006c006d7202 */ /* 0x002fc60000000f00 */
[----:B------:R-:W4:Y:S01]  /*6b050*/  LDL.LU R11, [R1+0x1ee0] ;  /* 0x001ee000010b7983 */ /* 0x000f220000300800 */
[----:B------:R-:W-:-:S03]  /*6b060*/  IMAD.MOV.U32 R108, RZ, RZ, R103 ;  /* 0x000000ffff6c7224 */ /* 0x000fc600078e0067 */
[----:B------:R-:W4:Y:S04]  /*6b070*/  LDL.LU R113, [R1+0x1ed4] ;  /* 0x001ed40001717983 */ /* 0x000f280000300800 */
[----:B------:R-:W4:Y:S04]  /*6b080*/  LDL.LU R103, [R1+0x1edc] ;  /* 0x001edc0001677983 */ /* 0x000f280000300800 */
[----:B------:R-:W-:Y:S01]  /*6b090*/  LDGSTS.E [R3+0x20000], desc[UR60][R108.64], P1 ;  /* 0x200000006c037fae */ /* 0x000fe2000892187c */
[----:B---3--:R-:W-:-:S05]  /*6b0a0*/  IADD3 R106, P0, R106, R4, RZ ;  /* 0x000000046a6a7210 */ /* 0x008fca0007f1e0ff */
[----:B--2---:R-:W-:Y:S01]  /*6b0b0*/  IMAD.X R107, R107, 0x1, R0, P0 ;  /* 0x000000016b6b7824 */ /* 0x004fe200000e0600 */
[----:B------:R-:W-:Y:S01]  /*6b0c0*/  IADD3 R102, P2, R102, R4, RZ ;  /* 0x0000000466667210 */ /* 0x000fe20007f5e0ff */
[----:B------:R1:W-:Y:S03]  /*6b0d0*/  STL [R1+0x1ec0], R106 ;  /* 0x001ec06a01007387 */ /* 0x0003e60000100800 */
[----:B------:R-:W-:Y:S01]  /*6b0e0*/  IADD3.X R105, R105, R0, RZ, P2, !PT ;  /* 0x0000000069697210 */ /* 0x000fe200017fe4ff */
[----:B------:R-:W-:Y:S04]  /*6b0f0*/  STL [R1+0x1ebc], R107 ;  /* 0x001ebc6b01007387 */ /* 0x000fe80000100800 */
[----:B------:R2:W-:Y:S04]  /*6b100*/  STL [R1+0x1ec8], R102 ;  /* 0x001ec86601007387 */ /* 0x0005e80000100800 */
[----:B------:R3:W-:Y:S04]  /*6b110*/  STL [R1+0x1ec4], R105 ;  /* 0x001ec46901007387 */ /* 0x0007e80000100800 */
[----:B------:R-:W3:Y:S04]  /*6b120*/  LDL.LU R110, [R1+0x1ee8] ;  /* 0x001ee800016e7983 */ /* 0x000ee80000300800 */
[----:B------:R1:W-:Y:S04]  /*6b130*/  LDGSTS.E [R3+0x24000], desc[UR60][R106.64], P1 ;  /* 0x240000006a037fae */ /* 0x0003e8000892187c */
[----:B------:R-:W3:Y:S04]  /*6b140*/  LDL.LU R111, [R1+0x1ee4] ;  /* 0x001ee400016f7983 */ /* 0x000ee80000300800 */
[----:B------:R-:W3:Y:S01]  /*6b150*/  LDL.LU R108, [R1+0x1eec] ;  /* 0x001eec00016c7983 */ /* 0x000ee20000300800 */
[----:B-1----:R-:W-:-:S03]  /*6b160*/  IMAD.MOV.U32 R106, RZ, RZ, R102 ;  /* 0x000000ffff6a7224 */ /* 0x002fc600078e0066 */
[----:B--2---:R-:W2:Y:S01]  /*6b170*/  LDL.LU R102, [R1+0x1ef0] ;  /* 0x001ef00001667983 */ /* 0x004ea20000300800 */
[----:B------:R-:W-:-:S03]  /*6b180*/  IMAD.MOV.U32 R107, RZ, RZ, R105 ;  /* 0x000000ffff6b7224 */ /* 0x000fc600078e0069 */
[----:B------:R-:W2:Y:S04]  /*6b190*/  LDL.LU R109, [R1+0x1ef4] ;  /* 0x001ef400016d7983 */ /* 0x000ea80000300800 */
[----:B------:R-:W-:Y:S04]  /*6b1a0*/  LDGSTS.E [R3+0x28000], desc[UR60][R106.64], P1 ;  /* 0x280000006a037fae */ /* 0x000fe8000892187c */
[----:B------:R-:W2:Y:S01]  /*6b1b0*/  LDL.LU R107, [R1+0x1ef8] ;  /* 0x001ef800016b7983 */ /* 0x000ea20000300800 */
[----:B----4-:R-:W-:-:S04]  /*6b1c0*/  IADD3 R9, P0, R9, R4, RZ ;  /* 0x0000000409097210 */ /* 0x010fc80007f1e0ff */
[----:B------:R-:W-:Y:S01]  /*6b1d0*/  IADD3.X R104, R104, R0, RZ, P0, !PT ;  /* 0x0000000068687210 */ /* 0x000fe200007fe4ff */
[----:B------:R-:W-:Y:S04]  /*6b1e0*/  STL [R1+0x1ed0], R9 ;  /* 0x001ed00901007387 */ /* 0x000fe80000100800 */
[----:B------:R1:W-:Y:S01]  /*6b1f0*/  STL [R1+0x1ecc], R104 ;  /* 0x001ecc6801007387 */ /* 0x0003e20000100800 */
[----:B---3--:R-:W-:-:S03]  /*6b200*/  IMAD.MOV.U32 R105, RZ, RZ, R104 ;  /* 0x000000ffff697224 */ /* 0x008fc600078e0068 */
[----:B------:R-:W3:Y:S01]  /*6b210*/  LDL.LU R106, [R1+0x1efc] ;  /* 0x001efc00016a7983 */ /* 0x000ee20000300800 */
[----:B-1----:R-:W-:-:S03]  /*6b220*/  IMAD.MOV.U32 R104, RZ, RZ, R9 ;  /* 0x000000ffff687224 */ /* 0x002fc600078e0009 */
[----:B------:R-:W4:Y:S04]  /*6b230*/  LDL.LU R9, [R1+0x1f00] ;  /* 0x001f000001097983 */ /* 0x000f280000300800 */
        /* <DEDUP_REMOVED lines=9> */
[----:B------:R-:W-:Y:S01]  /*6b2d0*/  IADD3.X R113, R113, R0, RZ, P1, !PT ;  /* 0x0000000071717210 */ /* 0x000fe20000ffe4ff */
        /* <DEDUP_REMOVED lines=9> */
[----:B------:R-:W3:Y:S04]  /*6b370*/  LDL.LU R103, [R1+0x1f0c] ;  /* 0x001f0c0001677983 */ /* 0x000ee80000300800 */
[----:B------:R-:W3:Y:S01]  /*6b380*/  LDL.LU R11, [R1+0x1f10] ;  /* 0x001f1000010b7983 */ /* 0x000ee20000300800 */
        /* <DEDUP_REMOVED lines=20> */
[----:B-1----:R-:W3:Y:S01]  /*6b4d0*/  LDL.LU R108, [R1+0x1f18] ;  /* 0x001f1800016c7983 */ /* 0x002ee20000300800 */
[----:B--2---:R-:W-:Y:S01]  /*6b4e0*/  MOV R110, R107 ;  /* 0x0000006b006e7202 */ /* 0x004fe20000000f00 */
[----:B------:R-:W-:-:S02]  /*6b4f0*/  IMAD.MOV.U32 R111, RZ, RZ, R109 ;  /* 0x000000ffff6f7224 */ /* 0x000fc400078e006d */
[----:B------:R-:W2:Y:S04]  /*6b500*/  LDL.LU R102, [R1+0x1f20] ;  /* 0x001f200001667983 */ /* 0x000ea80000300800 */
[----:B------:R-:W2:Y:S04]  /*6b510*/  LDL.LU R109, [R1+0x1f14] ;  /* 0x001f1400016d7983 */ /* 0x000ea80000300800 */
[----:B------:R-:W2:Y:S04]  /*6b520*/  LDL.LU R107, [R1+0x1f1c] ;  /* 0x001f1c00016b7983 */ /* 0x000ea80000300800 */
[----:B------:R1:W-:Y:S01]  /*6b530*/  LDGSTS.E [R3+0x20008], desc[UR60][R110.64], P1 ;  /* 0x200080006e037fae */ /* 0x0003e2000892187c */
[----:B----4-:R-:W-:-:S05]  /*6b540*/  IADD3 R9, P0, R9, R4, RZ ;  /* 0x0000000409097210 */ /* 0x010fca0007f1e0ff */
[----:B---3--:R-:W-:Y:S01]  /*6b550*/  IMAD.X R106, R106, 0x1, R0, P0 ;  /* 0x000000016a6a7824 */ /* 0x008fe200000e0600 */
        /* <DEDUP_REMOVED lines=15> */
[----:B------:R-:W-:-:S04]  /*6b650*/  IADD3 R11, P0, R11, R4, RZ ;  /* 0x000000040b0b7210 */ /* 0x000fc80007f1e0ff */
[----:B------:R-:W-:Y:S01]  /*6b660*/  IADD3.X R103, R103, R0, RZ, P0, !PT ;  /* 0x0000000067677210 */ /* 0x000fe200007fe4ff */
[----:B------:R-:W-:Y:S04]  /*6b670*/  STL [R1+0x1f10], R11 ;  /* 0x001f100b01007387 */ /* 0x000fe80000100800 */
[----:B------:R1:W-:Y:S04]  /*6b680*/  STL [R1+0x1f0c], R103 ;  /* 0x001f0c6701007387 */ /* 0x0003e80000100800 */
[----:B------:R-:W3:Y:S01]  /*6b690*/  LDL.LU R112, [R1+0x1f30] ;  /* 0x001f300001707983 */ /* 0x000ee20000300800 */
[----:B----4-:R-:W-:-:S02]  /*6b6a0*/  IMAD.MOV.U32 R104, RZ, RZ, R11 ;  /* 0x000000ffff687224 */ /* 0x010fc400078e000b */
[----:B------:R-:W-:Y:S01]  /*6b6b0*/  IMAD.MOV.U32 R105, RZ, RZ, R103 ;  /* 0x000000ffff697224 */ /* 0x000fe200078e0067 */
[----:B------:R-:W4:Y:S04]  /*6b6c0*/  LDL.LU R110, [R1+0x22b8] ;  /* 0x0022b800016e7983 */ /* 0x000f280000300800 */
[----:B------:R-:W4:Y:S01]  /*6b6d0*/  LDL.LU R113, [R1+0x1f2c] ;  /* 0x001f2c0001717983 */ /* 0x000f220000300800 */
[----:B------:R-:W-:-:S03]  /*6b6e0*/  ISETP.NE.U32.AND P0, PT, RZ, UR4, PT ;  /* 0x00000004ff007c0c */ /* 0x000fc6000bf05070 */
[----:B------:R-:W-:Y:S04]  /*6b6f0*/  LDGSTS.E [R3+0x2c008], desc[UR60][R104.64], P1 ;  /* 0x2c00800068037fae */ /* 0x000fe8000892187c */
[----:B------:R-:W4:Y:S04]  /*6b700*/  LDL.LU R111, [R1+0x22b4] ;  /* 0x0022b400016f7983 */ /* 0x000f280000300800 */
[----:B------:R-:W4:Y:S04]  /*6b710*/  LDL.LU R105, [R1+0x22bc] ;  /* 0x0022bc0001697983 */ /* 0x000f280000300800 */
[----:B------:R-:W4:Y:S04]  /*6b720*/  LDL.LU R104, [R1+0x22c0] ;  /* 0x0022c00001687983 */ /* 0x000f280000300800 */
[----:B-1----:R-:W4:Y:S04]  /*6b730*/  LDL.LU R103, [R1+0x22c4] ;  /* 0x0022c40001677983 */ /* 0x002f280000300800 */
        /* <DEDUP_REMOVED lines=31> */
[----:B----4-:R-:W-:-:S03]  /*6b930*/  IADD3 R110, P3, R110, R4, RZ ;  /* 0x000000046e6e7210 */ /* 0x010fc60007f7e0ff */
        /* <DEDUP_REMOVED lines=9> */
[----:B------:R-:W-:-:S03]  /*6b9d0*/  IADD3 R11, P2, R11, R4, RZ ;  /* 0x000000040b0b7210 */ /* 0x000fc60007f5e0ff */
        /* <DEDUP_REMOVED lines=782> */
[----:B------:R1:W-:Y:S01]  /*6eac0*/  STL [R1+0x17d0], R102 ;  /* 0x0017d06601007387 */ /* 0x0003e20000100800 */
[----:B------:R-:W-:Y:S01]  /*6ead0*/  USEL UR4, URZ, 0x4, !UP1 ;  /* 0x000000043f047887 */ /* 0x000fe2000c800000 */
[----:B------:R-:W-:-:S05]  /*6eae0*/  IMAD.X R103, R103, 0x1, R0, P1 ;  /* 0x0000000167677824 */ /* 0x000fca00008e0600 */
[----:B------:R4:W-:Y:S04]  /*6eaf0*/  STL [R1+0x17cc], R103 ;  /* 0x0017cc6701007387 */ /* 0x0009e80000100800 */
[----:B------:R-:W2:Y:S01]  /*6eb00*/  LDL.LU R110, [R1+0x17ec] ;  /* 0x0017ec00016e7983 */ /* 0x000ea20000300800 */
[----:B------:R-:W-:-:S03]  /*6eb10*/  USEL UR4, UR4, URZ, !UP0 ;  /* 0x0000003f04047287 */ /* 0x000fc6000c000000 */
[----:B------:R-:W2:Y:S04]  /*6eb20*/  LDL.LU R111, [R1+0x17f4] ;  /* 0x0017f400016f7983 */ /* 0x000ea80000300800 */
[----:B------:R-:W-:Y:S01]  /*6eb30*/  LDGSTS.E [R3+0xc000], desc[UR60][R102.64], P0 ;  /* 0x0c00000066037fae */ /* 0x000fe2000812187c */
[----:B---3--:R-:W-:-:S05]  /*6eb40*/  IADD3 R106, P1, R106, R4, RZ ;  /* 0x000000046a6a7210 */ /* 0x008fca0007f3e0ff */
[----:B------:R-:W-:Y:S01]  /*6eb50*/  IMAD.X R109, R109, 0x1, R0, P1 ;  /* 0x000000016d6d7824 */ /* 0x000fe200008e0600 */
[----:B------:R-:W-:Y:S01]  /*6eb60*/  IADD3 R9, P2, R9, R4, RZ ;  /* 0x0000000409097210 */ /* 0x000fe20007f5e0ff */
[----:B-1----:R-:W3:Y:S03]  /*6eb70*/  LDL.LU R102, [R1+0x1800] ;  /* 0x0018000001667983 */ /* 0x002ee60000300800 */
[----:B------:R-:W-:Y:S01]  /*6eb80*/  IADD3.X R107, R107, R0, RZ, P2, !PT ;  /* 0x000000006b6b7210 */ /* 0x000fe200017fe4ff */
[----:B----4-:R-:W4:Y:S01]  /*6eb90*/  LDL.LU R103, [R1+0x1808] ;  /* 0x0018080001677983 */ /* 0x010f220000300800 */
[----:B------:R-:W-:Y:S01]  /*6eba0*/  ISETP.NE.U32.AND P0, PT, RZ, UR4, PT ;  /* 0x00000004ff007c0c */ /* 0x000fe2000bf05070 */
[----:B------:R-:W-:Y:S02]  /*6ebb0*/  IMAD.MOV.U32 R113, RZ, RZ, R109 ;  /* 0x000000ffff717224 */ /* 0x000fe400078e006d */
        /* <DEDUP_REMOVED lines=8> */
[----:B------:R-:W-:Y:S01]  /*6ec40*/  MOV R112, R9 ;  /* 0x0000000900707202 */ /* 0x000fe20000000f00 */
[----:B------:R-:W-:-:S02]  /*6ec50*/  IMAD.MOV.U32 R113, RZ, RZ, R107 ;  /* 0x000000ffff717224 */ /* 0x000fc400078e006b */
[----:B------:R-:W4:Y:S04]  /*6ec60*/  LDL.LU R9, [R1+0x1810] ;  /* 0x0018100001097983 */ /* 0x000f280000300800 */
        /* <DEDUP_REMOVED lines=19> */
[----:B------:R-:W-:-:S04]  /*6eda0*/  IMAD.X R110, R110, 0x1, R0, P2 ;  /* 0x000000016e6e7824 */ /* 0x000fc800010e0600 */
        /* <DEDUP_REMOVED lines=8> */
[----:B----4-:R-:W-:Y:S01]  /*6ee30*/  IADD3 R103, P2, R103, R4, RZ ;  /* 0x0000000467677210 */ /* 0x010fe20007f5e0ff */
[----:B-1----:R-:W-:Y:S01]  /*6ee40*/  IMAD.MOV.U32 R113, RZ, RZ, R111 ;  /* 0x000000ffff717224 */ /* 0x002fe200078e006f */
[----:B------:R-:W-:Y:S01]  /*6ee50*/  MOV R112, R11 ;  /* 0x0000000b00707202 */ /* 0x000fe20000000f00 */
[----:B------:R-:W4:Y:S04]  /*6ee60*/  LDL.LU R110, [R1+0x181c] ;  /* 0x00181c00016e7983 */ /* 0x000f280000300800 */
        /* <DEDUP_REMOVED lines=211> */
[----:B------:R-:W-:-:S06]  /*6fba0*/  USEL UR4, UR4, URZ, !UP0 ;  /* 0x0000003f04047287 */ /* 0x000fcc000c000000 */
[----:B------:R-:W-:Y:S02]  /*6fbb0*/  ISETP.NE.U32.AND P1, PT, RZ, UR4, PT ;  /* 0x00000004ff007c0c */ /* 0x000fe4000bf25070 */
[----:B----4-:R-:W-:-:S04]  /*6fbc0*/  IADD3 R11, P2, R11, R4, RZ ;  /* 0x000000040b0b7210 */ /* 0x010fc80007f5e0ff */
[----:B------:R-:W-:Y:S02]  /*6fbd0*/  IADD3.X R109, R109, R0, RZ, P2, !PT ;  /* 0x000000006d6d7210 */ /* 0x000fe400017fe4ff */
[----:B---3--:R-:W-:Y:S01]  /*6fbe0*/  IADD3 R102, P3, R102, R4, RZ ;  /* 0x0000000466667210 */ /* 0x008fe20007f7e0ff */
[----:B------:R-:W-:Y:S04]  /*6fbf0*/  STL [R1+0x1c30], R11 ;  /* 0x001c300b01007387 */ /* 0x000fe80000100800 */
[----:B------:R-:W-:Y:S01]  /*6fc00*/  IMAD.X R108, R108, 0x1, R0, P3 ;  /* 0x000000016c6c7824 */ /* 0x000fe200018e0600 */
[----:B------:R3:W-:Y:S01]  /*6fc10*/  STL [R1+0x1c2c], R109 ;  /* 0x001c2c6d01007387 */ /* 0x0007e20000100800 */
[----:B-1----:R-:W-:Y:S01]  /*6fc20*/  IMAD.MOV.U32 R110, RZ, RZ, R11 ;  /* 0x000000ffff6e7224 */ /* 0x002fe200078e000b */
[----:B------:R-:W-:-:S02]  /*6fc30*/  MOV R111, R109 ;  /* 0x0000006d006f7202 */ /* 0x000fc40000000f00 */
[----:B------:R-:W-:Y:S04]  /*6fc40*/  STL [R1+0x1fb8], R102 ;  /* 0x001fb86601007387 */ /* 0x000fe80000100800 */
[----:B------:R1:W-:Y:S04]  /*6fc50*/  STL [R1+0x1fb4], R108 ;  /* 0x001fb46c01007387 */ /* 0x0003e80000100800 */
[----:B------:R-:W4:Y:S01]  /*6fc60*/  LDL.LU R112, [R1+0x1fd8] ;  /* 0x001fd80001707983 */ /* 0x000f220000300800 */
[----:B---3--:R-:W-:-:S03]  /*6fc70*/  IMAD.MOV.U32 R109, RZ, RZ, R108 ;  /* 0x000000ffff6d7224 */ /* 0x008fc600078e006c */
[----:B------:R-:W3:Y:S01]  /*6fc80*/  LDL.LU R11, [R1+0x1fe0] ;  /* 0x001fe000010b7983 */ /* 0x000ee20000300800 */
[----:B-1----:R-:W-:-:S03]  /*6fc90*/  IMAD.MOV.U32 R108, RZ, RZ, R102 ;  /* 0x000000ffff6c7224 */ /* 0x002fc600078e0066 */
[----:B------:R-:W-:Y:S04]  /*6fca0*/  LDGSTS.E [R3+0x1c00c], desc[UR60][R110.64], P0 ;  /* 0x1c00c0006e037fae */ /* 0x000fe8000812187c */
[----:B------:R-:W3:Y:S04]  /*6fcb0*/  LDL.LU R113, [R1+0x1fd4] ;  /* 0x001fd40001717983 */ /* 0x000ee80000300800 */
        /* <DEDUP_REMOVED lines=37> */
[----:B------:R-:W-:Y:S01]  /*6ff10*/  STL [R1+0x1fd8], R112 ;  /* 0x001fd87001007387 */ /* 0x000fe20000100800 */
[--C-:B------:R-:W-:Y:S02]  /*6ff20*/  IMAD.X R113, R113, 0x1, R0.reuse, P1 ;  /* 0x0000000171717824 */ /* 0x100fe400008e0600 */
[----:B------:R-:W-:-:S03]  /*6ff30*/  IMAD.X R102, R102, 0x1, R0, P2 ;  /* 0x0000000166667824 */ /* 0x000fc600010e0600 */
[----:B------:R1:W-:Y:S04]  /*6ff40*/  STL [R1+0x1fd4], R113 ;  /* 0x001fd47101007387 */ /* 0x0003e80000100800 */
        /* <DEDUP_REMOVED lines=8> */
[----:B------:R-:W-:Y:S01]  /*6ffd0*/  USEL UR4, URZ, 0x4, !UP1 ;  /* 0x000000043f047887 */ /* 0x000fe2000c800000 */
[----:B------:R-:W-:-:S03]  /*6ffe0*/  IADD3 R110, P1, R110, R4, RZ ;  /* 0x000000046e6e7210 */ /* 0x000fc60007f3e0ff */
[----:B------:R-:W-:Y:S01]  /*6fff0*/  USEL UR4, UR4, URZ, !UP0 ;  /* 0x0000003f04047287 */ /* 0x000fe2000c000000 */
[----:B------:R-:W-:Y:S01]  /*70000*/  LDGSTS.E [R3+0x24004], desc[UR60][R112.64], P0 ;  /* 0x2400400070037fae */ /* 0x000fe2000812187c */
[----:B------:R-:W-:-:S03]  /*70010*/  IMAD.X R111, R111, 0x1, R0, P1 ;  /* 0x000000016f6f7824 */ /* 0x000fc600008e0600 */
        /* <DEDUP_REMOVED lines=28> */
[----:B------:R-:W-:Y:S01]  /*701e0*/  UISETP.GT.AND UP1, UPT, UR6, 0x5b, UPT ;  /* 0x0000005b0600788c */ /* 0x000fe2000bf24270 */
[----:B------:R-:W-:-:S03]  /*701f0*/  IADD3 R104, P2, R104, R4, RZ ;  /* 0x0000000468687210 */ /* 0x000fc60007f5e0ff */
[----:B------:R-:W-:Y:S02]  /*70200*/  LDGSTS.E [R3+0x24008], desc[UR60][R110.64], P1 ;  /* 0x240080006e037fae */ /* 0x000fe4000892187c */
[----:B------:R-:W-:Y:S02]  /*70210*/  IMAD.X R105, R105, 0x1, R0, P2 ;  /* 0x0000000169697824 */ /* 0x000fe400010e0600 */
        /* <DEDUP_REMOVED lines=15> */
[----:B------:R-:W4:Y:S01]  /*70310*/  LDL.LU R113, [R1+0x202c] ;  /* 0x00202c0001717983 */ /* 0x000f220000300800 */
[----:B------:R-:W-:-:S03]  /*70320*/  ISETP.NE.U32.AND P0, PT, RZ, UR4, PT ;  /* 0x00000004ff007c0c */ /* 0x000fc6000bf05070 */
[----:B------:R-:W-:Y:S04]  /*70330*/  LDGSTS.E [R3+0x2c008], desc[UR60][R104.64], P1 ;  /* 0x2c00800068037fae */ /* 0x000fe8000892187c */
[----:B------:R-:W4:Y:S04]  /*70340*/  LDL.LU R111, [R1+0x23b4] ;  /* 0x0023b400016f7983 */ /* 0x000f280000300800 */
[----:B------:R-:W4:Y:S04]  /*70350*/  LDL.LU R105, [R1+0x23bc] ;  /* 0x0023bc0001697983 */ /* 0x000f280000300800 */
[----:B---3--:R-:W3:Y:S04]  /*70360*/  LDL.LU R102, [R1+0x23c0] ;  /* 0x0023c00001667983 */ /* 0x008ee80000300800 */
[----:B------:R-:W3:Y:S04]  /*70370*/  LDL.LU R104, [R1+0x23c4] ;  /* 0x0023c40001687983 */ /* 0x000ee80000300800 */
        /* <DEDUP_REMOVED lines=37> */
[----:B---3--:R-:W-:-:S03]  /*705d0*/  IADD3 R102, P0, R102, R4, RZ ;  /* 0x0000000466667210 */ /* 0x008fc60007f1e0ff */
[----:B------:R1:W-:Y:S02]  /*705e0*/  STL [R1+0x23b8], R110 ;  /* 0x0023b86e01007387 */ /* 0x0003e40000100800 */
[----:B------:R-:W-:Y:S02]  /*705f0*/  IMAD.X R105, R105, 0x1, R0, P0 ;  /* 0x0000000169697824 */ /* 0x000fe400000e0600 */
[----:B------:R3:W-:Y:S01]  /*70600*/  STL [R1+0x23b4], R111 ;  /* 0x0023b46f01007387 */ /* 0x0007e20000100800 */
[----:B------:R-:W-:-:S03]  /*70610*/  IADD3 R11, P2, R11, R4, RZ ;  /* 0x000000040b0b7210 */ /* 0x000fc60007f5e0ff */
[----:B------:R1:W-:Y:S04]  /*70620*/  LDGSTS.E [R3+0x30000], desc[UR60][R110.64], P1 ;  /* 0x300000006e037fae */ /* 0x0003e8000892187c */
[----:B------:R4:W-:Y:S01]  /*70630*/  STL [R1+0x23c0], R102 ;  /* 0x0023c06601007387 */ /* 0x0009e20000100800 */
[----:B------:R-:W-:-:S03]  /*70640*/  IMAD.X R104, R104, 0x1, R0, P2 ;  /* 0x0000000168687824 */ /* 0x000fc600010e0600 */
[----:B------:R-:W-:Y:S01]  /*70650*/  STL [R1+0x23bc], R105 ;  /* 0x0023bc6901007387 */ /* 0x000fe20000100800 */
[----:B-1----:R-:W-:Y:S01]  /*70660*/  MOV R110, R102 ;  /* 0x00000066006e7202 */ /* 0x002fe20000000f00 */
[----:B---3--:R-:W-:Y:S02]  /*70670*/  IMAD.MOV.U32 R111, RZ, RZ, R105 ;  /* 0x000000ffff6f7224 */ /* 0x008fe400078e0069 */
[----:B------:R-:W-:Y:S04]  /*70680*/  STL [R1+0x23c8], R11 ;  /* 0x0023c80b01007387 */ /* 0x000fe80000100800 */
[----:B----4-:R-:W3:Y:S04]  /*70690*/  LDL.LU R102, [R1+0x23e8] ;  /* 0x0023e80001667983 */ /* 0x010ee80000300800 */
[----:B------:R1:W-:Y:S04]  /*706a0*/  LDGSTS.E [R3+0x34000], desc[UR60][R110.64], P1 ;  /* 0x340000006e037fae */ /* 0x0003e8000892187c */
[----:B------:R4:W-:Y:S01]  /*706b0*/  STL [R1+0x23c4], R104 ;  /* 0x0023c46801007387 */ /* 0x0009e20000100800 */
[----:B-1----:R-:W-:-:S03]  /*706c0*/  MOV R111, R104 ;  /* 0x00000068006f7202 */ /* 0x002fc60000000f00 */
[----:B----4-:R-:W4:Y:S01]  /*706d0*/  LDL.LU R104, [R1+0x23e4] ;  /* 0x0023e40001687983 */ /* 0x010f220000300800 */
[----:B--2---:R-:W-:Y:S01]  /*706e0*/  IADD3 R103, P0, R103, R4, RZ ;  /* 0x0000000467677210 */ /* 0x004fe20007f1e0ff */
[----:B------:R-:W-:Y:S02]  /*706f0*/  IMAD.MOV.U32 R110, RZ, RZ, R11 ;  /* 0x000000ffff6e7224 */ /* 0x000fe400078e000b */
        /* <DEDUP_REMOVED lines=12> */
[----:B------:R1:W-:Y:S01]  /*707c0*/  LDGSTS.E [R3+0x3c000], desc[UR60][R110.64], P1 ;  /* 0x3c0000006e037fae */ /* 0x0003e2000892187c */
[----:B------:R-:W-:Y:S01]  /*707d0*/  USEL UR4, UR4, URZ, !UP0 ;  /* 0x0000003f04047287 */ /* 0x000fe2000c000000 */
[----:B------:R-:W-:-:S05]  /*707e0*/  IADD3 R108, P1, R108, R4, RZ ;  /* 0x000000046c6c7210 */ /* 0x000fca0007f3e0ff */
[----:B------:R-:W-:Y:S01]  /*707f0*/  ISETP.NE.U32.AND P0, PT, RZ, UR4, PT ;  /* 0x00000004ff007c0c */ /* 0x000fe2000bf05070 */
[--C-:B------:R-:W-:Y:S01]  /*70800*/  IMAD.X R109, R109, 0x1, R0.reuse, P1 ;  /* 0x000000016d6d7824 */ /* 0x100fe200008e0600 */
[----:B------:R-:W-:Y:S01]  /*70810*/  IADD3 R9, P2, R9, R4, RZ ;  /* 0x0000000409097210 */ /* 0x000fe20007f5e0ff */
[----:B------:R-:W-:Y:S04]  /*70820*/  STL [R1+0x23d8], R108 ;  /* 0x0023d86c01007387 */ /* 0x000fe80000100800 */
[----:B------:R-:W-:Y:S01]  /*70830*/  IMAD.X R107, R107, 0x1, R0, P2 ;  /* 0x000000016b6b7824 */ /* 0x000fe200010e0600 */
[----:B------:R1:W-:Y:S02]  /*70840*/  STL [R1+0x23d4], R109 ;  /* 0x0023d46d01007387 */ /* 0x0003e40000100800 */
[----:B-1----:R-:W-:-:S02]  /*70850*/  MOV R110, R9 ;  /* 0x00000009006e7202 */ /* 0x002fc40000000f00 */
[----:B------:R1:W-:Y:S01]  /*70860*/  STL [R1+0x23e0], R9 ;  /* 0x0023e00901007387 */ /* 0x0003e20000100800 */
[----:B------:R-:W-:-:S03]  /*70870*/  IMAD.MOV.U32 R111, RZ, RZ, R107 ;  /* 0x000000ffff6f7224 */ /* 0x000fc600078e006b */
[----:B------:R-:W-:Y:S04]  /*70880*/  STL [R1+0x23dc], R107 ;  /* 0x0023dc6b01007387 */ /* 0x000fe80000100800 */
[----:B------:R-:W2:Y:S04]  /*70890*/  LDL.LU R112, [R1+0x2400] ;  /* 0x0024000001707983 */ /* 0x000ea80000300800 */
[----:B------:R-:W-:Y:S04]  /*708a0*/  LDGSTS.E [R3+0x30004], desc[UR60][R108.64], P0 ;  /* 0x300040006c037fae */ /* 0x000fe8000812187c */
[----:B------:R-:W-:Y:S04]  /*708b0*/  LDGSTS.E [R3+0x34004], desc[UR60][R110.64], P0 ;  /* 0x340040006e037fae */ /* 0x000fe8000812187c */
[----:B------:R-:W2:Y:S04]  /*708c0*/  LDL.LU R109, [R1+0x2408] ;  /* 0x00240800016d7983 */ /* 0x000ea80000300800 */
[----:B------:R-:W2:Y:S04]  /*708d0*/  LDL.LU R113, [R1+0x23fc] ;  /* 0x0023fc0001717983 */ /* 0x000ea80000300800 */
[----:B------:R-:W2:Y:S04]  /*708e0*/  LDL.LU R110, [R1+0x2404] ;  /* 0x00240400016e7983 */ /* 0x000ea80000300800 */
[----:B-1----:R-:W2:Y:S01]  /*708f0*/  LDL.LU R9, [R1+0x2410] ;  /* 0x0024100001097983 */ /* 0x002ea20000300800 */
[----:B---3--:R-:W-:-:S04]  /*70900*/  IADD3 R102, P1, R102, R4, RZ ;  /* 0x0000000466667210 */ /* 0x008fc80007f3e0ff */
[----:B------:R-:W-:Y:S01]  /*70910*/  MOV R114, R102 ;  /* 0x0000006600727202 */ /* 0x000fe20000000f00 */
[----:B------:R1:W-:Y:S01]  /*70920*/  STL [R1+0x23e8], R102 ;  /* 0x0023e86601007387 */ /* 0x0003e20000100800 */
[----:B----4-:R-:W-:-:S05]  /*70930*/  IMAD.X R104, R104, 0x1, R0, P1 ;  /* 0x0000000168687824 */ /* 0x010fca00008e0600 */
[----:B------:R3:W-:Y:S01]  /*70940*/  STL [R1+0x23e4], R104 ;  /* 0x0023e46801007387 */ /* 0x0007e20000100800 */
[----:B--2---:R-:W-:-:S03]  /*70950*/  IADD3 R105, P2, R105, R4, RZ ;  /* 0x0000000469697210 */ /* 0x004fc60007f5e0ff */
[----:B-1----:R-:W2:Y:S01]  /*70960*/  LDL.LU R102, [R1+0x240c] ;  /* 0x00240c0001667983 */ /* 0x002ea20000300800 */
[----:B------:R-:W-:Y:S01]  /*70970*/  IMAD.MOV.U32 R115, RZ, RZ, R104 ;  /* 0x000000ffff737224 */ /* 0x000fe200078e0068 */
[----:B------:R-:W-:Y:S02]  /*70980*/  IADD3 R11, P3, R11, R4, RZ ;  /* 0x000000040b0b7210 */ /* 0x000fe40007f7e0ff */
[----:B---3--:R-:W3:Y:S04]  /*70990*/  LDL.LU R104, [R1+0x2418] ;  /* 0x0024180001687983 */ /* 0x008ee80000300800 */
[----:B------:R-:W4:Y:S04]  /*709a0*/  LDL.LU R108, [R1+0x2420] ;  /* 0x00242000016c7983 */ /* 0x000f280000300800 */
[----:B------:R-:W-:Y:S04]  /*709b0*/  STL [R1+0x23f0], R105 ;  /* 0x0023f06901007387 */ /* 0x000fe80000100800 */
[----:B------:R1:W-:Y:S01]  /*709c0*/  LDGSTS.E [R3+0x38004], desc[UR60][R114.64], P0 ;  /* 0x3800400072037fae */ /* 0x0003e2000812187c */
[----:B------:R-:W-:-:S04]  /*709d0*/  IMAD.X R106, R106, 0x1, R0, P2 ;  /* 0x000000016a6a7824 */ /* 0x000fc800010e0600 */
[----:B------:R-:W-:Y:S01]  /*709e0*/  IMAD.MOV.U32 R107, RZ, RZ, R106 ;  /* 0x000000ffff6b7224 */ /* 0x000fe200078e006a */
[----:B------:R1:W-:Y:S01]  /*709f0*/  STL [R1+0x23ec], R106 ;  /* 0x0023ec6a01007387 */ /* 0x0003e20000100800 */
[----:B------:R-:W-:-:S03]  /*70a00*/  IADD3.X R103, R103, R0, RZ, P3, !PT ;  /* 0x0000000067677210 */ /* 0x000fc60001ffe4ff */
[----:B------:R1:W-:Y:S02]  /*70a10*/  STL [R1+0x23f8], R11 ;  /* 0x0023f80b01007387 */ /* 0x0003e40000100800 */
[----:B-1----:R-:W-:Y:S02]  /*70a20*/  IMAD.MOV.U32 R106, RZ, RZ, R105 ;  /* 0x000000ffff6a7224 */ /* 0x002fe400078e0069 */
[----:B------:R1:W-:Y:S04]  /*70a30*/  STL [R1+0x23f4], R103 ;  /* 0x0023f46701007387 */ /* 0x0003e80000100800 */
[----:B------:R-:W-:Y:S04]  /*70a40*/  LDGSTS.E [R3+0x3c004], desc[UR60][R106.64], P0 ;  /* 0x3c0040006a037fae */ /* 0x000fe8000812187c */
[----:B------:R-:W4:Y:S04]  /*70a50*/  LDL.LU R107, [R1+0x2414] ;  /* 0x00241400016b7983 */ /* 0x000f280000300800 */
[----:B------:R-:W4:Y:S01]  /*70a60*/  LDL.LU R111, [R1+0x241c] ;  /* 0x00241c00016f7983 */ /* 0x000f220000300800 */
[----:B------:R-:W-:Y:S01]  /*70a70*/  UISETP.GT.AND UP1, UPT, UR6, 0x7a, UPT ;  /* 0x0000007a0600788c */ /* 0x000fe2000bf24270 */
[----:B------:R-:W-:-:S02]  /*70a80*/  MOV R114, R11 ;  /* 0x0000000b00727202 */ /* 0x000fc40000000f00 */
[----:B------:R-:W4:Y:S01]  /*70a90*/  LDL.LU R106, [R1+0x2424] ;  /* 0x00242400016a7983 */ /* 0x000f220000300800 */
[----:B------:R-:W-:Y:S01]  /*70aa0*/  USEL UR4, URZ, 0x4, !UP1 ;  /* 0x000000043f047887 */ /* 0x000fe2000c800000 */
[----:B------:R-:W-:Y:S02]  /*70ab0*/  IMAD.MOV.U32 R115, RZ, RZ, R103 ;  /* 0x000000ffff737224 */ /* 0x000fe400078e0067 */
[----:B------:R-:W4:Y:S01]  /*70ac0*/  LDL.LU R11, [R1+0x2428] ;  /* 0x00242800010b7983 */ /* 0x000f220000300800 */
[----:B------:R-:W-:-:S03]  /*70ad0*/  USEL UR4, UR4, URZ, !UP0 ;  /* 0x0000003f04047287 */ /* 0x000fc6000c000000 */
[----:B------:R-:W4:Y:S03]  /*70ae0*/  LDL.LU R105, [R1+0x242c] ;  /* 0x00242c0001697983 */ /* 0x000f260000300800 */
[----:B------:R-:W-:Y:S01]  /*70af0*/  ISETP.NE.U32.AND P1, PT, RZ, UR4, PT ;  /* 0x00000004ff007c0c */ /* 0x000fe2000bf25070 */
[----:B-1----:R-:W4:Y:S01]  /*70b00*/  LDL.LU R103, [R1+0x2430] ;  /* 0x0024300001677983 */ /* 0x002f220000300800 */
[-C--:B------:R-:W-:Y:S02]  /*70b10*/  IADD3 R112, P0, R112, R4.reuse, RZ ;  /* 0x0000000470707210 */ /* 0x080fe40007f1e0ff */
[----:B------:R-:W-:-:S03]  /*70b20*/  IADD3 R109, P2, R109, R4, RZ ;  /* 0x000000046d6d7210 */ /* 0x000fc60007f5e0ff */
[----:B------:R-:W-:Y:S01]  /*70b30*/  IMAD.X R113, R113, 0x1, R0, P0 ;  /* 0x0000000171717824 */ /* 0x000fe200000e0600 */
[----:B------:R1:W-:Y:S01]  /*70b40*/  STL [R1+0x2400], R112 ;  /* 0x0024007001007387 */ /* 0x0003e20000100800 */
[----:B------:R-:W-:-:S03]  /*70b50*/  IADD3.X R110, R110, R0, RZ, P2, !PT ;  /* 0x000000006e6e7210 */ /* 0x000fc600017fe4ff */
[----:B------:R1:W-:Y:S01]  /*70b60*/  STL [R1+0x23fc], R113 ;  /* 0x0023fc7101007387 */ /* 0x0003e20000100800 */
[----:B------:R-:W-:-:S03]  /*70b70*/  IADD3 R9, P0, R9, R4, RZ ;  /* 0x0000000409097210 */ /* 0x000fc60007f1e0ff */
[----:B------:R-:W-:Y:S04]  /*70b80*/  LDGSTS.E [R3+0x30008], desc[UR60][R114.64], P1 ;  /* 0x3000800072037fae */ /* 0x000fe8000892187c */
[----:B------:R1:W-:Y:S02]  /*70b90*/  LDGSTS.E [R3+0x34008], desc[UR60][R112.64], P1 ;  /* 0x3400800070037fae */ /* 0x0003e4000892187c */
[----:B-1----:R-:W-:Y:S02]  /*70ba0*/  IMAD.MOV.U32 R112, RZ, RZ, R109 ;  /* 0x000000ffff707224 */ /* 0x002fe400078e006d */
[----:B------:R-:W-:Y:S01]  /*70bb0*/  IMAD.MOV.U32 R113, RZ, RZ, R110 ;  /* 0x000000ffff717224 */ /* 0x000fe200078e006e */
[----:B------:R-:W-:Y:S04]  /*70bc0*/  STL [R1+0x2408], R109 ;  /* 0x0024086d01007387 */ /* 0x000fe80000100800 */
[----:B------:R1:W-:Y:S04]  /*70bd0*/  LDGSTS.E [R3+0x38008], desc[UR60][R112.64], P1 ;  /* 0x3800800070037fae */ /* 0x0003e8000892187c */
[----:B------:R4:W-:Y:S01]  /*70be0*/  STL [R1+0x2404], R110 ;  /* 0x0024046e01007387 */ /* 0x0009e20000100800 */
[----:B-1----:R-:W-:Y:S01]  /*70bf0*/  IMAD.MOV.U32 R112, RZ, RZ, R9 ;  /* 0x000000ffff707224 */ /* 0x002fe200078e0009 */
[----:B--2---:R-:W-:-:S05]  /*70c00*/  IADD3.X R102, R102, R0, RZ, P0, !PT ;  /* 0x0000000066667210 */ /* 0x004fca00007fe4ff */
[----:B------:R-:W-:Y:S01]  /*70c10*/  IMAD.MOV.U32 R113, RZ, RZ, R102 ;  /* 0x000000ffff717224 */ /* 0x000fe200078e0066 */
[----:B------:R-:W-:Y:S04]  /*70c20*/  STL [R1+0x2410], R9 ;  /* 0x0024100901007387 */ /* 0x000fe80000100800 */
[----:B------:R1:W-:Y:S01]  /*70c30*/  LDGSTS.E [R3+0x3c008], desc[UR60][R112.64], P1 ;  /* 0x3c00800070037fae */ /* 0x0003e2000892187c */
[-C--:B---3--:R-:W-:Y:S02]  /*70c40*/  IADD3 R104, P1, R104, R4.reuse, RZ ;  /* 0x0000000468687210 */ /* 0x088fe40007f3e0ff */
[----:B----4-:R-:W-:Y:S01]  /*70c50*/  IADD3 R108, P2, R108, R4, RZ ;  /* 0x000000046c6c7210 */ /* 0x010fe20007f5e0ff */
[----:B------:R2:W-:Y:S04]  /*70c60*/  STL [R1+0x240c], R102 ;  /* 0x00240c6601007387 */ /* 0x0005e80000100800 */
[----:B------:R-:W3:Y:S04]  /*70c70*/  LDL.LU R110, [R1+0x1834] ;  /* 0x00183400016e7983 */ /* 0x000ee80000300800 */
[----:B------:R-:W4:Y:S04]  /*70c80*/  LDL.LU R109, [R1+0x1838] ;  /* 0x00183800016d7983 */ /* 0x000f280000300800 */
[----:B--2---:R-:W2:Y:S04]  /*70c90*/  LDL.LU R102, [R1+0x1840] ;  /* 0x0018400001667983 */ /* 0x004ea80000300800 */
[----:B------:R-:W2:Y:S04]  /*70ca0*/  LDL.LU R9, [R1+0x1848] ;  /* 0x0018480001097983 */ /* 0x000ea80000300800 */
[----:B------:R-:W-:Y:S01]  /*70cb0*/  STL [R1+0x2418], R104 ;  /* 0x0024186801007387 */ /* 0x000fe20000100800 */
[----:B-1----:R-:W-:Y:S01]  /*70cc0*/  IMAD.MOV.U32 R112, RZ, RZ, R104 ;  /* 0x000000ffff707224 */ /* 0x002fe200078e0068 */
[----:B------:R-:W-:Y:S01]  /*70cd0*/  IADD3.X R107, R107, R0, RZ, P1, !PT ;  /* 0x000000006b6b7210 */ /* 0x000fe20000ffe4ff */
[----:B------:R-:W-:-:S04]  /*70ce0*/  IMAD.X R111, R111, 0x1, R0, P2 ;  /* 0x000000016f6f7824 */ /* 0x000fc800010e0600 */
[----:B------:R1:W-:Y:S01]  /*70cf0*/  STL [R1+0x2414], R107 ;  /* 0x0024146b01007387 */ /* 0x0003e20000100800 */
[----:B------:R-:W-:-:S03]  /*70d00*/  MOV R113, R107 ;  /* 0x0000006b00717202 */ /* 0x000fc60000000f00 */
[----:B------:R-:W-:Y:S04]  /*70d10*/  STL [R1+0x2420], R108 ;  /* 0x0024206c01007387 */ /* 0x000fe80000100800 */
[----:B------:R-:W-:Y:S04]  /*70d20*/  STL [R1+0x241c], R111 ;  /* 0x00241c6f01007387 */ /* 0x000fe80000100800 */
[----:B-1----:R-:W2:Y:S04]  /*70d30*/  LDL.LU R107, [R1+0x183c] ;  /* 0x00183c00016b7983 */ /* 0x002ea80000300800 */
[----:B------:R-:W2:Y:S01]  /*70d40*/  LDL.LU R104, [R1+0x1844] ;  /* 0x0018440001687983 */ /* 0x000ea20000300800 */
[----:B------:R-:W-:-:S04]  /*70d50*/  UISETP.GT.AND UP1, UPT, UR6, 0x7b, UPT ;  /* 0x0000007b0600788c */ /* 0x000fc8000bf24270 */
[----:B------:R-:W-:-:S04]  /*70d60*/  USEL UR4, URZ, 0x4, !UP1 ;  /* 0x000000043f047887 */ /* 0x000fc8000c800000 */
[----:B------:R-:W-:-:S06]  /*70d70*/  USEL UR4, UR4, URZ, !UP0 ;  /* 0x0000003f04047287 */ /* 0x000fcc000c000000 */
[----:B------:R-:W-:Y:S02]  /*70d80*/  ISETP.NE.U32.AND P0, PT, RZ, UR4, PT ;  /* 0x00000004ff007c0c */ /* 0x000fe4000bf05070 */
[-C--:B------:R-:W-:Y:S02]  /*70d90*/  IADD3 R11, P1, R11, R4.reuse, RZ ;  /* 0x000000040b0b7210 */ /* 0x080fe40007f3e0ff */
[----:B------:R-:W-:Y:S02]  /*70da0*/  IADD3 R103, P2, R103, R4, RZ ;  /* 0x0000000467677210 */ /* 0x000fe40007f5e0ff */
[----:B------:R-:W-:Y:S01]  /*70db0*/  IADD3.X R106, R106, R0, RZ, P1, !PT ;  /* 0x000000006a6a7210 */ /* 0x000fe20000ffe4ff */
[----:B------:R1:W-:Y:S02]  /*70dc0*/  STL [R1+0x2428], R11 ;  /* 0x0024280b01007387 */ /* 0x0003e40000100800 */
[----:B------:R-:W-:-:S04]  /*70dd0*/  IMAD.X R105, R105, 0x1, R0, P2 ;  /* 0x0000000169697824 */ /* 0x000fc800010e0600 */
[----:B------:R1:W-:Y:S04]  /*70de0*/  LDGSTS.E [R3+0x3000c], desc[UR60][R112.64], P0 ;  /* 0x3000c00070037fae */ /* 0x0003e8000812187c */
[----:B------:R-:W-:Y:S01]  /*70df0*/  STL [R1+0x2424], R106 ;  /* 0x0024246a01007387 */ /* 0x000fe20000100800 */
[----:B-1----:R-:W-:Y:S02]  /*70e00*/  IMAD.MOV.U32 R112, RZ, RZ, R108 ;  /* 0x000000ffff707224 */ /* 0x002fe400078e006c */
[----:B------:R-:W-:Y:S01]  /*70e10*/  IMAD.MOV.U32 R113, RZ, RZ, R111 ;  /* 0x000000ffff717224 */ /* 0x000fe200078e006f */
[----:B------:R1:W-:Y:S04]  /*70e20*/  STL [R1+0x2430], R103 ;  /* 0x0024306701007387 */ /* 0x0003e80000100800 */
[----:B------:R1:W-:Y:S04]  /*70e30*/  LDGSTS.E [R3+0x3400c], desc[UR60][R112.64], P0 ;  /* 0x3400c00070037fae */ /* 0x0003e8000812187c */
[----:B------:R1:W-:Y:S01]  /*70e40*/  STL [R1+0x242c], R105 ;  /* 0x00242c6901007387 */ /* 0x0003e20000100800 */
[----:B------:R-:W-:Y:S01]  /*70e50*/  UISETP.GT.AND UP1, UPT, UR6, 0x1c, UPT ;  /* 0x0000001c0600788c */ /* 0x000fe2000bf24270 */
[----:B-1----:R-:W-:Y:S01]  /*70e60*/  IMAD.MOV.U32 R112, RZ, RZ, R11 ;  /* 0x000000ffff707224 */ /* 0x002fe200078e000b */
[----:B------:R-:W-:Y:S01]  /*70e70*/  MOV R113, R106 ;  /* 0x0000006a00717202 */ /* 0x000fe20000000f00 */
[----:B------:R-:W2:Y:S04]  /*70e80*/  LDL.LU R11, [R1+0x1850] ;  /* 0x00185000010b7983 */ /* 0x000ea80000300800 */
[----:B------:R1:W-:Y:S01]  /*70e90*/  LDGSTS.E [R3+0x3800c], desc[UR60][R112.64], P0 ;  /* 0x3800c00070037fae */ /* 0x0003e2000812187c */
[----:B------:R-:W-:Y:S01]  /*70ea0*/  USEL UR4, URZ, 0x4, !UP1 ;  /* 0x000000043f047887 */ /* 0x000fe2000c800000 */
[----:B-1----:R-:W-:-:S02]  /*70eb0*/  IMAD.MOV.U32 R112, RZ, RZ, R103 ;  /* 0x000000ffff707224 */ /* 0x002fc400078e0067 */
[----:B------:R-:W2:Y:S01]  /*70ec0*/  LDL.LU R103, [R1+0x184c] ;  /* 0x00184c0001677983 */ /* 0x000ea20000300800 */
[----:B------:R-:W-:Y:S01]  /*70ed0*/  IMAD.MOV.U32 R113, RZ, RZ, R105 ;  /* 0x000000ffff717224 */ /* 0x000fe200078e0069 */
[----:B------:R-:W-:Y:S02]  /*70ee0*/  USEL UR4, UR4, URZ, !UP0 ;  /* 0x0000003f04047287 */ /* 0x000fe4000c000000 */
[----:B------:R-:W2:Y:S04]  /*70ef0*/  LDL.LU R108, [R1+0x1854] ;  /* 0x00185400016c7983 */ /* 0x000ea80000300800 */
[----:B------:R-:W2:Y:S01]  /*70f00*/  LDL.LU R105, [R1+0x1858] ;  /* 0x0018580001697983 */ /* 0x000ea20000300800 */
[----:B----4-:R-:W-:-:S03]  /*70f10*/  IADD3 R109, P1, R109, R4, RZ ;  /* 0x000000046d6d7210 */ /* 0x010fc60007f3e0ff */
[----:B------:R-:W4:Y:S04]  /*70f20*/  LDL.LU R111, [R1+0x185c] ;  /* 0x00185c00016f7983 */ /* 0x000f280000300800 */
[----:B------:R-:W4:Y:S04]  /*70f30*/  LDL.LU R106, [R1+0x1860] ;  /* 0x00186000016a7983 */ /* 0x000f280000300800 */
[----:B------:R1:W-:Y:S01]  /*70f40*/  LDGSTS.E [R3+0x3c00c], desc[UR60][R112.64], P0 ;  /* 0x3c00c00070037fae */ /* 0x0003e2000812187c */
[----:B------:R-:W-:Y:S02]  /*70f50*/  ISETP.NE.U32.AND P0, PT, RZ, UR4, PT ;  /* 0x00000004ff007c0c */ /* 0x000fe4000bf05070 */
[----:B---3--:R-:W-:-:S02]  /*70f60*/  IADD3.X R110, R110, R0, RZ, P1, !PT ;  /* 0x000000006e6e7210 */ /* 0x008fc40000ffe4ff */
[----:B--2---:R-:W-:Y:S02]  /*70f70*/  IADD3 R102, P1, R102, R4, RZ ;  /* 0x0000000466667210 */ /* 0x004fe40007f3e0ff */
[----:B-1----:R-:W-:Y:S01]  /*70f80*/  LOP3.LUT R3, R6, 0x70, RZ, 0x3c, !PT ;  /* 0x0000007006037812 */ /* 0x002fe200078e3cff */
[----:B------:R-:W-:Y:S01]  /*70f90*/  IMAD.MOV.U32 R112, RZ, RZ, R109 ;  /* 0x000000ffff707224 */ /* 0x000fe200078e006d */
[----:B------:R-:W-:-:S03]  /*70fa0*/  MOV R113, R110 ;  /* 0x0000006e00717202 */ /* 0x000fc60000000f00 */
[----:B------:R-:W-:Y:S01]  /*70fb0*/  VIADD R3, R3, UR5 ;  /* 0x0000000503037c36 */ /* 0x000fe20008000000 */
[----:B------:R-:W-:Y:S01]  /*70fc0*/  IADD3 R9, P2, R9, R4, RZ ;  /* 0x0000000409097210 */ /* 0x000fe20007f5e0ff */
[----:B------:R-:W-:Y:S04]  /*70fd0*/  STL [R1+0x1838], R109 ;  /* 0x0018386d01007387 */ /* 0x000fe80000100800 */
[----:B------:R-:W-:Y:S04]  /*70fe0*/  STL [R1+0x1834], R110 ;  /* 0x0018346e01007387 */ /* 0x000fe80000100800 */
[----:B------:R1:W-:Y:S04]  /*70ff0*/  LDGSTS.E [R3], desc[UR60][R112.64], P0 ;  /* 0x0000000070037fae */ /* 0x0003e8000812187c */
[----:B------:R2:W-:Y:S01]  /*71000*/  STL [R1+0x1840], R102 ;  /* 0x0018406601007387 */ /* 0x0005e20000100800 */
[----:B-1----:R-:W-:Y:S01]  /*71010*/  MOV R112, R102 ;  /* 0x0000006600707202 */ /* 0x002fe20000000f00 */
[----:B------:R-:W-:-:S04]  /*71020*/  IMAD.X R107, R107, 0x1, R0, P1 ;  /* 0x000000016b6b7824 */ /* 0x000fc800008e0600 */
[----:B------:R-:W-:Y:S01]  /*71030*/  IMAD.MOV.U32 R113, RZ, RZ, R107 ;  /* 0x000000ffff717224 */ /* 0x000fe200078e006b */
[----:B------:R-:W-:Y:S01]  /*71040*/  STL [R1+0x183c], R107 ;  /* 0x00183c6b01007387 */ /* 0x000fe20000100800 */
[----:B------:R-:W-:-:S03]  /*71050*/  IMAD.X R104, R104, 0x1, R0, P2 ;  /* 0x0000000168687824 */ /* 0x000fc600010e0600 */
[----:B------:R-:W-:Y:S04]  /*71060*/  STL [R1+0x1848], R9 ;  /* 0x0018480901007387 */ /* 0x000fe80000100800 */
[----:B--2---:R-:W2:Y:S04]  /*71070*/  LDL.LU R102, [R1+0x1868] ;  /* 0x0018680001667983 */ /* 0x004ea80000300800 */
[----:B------:R1:W-:Y:S04]  /*71080*/  LDGSTS.E [R3+0x4000], desc[UR60][R112.64], P0 ;  /* 0x0400000070037fae */ /* 0x0003e8000812187c */
[----:B------:R3:W-:Y:S01]  /*71090*/  STL [R1+0x1844], R104 ;  /* 0x0018446801007387 */ /* 0x0007e20000100800 */
[----:B-1----:R-:W-:-:S03]  /*710a0*/  MOV R113, R104 ;  /* 0x0000006800717202 */ /* 0x002fc60000000f00 */
[----:B---3--:R-:W3:Y:S01]  /*710b0*/  LDL.LU R104, [R1+0x1864] ;  /* 0x0018640001687983 */ /* 0x008ee20000300800 */
[----:B------:R-:W-:-:S03]  /*710c0*/  IMAD.MOV.U32 R112, RZ, RZ, R9 ;  /* 0x000000ffff707224 */ /* 0x000fc600078e0009 */
[----:B------:R-:W3:Y:S01]  /*710d0*/  LDL.LU R107, [R1+0x1870] ;  /* 0x00187000016b7983 */ /* 0x000ee20000300800 */
[----:B------:R-:W-:-:S03]  /*710e0*/  UISETP.GT.AND UP1, UPT, UR6, 0x1d, UPT ;  /* 0x0000001d0600788c */ /* 0x000fc6000bf24270 */
[----:B------:R-:W3:Y:S01]  /*710f0*/  LDL.LU R9, [R1+0x1878] ;  /* 0x0018780001097983 */ /* 0x000ee20000300800 */
[----:B------:R-:W-:-:S03]  /*71100*/  USEL UR4, URZ, 0x4, !UP1 ;  /* 0x000000043f047887 */ /* 0x000fc6000c800000 */
[----:B------:R1:W-:Y:S01]  /*71110*/  LDGSTS.E [R3+0x8000], desc[UR60][R112.64], P0 ;  /* 0x0800000070037fae */ /* 0x0003e2000812187c */
[----:B------:R-:W-:Y:S01]  /*71120*/  USEL UR4, UR4, URZ, !UP0 ;  /* 0x0000003f04047287 */ /* 0x000fe2000c000000 */
[----:B------:R-:W-:-:S05]  /*71130*/  IADD3 R11, P1, R11, R4, RZ ;  /* 0x000000040b0b7210 */ /* 0x000fca0007f3e0ff */
[----:B------:R-:W-:Y:S01]  /*71140*/  STL [R1+0x1850], R11 ;  /* 0x0018500b01007387 */ /* 0x000fe20000100800 */
[----:B------:R-:W-:-:S05]  /*71150*/  IMAD.X R103, R103, 0x1, R0, P1 ;  /* 0x0000000167677824 */ /* 0x000fca00008e0600 */
[----:B------:R4:W-:Y:S04]  /*71160*/  STL [R1+0x184c], R103 ;  /* 0x00184c6701007387 */ /* 0x0009e80000100800 */
[----:B------:R-:W3:Y:S01]  /*71170*/  LDL.LU R109, [R1+0x186c] ;  /* 0x00186c00016d7983 */ /* 0x000ee20000300800 */
[-C--:B------:R-:W-:Y:S01]  /*71180*/  IADD3 R105, P1, R105, R4.reuse, RZ ;  /* 0x0000000469697210 */ /* 0x080fe20007f3e0ff */
[----:B-1----:R-:W-:Y:S02]  /*71190*/  IMAD.MOV.U32 R112, RZ, RZ, R11 ;  /* 0x000000ffff707224 */ /* 0x002fe400078e000b */
[----:B------:R-:W3:Y:S01]  /*711a0*/  LDL.LU R110, [R1+0x1874] ;  /* 0x00187400016e7983 */ /* 0x000ee20000300800 */
[----:B------:R-:W-:Y:S02]  /*711b0*/  MOV R113, R103 ;  /* 0x0000006700717202 */ /* 0x000fe40000000f00 */
[----:B----4-:R-:W-:Y:S01]  /*711c0*/  IADD3 R106, P2, R106, R4, RZ ;  /* 0x000000046a6a7210 */ /* 0x010fe20007f5e0ff */
[--C-:B------:R-:W-:Y:S01]  /*711d0*/  IMAD.X R108, R108, 0x1, R0.reuse, P1 ;  /* 0x000000016c6c7824 */ /* 0x100fe200008e0600 */
[----:B------:R-:W4:Y:S03]  /*711e0*/  LDL.LU R103, [R1+0x1880] ;  /* 0x0018800001677983 */ /* 0x000f260000300800 */
[----:B------:R-:W-:Y:S01]  /*711f0*/  IMAD.X R111, R111, 0x1, R0, P2 ;  /* 0x000000016f6f7824 */ /* 0x000fe200010e0600 */
[----:B------:R-:W4:Y:S04]  /*71200*/  LDL.LU R11, [R1+0x1888] ;  /* 0x00188800010b7983 */ /* 0x000f280000300800 */
[----:B------:R-:W-:Y:S04]  /*71210*/  STL [R1+0x1858], R105 ;  /* 0x0018586901007387 */ /* 0x000fe80000100800 */
[----:B------:R1:W-:Y:S01]  /*71220*/  LDGSTS.E [R3+0xc000], desc[UR60][R112.64], P0 ;  /* 0x0c00000070037fae */ /* 0x0003e2000812187c */
[----:B------:R-:W-:-:S03]  /*71230*/  ISETP.NE.U32.AND P0, PT, RZ, UR4, PT ;  /* 0x00000004ff007c0c */ /* 0x000fc6000bf05070 */
[----:B------:R1:W-:Y:S04]  /*71240*/  STL [R1+0x1854], R108 ;  /* 0x0018546c01007387 */ /* 0x0003e80000100800 */
[----:B------:R-:W-:Y:S01]  /*71250*/  STL [R1+0x1860], R106 ;  /* 0x0018606a01007387 */ /* 0x000fe20000100800 */
[----:B-1----:R-:W-:Y:S01]  /*71260*/  IMAD.MOV.U32 R113, RZ, RZ, R108 ;  /* 0x000000ffff717224 */ /* 0x002fe200078e006c */
[----:B------:R-:W-:Y:S02]  /*71270*/  MOV R112, R105 ;  /* 0x0000006900707202 */ /* 0x000fe40000000f00 */
[----:B------:R-:W4:Y:S04]  /*71280*/  LDL.LU R108, [R1+0x187c] ;  /* 0x00187c00016c7983 */ /* 0x000f280000300800 */
[----:B------:R-:W-:Y:S04]  /*71290*/  STL [R1+0x185c], R111 ;  /* 0x00185c6f01007387 */ /* 0x000fe80000100800 */
[----:B------:R-:W4:Y:S04]  /*712a0*/  LDL.LU R105, [R1+0x1884] ;  /* 0x0018840001697983 */ /* 0x000f280000300800 */
[----:B------:R1:W-:Y:S04]  /*712b0*/  LDGSTS.E [R3+0x4], desc[UR60][R112.64], P0 ;  /* 0x0000400070037fae */ /* 0x0003e8000812187c */
[----:B------:R-:W4:Y:S01]  /*712c0*/  LDL.LU R6, [R1+0x1890] ;  /* 0x0018900001067983 */ /* 0x000f220000300800 */
[----:B-1----:R-:W-:Y:S01]  /*712d0*/  IMAD.MOV.U32 R112, RZ, RZ, R106 ;  /* 0x000000ffff707224 */ /* 0x002fe200078e006a */
[----:B------:R-:W-:-:S05]  /*712e0*/  MOV R113, R111 ;  /* 0x0000006f00717202 */ /* 0x000fca0000000f00 */
[----:B------:R1:W-:Y:S01]  /*712f0*/  LDGSTS.E [R3+0x4004], desc[UR60][R112.64], P0 ;  /* 0x0400400070037fae */ /* 0x0003e2000812187c */
[----:B--2---:R-:W-:-:S05]  /*71300*/  IADD3 R102, P1, R102, R4, RZ ;  /* 0x0000000466667210 */ /* 0x004fca0007f3e0ff */
[----:B------:R2:W-:Y:S01]  /*71310*/  STL [R1+0x1868], R102 ;  /* 0x0018686601007387 */ /* 0x0005e20000100800 */
[----:B-1----:R-:W-:Y:S02]  /*71320*/  IMAD.MOV.U32 R112, RZ, RZ, R102 ;  /* 0x000000ffff707224 */ /* 0x002fe400078e0066 */
[----:B---3--:R-:W-:-:S05]  /*71330*/  IMAD.X R104, R104, 0x1, R0, P1 ;  /* 0x0000000168687824 */ /* 0x008fca00008e0600 */
[----:B------:R1:W-:Y:S04]  /*71340*/  STL [R1+0x1864], R104 ;  /* 0x0018646801007387 */ /* 0x0003e80000100800 */
[----:B--2---:R-:W2:Y:S01]  /*71350*/  LDL.LU R102, [R1+0x188c] ;  /* 0x00188c0001667983 */ /* 0x004ea20000300800 */
[----:B------:R-:W-:Y:S01]  /*71360*/  UISETP.GT.AND UP1, UPT, UR6, 0x1e, UPT ;  /* 0x0000001e0600788c */ /* 0x000fe2000bf24270 */
[----:B------:R-:W-:Y:S02]  /*71370*/  IADD3 R107, P2, R107, R4, RZ ;  /* 0x000000046b6b7210 */ /* 0x000fe40007f5e0ff */
[----:B------:R-:W-:Y:S01]  /*71380*/  MOV R113, R104 ;  /* 0x0000006800717202 */ /* 0x000fe20000000f00 */
[----:B------:R-:W-:Y:S01]  /*71390*/  USEL UR4, URZ, 0x4, !UP1 ;  /* 0x000000043f047887 */ /* 0x000fe2000c800000 */
[----:B------:R-:W-:Y:S01]  /*713a0*/  IADD3 R9, P3, R9, R4, RZ ;  /* 0x0000000409097210 */ /* 0x000fe20007f7e0ff */
[----:B------:R-:W3:Y:S02]  /*713b0*/  LDL.LU R106, [R1+0x1898] ;  /* 0x00189800016a7983 */ /* 0x000ee40000300800 */
[----:B------:R-:W-:-:S02]  /*713c0*/  USEL UR4, UR4, URZ, !UP0 ;  /* 0x0000003f04047287 */ /* 0x000fc4000c000000 */
[----:B------:R1:W-:Y:S04]  /*713d0*/  LDGSTS.E [R3+0x8004], desc[UR60][R112.64], P0 ;  /* 0x0800400070037fae */ /* 0x0003e8000812187c */
[----:B-1----:R-:W3:Y:S01]  /*713e0*/  LDL.LU R104, [R1+0x18a0] ;  /* 0x0018a00001687983 */ /* 0x002ee20000300800 */
[----:B------:R-:W-:-:S03]  /*713f0*/  ISETP.NE.U32.AND P1, PT, RZ, UR4, PT ;  /* 0x00000004ff007c0c */ /* 0x000fc6000bf25070 */
[----:B------:R1:W-:Y:S01]  /*71400*/  STL [R1+0x1870], R107 ;  /* 0x0018706b01007387 */ /* 0x0003e20000100800 */
[----:B------:R-:W-:Y:S01]  /*71410*/  MOV R112, R107 ;  /* 0x0000006b00707202 */ /* 0x000fe20000000f00 */
[----:B------:R-:W-:-:S04]  /*71420*/  IMAD.X R109, R109, 0x1, R0, P2 ;  /* 0x000000016d6d7824 */ /* 0x000fc800010e0600 */
[----:B------:R-:W-:Y:S02]  /*71430*/  IMAD.MOV.U32 R113, RZ, RZ, R109 ;  /* 0x000000ffff717224 */ /* 0x000fe400078e006d */
[----:B------:R-:W-:Y:S01]  /*71440*/  IMAD.X R110, R110, 0x1, R0, P3 ;  /* 0x000000016e6e7824 */ /* 0x000fe200018e0600 */
[----:B------:R1:W-:Y:S04]  /*71450*/  STL [R1+0x186c], R109 ;  /* 0x00186c6d01007387 */ /* 0x0003e80000100800 */
[----:B------:R-:W-:Y:S01]  /*71460*/  LDGSTS.E [R3+0xc004], desc[UR60][R112.64], P0 ;  /* 0x0c00400070037fae */ /* 0x000fe2000812187c */
[----:B----4-:R-:W-:-:S03]  /*71470*/  IADD3 R103, P0, R103, R4, RZ ;  /* 0x0000000467677210 */ /* 0x010fc60007f1e0ff */
[----:B------:R-:W-:Y:S01]  /*71480*/  STL [R1+0x1878], R9 ;  /* 0x0018780901007387 */ /* 0x000fe20000100800 */
[----:B------:R-:W-:-:S03]  /*71490*/  IADD3 R11, P2, R11, R4, RZ ;  /* 0x000000040b0b7210 */ /* 0x000fc60007f5e0ff */
[----:B------:R4:W-:Y:S01]  /*714a0*/  STL [R1+0x1874], R110 ;  /* 0x0018746e01007387 */ /* 0x0009e20000100800 */
[----:B------:R-:W-:-:S03]  /*714b0*/  IMAD.MOV.U32 R111, RZ, RZ, R110 ;  /* 0x000000ffff6f7224 */ /* 0x000fc600078e006e */
[----:B-1----:R-:W3:Y:S04]  /*714c0*/  LDL.LU R107, [R1+0x1894] ;  /* 0x00189400016b7983 */ /* 0x002ee80000300800 */
[----:B------:R-:W3:Y:S01]  /*714d0*/  LDL.LU R109, [R1+0x189c] ;  /* 0x00189c00016d7983 */ /* 0x000ee20000300800 */
[----:B----4-:R-:W-:-:S03]  /*714e0*/  MOV R110, R9 ;  /* 0x00000009006e7202 */ /* 0x010fc60000000f00 */
[----:B------:R-:W4:Y:S01]  /*714f0*/  LDL.LU R9, [R1+0x18a8] ;  /* 0x0018a80001097983 */ /* 0x000f220000300800 */
[----:B------:R-:W-:-:S03]  /*71500*/  IMAD.X R108, R108, 0x1, R0, P0 ;  /* 0x000000016c6c7824 */ /* 0x000fc600000e0600 */
[----:B------:R1:W-:Y:S04]  /*71510*/  STL [R1+0x1880], R103 ;  /* 0x0018806701007387 */ /* 0x0003e80000100800 */
[----:B------:R-:W-:Y:S01]  /*71520*/  STL [R1+0x187c], R108 ;  /* 0x00187c6c01007387 */ /* 0x000fe20000100800 */
[----:B------:R-:W-:-:S03]  /*71530*/  IMAD.X R105, R105, 0x1, R0, P2 ;  /* 0x0000000169697824 */ /* 0x000fc600010e0600 */
[----:B------:R1:W-:Y:S04]  /*71540*/  LDGSTS.E [R3+0x8], desc[UR60][R110.64], P1 ;  /* 0x000080006e037fae */ /* 0x0003e8000892187c */
[----:B------:R-:W-:Y:S04]  /*71550*/  STL [R1+0x1888], R11 ;  /* 0x0018880b01007387 */ /* 0x000fe80000100800 */
[----:B------:R1:W-:Y:S02]  /*71560*/  STL [R1+0x1884], R105 ;  /* 0x0018846901007387 */ /* 0x0003e40000100800 */
[----:B-1----:R-:W-:-:S02]  /*71570*/  MOV R110, R103 ;  /* 0x00000067006e7202 */ /* 0x002fc40000000f00 */
[----:B------:R-:W4:Y:S01]  /*71580*/  LDL.LU R103, [R1+0x18a4] ;  /* 0x0018a40001677983 */ /* 0x000f220000300800 */
[----:B------:R-:W-:Y:S01]  /*71590*/  IMAD.MOV.U32 R111, RZ, RZ, R108 ;  /* 0x000000ffff6f7224 */ /* 0x000fe200078e006c */
[----:B------:R-:W-:-:S04]  /*715a0*/  IADD3 R6, P0, R6, R4, RZ ;  /* 0x0000000406067210 */ /* 0x000fc80007f1e0ff */
[----:B------:R1:W-:Y:S02]  /*715b0*/  LDGSTS.E [R3+0x4008], desc[UR60][R110.64], P1 ;  /* 0x040080006e037fae */ /* 0x0003e4000892187c */
[----:B-1----:R-:W-:Y:S01]  /*715c0*/  IMAD.MOV.U32 R110, RZ, RZ, R11 ;  /* 0x000000ffff6e7224 */ /* 0x002fe200078e000b */
[----:B------:R-:W-:Y:S02]  /*715d0*/  MOV R111, R105 ;  /* 0x00000069006f7202 */ /* 0x000fe40000000f00 */
[----:B------:R-:W4:Y:S04]  /*715e0*/  LDL.LU R105, [R1+0x18b0] ;  /* 0x0018b00001697983 */ /* 0x000f280000300800 */
[----:B------:R-:W4:Y:S04]  /*715f0*/  LDL.LU R11, [R1+0x1c38] ;  /* 0x001c3800010b7983 */ /* 0x000f280000300800 */
[----:B------:R-:W-:Y:S04]  /*71600*/  STL [R1+0x1890], R6 ;  /* 0x0018900601007387 */ /* 0x000fe80000100800 */
[----:B------:R-:W-:Y:S01]  /*71610*/  LDGSTS.E [R3+0x8008], desc[UR60][R110.64], P1 ;  /* 0x080080006e037fae */ /* 0x000fe2000892187c */
[----:B--2---:R-:W-:-:S05]  /*71620*/  IMAD.X R102, R102, 0x1, R0, P0 ;  /* 0x0000000166667824 */ /* 0x004fca00000e0600 */
[----:B------:R1:W-:Y:S04]  /*71630*/  STL [R1+0x188c], R102 ;  /* 0x00188c6601007387 */ /* 0x0003e80000100800 */
[----:B------:R-:W2:Y:S04]  /*71640*/  LDL.LU R110, [R1+0x18ac] ;  /* 0x0018ac00016e7983 */ /* 0x000ea80000300800 */
[----:B------:R-:W2:Y:S01]  /*71650*/  LDL.LU R108, [R1+0x1c34] ;  /* 0x001c3400016c7983 */ /* 0x000ea20000300800 */
[----:B------:R-:W-:Y:S01]  /*71660*/  UISETP.GT.AND UP1, UPT, UR6, 0x1f, UPT ;  /* 0x0000001f0600788c */ /* 0x000fe2000bf24270 */
[----:B------:R-:W-:-:S03]  /*71670*/  IMAD.MOV.U32 R112, RZ, RZ, R6 ;  /* 0x000000ffff707224 */ /* 0x000fc600078e0006 */
[----:B------:R-:W-:Y:S01]  /*71680*/  USEL UR4, URZ, 0x4, !UP1 ;  /* 0x000000043f047887 */ /* 0x000fe2000c800000 */
[----:B------:R-:W-:Y:S02]  /*71690*/  MOV R113, R102 ;  /* 0x0000006600717202 */ /* 0x000fe40000000f00 */
[-C--:B---3--:R-:W-:Y:S01]  /*716a0*/  IADD3 R104, P2, R104, R4.reuse, RZ ;  /* 0x0000000468687210 */ /* 0x088fe20007f5e0ff */
[----:B------:R-:W-:Y:S01]  /*716b0*/  USEL UR4, UR4, URZ, !UP0 ;  /* 0x0000003f04047287 */ /* 0x000fe2000c000000 */
[----:B-1----:R-:W3:Y:S04]  /*716c0*/  LDL.LU R102, [R1+0x1c40] ;  /* 0x001c400001667983 */ /* 0x002ee80000300800 */
[----:B------:R1:W-:Y:S01]  /*716d0*/  LDGSTS.E [R3+0xc008], desc[UR60][R112.64], P1 ;  /* 0x0c00800070037fae */ /* 0x0003e2000892187c */
[----:B------:R-:W-:-:S02]  /*716e0*/  IADD3 R106, P1, R106, R4, RZ ;  /* 0x000000046a6a7210 */ /* 0x000fc40007f3e0ff */
[----:B------:R-:W-:Y:S01]  /*716f0*/  ISETP.NE.U32.AND P0, PT, RZ, UR4, PT ;  /* 0x00000004ff007c0c */ /* 0x000fe2000bf05070 */
[----:B------:R-:W3:Y:S04]  /*71700*/  LDL.LU R6, [R1+0x1c48] ;  /* 0x001c480001067983 */ /* 0x000ee80000300800 */
[----:B------:R-:W-:Y:S01]  /*71710*/  STL [R1+0x1898], R106 ;  /* 0x0018986a01007387 */ /* 0x000fe20000100800 */
[----:B-1----:R-:W-:Y:S01]  /*71720*/  MOV R112, R106 ;  /* 0x0000006a00707202 */ /* 0x002fe20000000f00 */
[----:B------:R-:W-:-:S04]  /*71730*/  IMAD.X R107, R107, 0x1, R0, P1 ;  /* 0x000000016b6b7824 */ /* 0x000fc800008e0600 */
[----:B------:R-:W-:Y:S02]  /*71740*/  IMAD.MOV.U32 R113, RZ, RZ, R107 ;  /* 0x000000ffff717224 */ /* 0x000fe400078e006b */
[----:B------:R-:W-:Y:S01]  /*71750*/  IMAD.X R109, R109, 0x1, R0, P2 ;  /* 0x000000016d6d7824 */ /* 0x000fe200010e0600 */
[----:B------:R1:W-:Y:S01]  /*71760*/  STL [R1+0x1894], R107 ;  /* 0x0018946b01007387 */ /* 0x0003e20000100800 */
[----:B----4-:R-:W-:-:S03]  /*71770*/  IADD3 R9, P1, R9, R4, RZ ;  /* 0x0000000409097210 */ /* 0x010fc60007f3e0ff */
[----:B------:R-:W-:Y:S04]  /*71780*/  STL [R1+0x18a0], R104 ;  /* 0x0018a06801007387 */ /* 0x000fe80000100800 */
[----:B------:R4:W-:Y:S04]  /*71790*/  LDGSTS.E [R3+0xc], desc[UR60][R112.64], P0 ;  /* 0x0000c00070037fae */ /* 0x0009e8000812187c */
[----:B-1----:R-:W3:Y:S04]  /*717a0*/  LDL.LU R107, [R1+0x1c3c] ;  /* 0x001c3c00016b7983 */ /* 0x002ee80000300800 */
[----:B------:R-:W-:Y:S01]  /*717b0*/  STL [R1+0x189c], R109 ;  /* 0x00189c6d01007387 */ /* 0x000fe20000100800 */
[----:B----4-:R-:W-:Y:S01]  /*717c0*/  IMAD.MOV.U32 R112, RZ, RZ, R104 ;  /* 0x000000ffff707224 */ /* 0x010fe200078e0068 */
[----:B------:R-:W-:-:S02]  /*717d0*/  MOV R113, R109 ;  /* 0x0000006d00717202 */ /* 0x000fc40000000f00 */
[----:B------:R-:W4:Y:S04]  /*717e0*/  LDL.LU R106, [R1+0x1c44] ;  /* 0x001c4400016a7983 */ /* 0x000f280000300800 */
[----:B------:R1:W-:Y:S01]  /*717f0*/  LDGSTS.E [R3+0x400c], desc[UR60][R112.64], P0 ;  /* 0x0400c00070037fae */ /* 0x0003e2000812187c */
[----:B------:R-:W-:-:S03]  /*71800*/  IMAD.X R103, R103, 0x1, R0, P1 ;  /* 0x0000000167677824 */ /* 0x000fc600008e0600 */
[----:B------:R1:W-:Y:S04]  /*71810*/  STL [R1+0x18a8], R9 ;  /* 0x0018a80901007387 */ /* 0x0003e80000100800 */
[----:B------:R1:W-:Y:S02]  /*71820*/  STL [R1+0x18a4], R103 ;  /* 0x0018a46701007387 */ /* 0x0003e40000100800 */
[----:B-1----:R-:W-:Y:S02]  /*71830*/  IMAD.MOV.U32 R112, RZ, RZ, R9 ;  /* 0x000000ffff707224 */ /* 0x002fe400078e0009 */
[----:B------:R-:W4:Y:S04]  /*71840*/  LDL.LU R9, [R1+0x1c50] ;  /* 0x001c500001097983 */ /* 0x000f280000300800 */
[----:B------:R-:W4:Y:S01]  /*71850*/  LDL.LU R104, [R1+0x1c4c] ;  /* 0x001c4c0001687983 */ /* 0x000f220000300800 */
[----:B------:R-:W-:-:S02]  /*71860*/  IADD3 R105, P2, R105, R4, RZ ;  /* 0x0000000469697210 */ /* 0x000fc40007f5e0ff */
[----:B------:R-:W-:Y:S02]  /*71870*/  IADD3 R11, P3, R11, R4, RZ ;  /* 0x000000040b0b7210 */ /* 0x000fe40007f7e0ff */
[----:B------:R-:W-:Y:S02]  /*71880*/  MOV R113, R103 ;  /* 0x0000006700717202 */ /* 0x000fe40000000f00 */
[----:B------:R-:W4:Y:S04]  /*71890*/  LDL.LU R103, [R1+0x1c58] ;  /* 0x001c580001677983 */ /* 0x000f280000300800 */
[----:B------:R-:W4:Y:S04]  /*718a0*/  LDL.LU R109, [R1+0x1c60] ;  /* 0x001c6000016d7983 */ /* 0x000f280000300800 */
[----:B------:R-:W-:Y:S04]  /*718b0*/  STL [R1+0x18b0], R105 ;  /* 0x0018b06901007387 */ /* 0x000fe80000100800 */
[----:B------:R1:W-:Y:S01]  /*718c0*/  LDGSTS.E [R3+0x800c], desc[UR60][R112.64], P0 ;  /* 0x0800c00070037fae */ /* 0x0003e2000812187c */
[----:B--2---:R-:W-:-:S02]  /*718d0*/  IMAD.X R110, R110, 0x1, R0, P2 ;  /* 0x000000016e6e7824 */ /* 0x004fc400010e0600 */
[----:B------:R-:W-:-:S03]  /*718e0*/  IMAD.X R108, R108, 0x1, R0, P3 ;  /* 0x000000016c6c7824 */ /* 0x000fc600018e0600 */
[----:B------:R2:W-:Y:S01]  /*718f0*/  STL [R1+0x18ac], R110 ;  /* 0x0018ac6e01007387 */ /* 0x0005e20000100800 */
[----:B------:R-:W-:-:S03]  /*71900*/  MOV R111, R110 ;  /* 0x0000006e006f7202 */ /* 0x000fc60000000f00 */
[----:B------:R1:W-:Y:S04]  /*71910*/  STL [R1+0x1c38], R11 ;  /* 0x001c380b01007387 */ /* 0x0003e80000100800 */
[----:B------:R-:W-:Y:S01]  /*71920*/  STL [R1+0x1c34], R108 ;  /* 0x001c346c01007387 */ /* 0x000fe20000100800 */
[----:B--2---:R-:W-:-:S03]  /*71930*/  IMAD.MOV.U32 R110, RZ, RZ, R105 ;  /* 0x000000ffff6e7224 */ /* 0x004fc600078e0069 */
[----:B------:R-:W2:Y:S04]  /*71940*/  LDL.LU R105, [R1+0x1c54] ;  /* 0x001c540001697983 */ /* 0x000ea80000300800 */
[----:B------:R-:W-:Y:S04]  /*71950*/  LDGSTS.E [R3+0xc00c], desc[UR60][R110.64], P0 ;  /* 0x0c00c0006e037fae */ /* 0x000fe8000812187c */
[----:B------:R-:W2:Y:S01]  /*71960*/  LDL.LU R110, [R1+0x1c5c] ;  /* 0x001c5c00016e7983 */ /* 0x000ea20000300800 */
[----:B------:R-:W-:-:S04]  /*71970*/  UISETP.GT.AND UP1, UPT, UR6, 0x3c, UPT ;  /* 0x0000003c0600788c */ /* 0x000fc8000bf24270 */
[----:B------:R-:W-:-:S04]  /*71980*/  USEL UR4, URZ, 0x4, !UP1 ;  /* 0x000000043f047887 */ /* 0x000fc8000c800000 */
[----:B------:R-:W-:Y:S01]  /*71990*/  USEL UR4, UR4, URZ, !UP0 ;  /* 0x0000003f04047287 */ /* 0x000fe2000c000000 */
[----:B---3--:R-:W-:-:S05]  /*719a0*/  IADD3 R102, P0, R102, R4, RZ ;  /* 0x0000000466667210 */ /* 0x008fca0007f1e0ff */
[----:B------:R-:W-:Y:S02]  /*719b0*/  ISETP.NE.U32.AND P1, PT, RZ, UR4, PT ;  /* 0x00000004ff007c0c */ /* 0x000fe4000bf25070 */
[----:B------:R-:W-:Y:S01]  /*719c0*/  IADD3 R6, P2, R6, R4, RZ ;  /* 0x0000000406067210 */ /* 0x000fe20007f5e0ff */
[----:B-1----:R-:W-:Y:S01]  /*719d0*/  IMAD.MOV.U32 R112, RZ, RZ, R11 ;  /* 0x000000ffff707224 */ /* 0x002fe200078e000b */
[----:B------:R-:W-:Y:S01]  /*719e0*/  MOV R113, R108 ;  /* 0x0000006c00717202 */ /* 0x000fe20000000f00 */
[----:B------:R-:W3:Y:S04]  /*719f0*/  LDL.LU R11, [R1+0x1c68] ;  /* 0x001c6800010b7983 */ /* 0x000ee80000300800 */
[----:B------:R-:W-:Y:S04]  /*71a00*/  STL [R1+0x1c40], R102 ;  /* 0x001c406601007387 */ /* 0x000fe80000100800 */
[----:B------:R1:W-:Y:S02]  /*71a10*/  LDGSTS.E [R3+0x10000], desc[UR60][R112.64], P1 ;  /* 0x1000000070037fae */ /* 0x0003e4000892187c */
[----:B-1----:R-:W-:Y:S01]  /*71a20*/  MOV R112, R102 ;  /* 0x0000006600707202 */ /* 0x002fe20000000f00 */
[----:B------:R-:W-:-:S04]  /*71a30*/  IMAD.X R107, R107, 0x1, R0, P0 ;  /* 0x000000016b6b7824 */ /* 0x000fc800000e0600 */
[----:B------:R-:W-:Y:S01]  /*71a40*/  IMAD.MOV.U32 R113, RZ, RZ, R107 ;  /* 0x000000ffff717224 */ /* 0x000fe200078e006b */
[----:B------:R1:W-:Y:S01]  /*71a50*/  STL [R1+0x1c3c], R107 ;  /* 0x001c3c6b01007387 */ /* 0x0003e20000100800 */
[----:B----4-:R-:W-:-:S03]  /*71a60*/  IMAD.X R106, R106, 0x1, R0, P2 ;  /* 0x000000016a6a7824 */ /* 0x010fc600010e0600 */
[----:B------:R-:W-:Y:S04]  /*71a70*/  STL [R1+0x1c48], R6 ;  /* 0x001c480601007387 */ /* 0x000fe80000100800 */
[----:B------:R4:W-:Y:S01]  /*71a80*/  STL [R1+0x1c44], R106 ;  /* 0x001c446a01007387 */ /* 0x0009e20000100800 */
[----:B-1----:R-:W-:-:S03]  /*71a90*/  IMAD.MOV.U32 R107, RZ, RZ, R106 ;  /* 0x000000ffff6b7224 */ /* 0x002fc600078e006a */
[----:B------:R-:W3:Y:S04]  /*71aa0*/  LDL.LU R102, [R1+0x1c64] ;  /* 0x001c640001667983 */ /* 0x000ee80000300800 */
[----:B------:R1:W-:Y:S01]  /*71ab0*/  LDGSTS.E [R3+0x14000], desc[UR60][R112.64], P1 ;  /* 0x1400000070037fae */ /* 0x0003e2000892187c */
[----:B----4-:R-:W-:-:S03]  /*71ac0*/  MOV R106, R6 ;  /* 0x00000006006a7202 */ /* 0x010fc60000000f00 */
[----:B------:R-:W4:Y:S01]  /*71ad0*/  LDL.LU R108, [R1+0x1c6c] ;  /* 0x001c6c00016c7983 */ /* 0x000f220000300800 */
[----:B------:R-:W-:-:S03]  /*71ae0*/  IADD3 R9, P0, R9, R4, RZ ;  /* 0x0000000409097210 */ /* 0x000fc60007f1e0ff */
[----:B------:R-:W-:Y:S02]  /*71af0*/  LDGSTS.E [R3+0x18000], desc[UR60][R106.64], P1 ;  /* 0x180000006a037fae */ /* 0x000fe4000892187c */
[----:B------:R-:W-:Y:S02]  /*71b00*/  IMAD.X R104, R104, 0x1, R0, P0 ;  /* 0x0000000168687824 */ /* 0x000fe400000e0600 */
[----:B-1----:R-:W-:-:S03]  /*71b10*/  IMAD.MOV.U32 R112, RZ, RZ, R9 ;  /* 0x000000ffff707224 */ /* 0x002fc600078e0009 */
[----:B------:R-:W-:Y:S01]  /*71b20*/  MOV R113, R104 ;  /* 0x0000006800717202 */ /* 0x000fe20000000f00 */
[----:B------:R-:W4:Y:S04]  /*71b30*/  LDL.LU R107, [R1+0x1c70] ;  /* 0x001c7000016b7983 */ /* 0x000f280000300800 */
[----:B------:R-:W4:Y:S04]  /*71b40*/  LDL.LU R106, [R1+0x1c74] ;  /* 0x001c7400016a7983 */ /* 0x000f280000300800 */
[----:B------:R-:W4:Y:S04]  /*71b50*/  LDL.LU R6, [R1+0x1c78] ;  /* 0x001c780001067983 */ /* 0x000f280000300800 */
[----:B------:R1:W-:Y:S01]  /*71b60*/  LDGSTS.E [R3+0x1c000], desc[UR60][R112.64], P1 ;  /* 0x1c00000070037fae */ /* 0x0003e2000892187c */
[----:B------:R-:W-:-:S02]  /*71b70*/  IADD3 R103, P1, R103, R4, RZ ;  /* 0x0000000467677210 */ /* 0x000fc40007f3e0ff */
[----:B------:R-:W-:Y:S01]  /*71b80*/  IADD3 R109, P2, R109, R4, RZ ;  /* 0x000000046d6d7210 */ /* 0x000fe20007f5e0ff */
[----:B------:R-:W-:Y:S04]  /*71b90*/  STL [R1+0x1c50], R9 ;  /* 0x001c500901007387 */ /* 0x000fe80000100800 */
[----:B------:R1:W-:Y:S02]  /*71ba0*/  STL [R1+0x1c4c], R104 ;  /* 0x001c4c6801007387 */ /* 0x0003e40000100800 */
[----:B-1----:R-:W-:Y:S02]  /*71bb0*/  MOV R112, R103 ;  /* 0x0000006700707202 */ /* 0x002fe40000000f00 */
[----:B------:R-:W4:Y:S04]  /*71bc0*/  LDL.LU R104, [R1+0x1c80] ;  /* 0x001c800001687983 */ /* 0x000f280000300800 */
[----:B------:R-:W4:Y:S04]  /*71bd0*/  LDL.LU R9, [R1+0x1c88] ;  /* 0x001c880001097983 */ /* 0x000f280000300800 */
[----:B------:R-:W-:Y:S01]  /*71be0*/  STL [R1+0x1c58], R103 ;  /* 0x001c586701007387 */ /* 0x000fe20000100800 */
[----:B--2---:R-:W-:-:S04]  /*71bf0*/  IMAD.X R105, R105, 0x1, R0, P1 ;  /* 0x0000000169697824 */ /* 0x004fc800008e0600 */
[----:B------:R-:W-:Y:S01]  /*71c00*/  IMAD.MOV.U32 R113, RZ, RZ, R105 ;  /* 0x000000ffff717224 */ /* 0x000fe200078e0069 */
[----:B------:R1:W-:Y:S04]  /*71c10*/  STL [R1+0x1c54], R105 ;  /* 0x001c546901007387 */ /* 0x0003e80000100800 */
[----:B------:R-:W-:Y:S04]  /*71c20*/  STL [R1+0x1c60], R109 ;  /* 0x001c606d01007387 */ /* 0x000fe80000100800 */
[----:B-1----:R-:W2:Y:S01]  /*71c30*/  LDL.LU R105, [R1+0x1c7c] ;  /* 0x001c7c0001697983 */ /* 0x002ea20000300800 */
[----:B------:R-:W-:-:S05]  /*71c40*/  IMAD.X R110, R110, 0x1, R0, P2 ;  /* 0x000000016e6e7824 */ /* 0x000fca00010e0600 */
[----:B------:R1:W-:Y:S04]  /*71c50*/  STL [R1+0x1c5c], R110 ;  /* 0x001c5c6e01007387 */ /* 0x0003e80000100800 */
[----:B------:R-:W2:Y:S01]  /*71c60*/  LDL.LU R103, [R1+0x1c84] ;  /* 0x001c840001677983 */ /* 0x000ea20000300800 */
[----:B------:R-:W-:-:S04]  /*71c70*/  UISETP.GT.AND UP1, UPT, UR6, 0x3d, UPT ;  /* 0x0000003d0600788c */ /* 0x000fc8000bf24270 */
[----:B------:R-:W-:-:S04]  /*71c80*/  USEL UR4, URZ, 0x4, !UP1 ;  /* 0x000000043f047887 */ /* 0x000fc8000c800000 */
[----:B------:R-:W-:-:S06]  /*71c90*/  USEL UR4, UR4, URZ, !UP0 ;  /* 0x0000003f04047287 */ /* 0x000fcc000c000000 */
[----:B------:R-:W-:Y:S02]  /*71ca0*/  ISETP.NE.U32.AND P0, PT, RZ, UR4, PT ;  /* 0x00000004ff007c0c */ /* 0x000fe4000bf05070 */
[----:B---3--:R-:W-:Y:S01]  /*71cb0*/  IADD3 R11, P1, R11, R4, RZ ;  /* 0x000000040b0b7210 */ /* 0x008fe20007f3e0ff */
[----:B------:R-:W-:Y:S01]  /*71cc0*/  IMAD.MOV.U32 R111, RZ, RZ, R110 ;  /* 0x000000ffff6f7224 */ /* 0x000fe200078e006e */
[----:B-1----:R-:W-:Y:S01]  /*71cd0*/  MOV R110, R109 ;  /* 0x0000006d006e7202 */ /* 0x002fe20000000f00 */
[----:B------:R-:W-:Y:S02]  /*71ce0*/  UISETP.GT.AND UP1, UPT, UR6, 0x3e, UPT ;  /* 0x0000003e0600788c */ /* 0x000fe4000bf24270 */
[----:B------:R1:W-:Y:S06]  /*71cf0*/  STL [R1+0x1c68], R11 ;  /* 0x001c680b01007387 */ /* 0x0003ec0000100800 */
[----:B------:R-:W-:Y:S04]  /*71d00*/  LDGSTS.E [R3+0x10004], desc[UR60][R112.64], P0 ;  /* 0x1000400070037fae */ /* 0x000fe8000812187c */
[----:B------:R3:W-:Y:S01]  /*71d10*/  LDGSTS.E [R3+0x14004], desc[UR60][R110.64], P0 ;  /* 0x140040006e037fae */ /* 0x0007e2000812187c */
[----:B------:R-:W-:Y:S01]  /*71d20*/  USEL UR4, URZ, 0x4, !UP1 ;  /* 0x000000043f047887 */ /* 0x000fe2000c800000 */
[----:B---3--:R-:W-:-:S03]  /*71d30*/  IMAD.MOV.U32 R110, RZ, RZ, R11 ;  /* 0x000000ffff6e7224 */ /* 0x008fc600078e000b */
[----:B------:R-:W-:Y:S01]  /*71d40*/  USEL UR4, UR4, URZ, !UP0 ;  /* 0x0000003f04047287 */ /* 0x000fe2000c000000 */
[----:B------:R-:W-:-:S05]  /*71d50*/  IMAD.X R102, R102, 0x1, R0, P1 ;  /* 0x0000000166667824 */ /* 0x000fca00008e0600 */
[----:B------:R3:W-:Y:S04]  /*71d60*/  STL [R1+0x1c64], R102 ;  /* 0x001c646601007387 */ /* 0x0007e80000100800 */
[----:B-1----:R-:W2:Y:S01]  /*71d70*/  LDL.LU R11, [R1+0x1c90] ;  /* 0x001c9000010b7983 */ /* 0x002ea20000300800 */
[----:B------:R-:W-:-:S03]  /*71d80*/  MOV R111, R102 ;  /* 0x00000066006f7202 */ /* 0x000fc60000000f00 */
[----:B---3--:R-:W3:Y:S01]  /*71d90*/  LDL.LU R102, [R1+0x1c8c] ;  /* 0x001c8c0001667983 */ /* 0x008ee20000300800 */
[----:B----4-:R-:W-:-:S03]  /*71da0*/  IADD3 R107, P2, R107, R4, RZ ;  /* 0x000000046b6b7210 */ /* 0x010fc60007f5e0ff */
[----:B------:R-:W-:Y:S02]  /*71db0*/  LDGSTS.E [R3+0x18004], desc[UR60][R110.64], P0 ;  /* 0x180040006e037fae */ /* 0x000fe4000812187c */
[--C-:B------:R-:W-:Y:S01]  /*71dc0*/  IMAD.X R108, R108, 0x1, R0.reuse, P2 ;  /* 0x000000016c6c7824 */ /* 0x100fe200010e0600 */
[----:B------:R-:W-:Y:S01]  /*71dd0*/  IADD3 R6, P3, R6, R4, RZ ;  /* 0x0000000406067210 */ /* 0x000fe20007f7e0ff */
[----:B------:R-:W-:Y:S03]  /*71de0*/  STL [R1+0x1c70], R107 ;  /* 0x001c706b01007387 */ /* 0x000fe60000100800 */
[----:B------:R-:W-:Y:S01]  /*71df0*/  MOV R109, R108 ;  /* 0x0000006c006d7202 */ /* 0x000fe20000000f00 */
[----:B------:R-:W-:Y:S01]  /*71e00*/  IMAD.X R106, R106, 0x1, R0, P3 ;  /* 0x000000016a6a7824 */ /* 0x000fe200018e0600 */
[----:B------:R1:W-:Y:S01]  /*71e10*/  STL [R1+0x1c6c], R108 ;  /* 0x001c6c6c01007387 */ /* 0x0003e20000100800 */
[----:B------:R-:W-:-:S03]  /*71e20*/  ISETP.NE.U32.AND P1, PT, RZ, UR4, PT ;  /* 0x00000004ff007c0c */ /* 0x000fc6000bf25070 */
[----:B------:R-:W-:Y:S01]  /*71e30*/  STL [R1+0x1c78], R6 ;  /* 0x001c780601007387 */ /* 0x000fe20000100800 */
[----:B-1----:R-:W-:-:S03]  /*71e40*/  IMAD.MOV.U32 R108, RZ, RZ, R107 ;  /* 0x000000ffff6c7224 */ /* 0x002fc600078e006b */
[----:B------:R1:W-:Y:S04]  /*71e50*/  STL [R1+0x1c74], R106 ;  /* 0x001c746a01007387 */ /* 0x0003e80000100800 */
[----:B------:R-:W-:Y:S01]  /*71e60*/  LDGSTS.E [R3+0x1c004], desc[UR60][R108.64], P0 ;  /* 0x1c0040006c037fae */ /* 0x000fe2000812187c */
[----:B------:R-:W-:-:S03]  /*71e70*/  IADD3 R104, P0, R104, R4, RZ ;  /* 0x0000000468687210 */ /* 0x000fc60007f1e0ff */
[----:B------:R-:W4:Y:S01]  /*71e80*/  LDL.LU R111, [R1+0x1c98] ;  /* 0x001c9800016f7983 */ /* 0x000f220000300800 */
[----:B------:R-:W-:Y:S01]  /*71e90*/  IADD3 R9, P2, R9, R4, RZ ;  /* 0x0000000409097210 */ /* 0x000fe20007f5e0ff */
[----:B------:R-:W-:Y:S01]  /*71ea0*/  IMAD.MOV.U32 R107, RZ, RZ, R106 ;  /* 0x000000ffff6b7224 */ /* 0x000fe200078e006a */
[----:B-1----:R-:W-:Y:S01]  /*71eb0*/  MOV R106, R6 ;  /* 0x00000006006a7202 */ /* 0x002fe20000000f00 */
[----:B------:R-:W4:Y:S04]  /*71ec0*/  LDL.LU R109, [R1+0x1ca0] ;  /* 0x001ca000016d7983 */ /* 0x000f280000300800 */
[----:B------:R-:W4:Y:S04]  /*71ed0*/  LDL.LU R112, [R1+0x1c94] ;  /* 0x001c940001707983 */ /* 0x000f280000300800 */
[----:B------:R-:W4:Y:S04]  /*71ee0*/  LDL.LU R110, [R1+0x1c9c] ;  /* 0x001c9c00016e7983 */ /* 0x000f280000300800 */
[----:B------:R-:W4:Y:S04]  /*71ef0*/  LDL.LU R6, [R1+0x1ca8] ;  /* 0x001ca80001067983 */ /* 0x000f280000300800 */
[----:B------:R1:W-:Y:S04]  /*71f00*/  STL [R1+0x1c80], R104 ;  /* 0x001c806801007387 */ /* 0x0003e80000100800 */
[----:B------:R1:W-:Y:S02]  /*71f10*/  LDGSTS.E [R3+0x10008], desc[UR60][R106.64], P1 ;  /* 0x100080006a037fae */ /* 0x0003e4000892187c */
[----:B-1----:R-:W-:Y:S01]  /*71f20*/  MOV R106, R9 ;  /* 0x00000009006a7202 */ /* 0x002fe20000000f00 */
[----:B--2---:R-:W-:-:S05]  /*71f30*/  IMAD.X R105, R105, 0x1, R0, P0 ;  /* 0x0000000169697824 */ /* 0x004fca00000e0600 */
[----:B------:R-:W-:Y:S01]  /*71f40*/  STL [R1+0x1c7c], R105 ;  /* 0x001c7c6901007387 */ /* 0x000fe20000100800 */
[----:B------:R-:W-:-:S03]  /*71f50*/  IMAD.X R103, R103, 0x1, R0, P2 ;  /* 0x0000000167677824 */ /* 0x000fc600010e0600 */
[----:B------:R1:W-:Y:S04]  /*71f60*/  STL [R1+0x1c88], R9 ;  /* 0x001c880901007387 */ /* 0x0003e80000100800 */
[----:B------:R-:W-:Y:S04]  /*71f70*/  LDGSTS.E [R3+0x14008], desc[UR60][R104.64], P1 ;  /* 0x1400800068037fae */ /* 0x000fe8000892187c */
[----:B------:R2:W-:Y:S01]  /*71f80*/  STL [R1+0x1c84], R103 ;  /* 0x001c846701007387 */ /* 0x0005e20000100800 */
[----:B------:R-:W-:-:S05]  /*71f90*/  IMAD.MOV.U32 R107, RZ, RZ, R103 ;  /* 0x000000ffff6b7224 */ /* 0x000fca00078e0067 */
[----:B------:R-:W-:Y:S04]  /*71fa0*/  LDGSTS.E [R3+0x18008], desc[UR60][R106.64], P1 ;  /* 0x180080006a037fae */ /* 0x000fe8000892187c */
[----:B------:R-:W4:Y:S04]  /*71fb0*/  LDL.LU R104, [R1+0x1ca4] ;  /* 0x001ca40001687983 */ /* 0x000f280000300800 */
[----:B------:R-:W4:Y:S04]  /*71fc0*/  LDL.LU R108, [R1+0x1cac] ;  /* 0x001cac00016c7983 */ /* 0x000f280000300800 */
[----:B-1----:R-:W4:Y:S04]  /*71fd0*/  LDL.LU R9, [R1+0x1cb0] ;  /* 0x001cb00001097983 */ /* 0x002f280000300800 */
[----:B------:R-:W4:Y:S04]  /*71fe0*/  LDL.LU R107, [R1+0x2034] ;  /* 0x00203400016b7983 */ /* 0x000f280000300800 */
[----:B--2---:R-:W2:Y:S01]  /*71ff0*/  LDL.LU R103, [R1+0x2038] ;  /* 0x0020380001677983 */ /* 0x004ea20000300800 */
[----:B------:R-:W-:-:S04]  /*72000*/  UISETP.GT.AND UP1, UPT, UR6, 0x3f, UPT ;  /* 0x0000003f0600788c */ /* 0x000fc8000bf24270 */
[----:B------:R-:W-:-:S04]  /*72010*/  USEL UR4, URZ, 0x4, !UP1 ;  /* 0x000000043f047887 */ /* 0x000fc8000c800000 */
[----:B------:R-:W-:Y:S01]  /*72020*/  USEL UR4, UR4, URZ, !UP0 ;  /* 0x0000003f04047287 */ /* 0x000fe2000c000000 */
[----:B------:R-:W-:-:S05]  /*72030*/  IADD3 R11, P0, R11, R4, RZ ;  /* 0x000000040b0b7210 */ /* 0x000fca0007f1e0ff */
[----:B---3--:R-:W-:Y:S01]  /*72040*/  IMAD.X R102, R102, 0x1, R0, P0 ;  /* 0x0000000166667824 */ /* 0x008fe200000e0600 */
[----:B------:R-:W-:-:S03]  /*72050*/  MOV R114, R11 ;  /* 0x0000000b00727202 */ /* 0x000fc60000000f00 */
[----:B------:R-:W-:Y:S01]  /*72060*/  IMAD.MOV.U32 R115, RZ, RZ, R102 ;  /* 0x000000ffff737224 */ /* 0x000fe200078e0066 */
[----:B------:R-:W-:Y:S04]  /*72070*/  STL [R1+0x1c90], R11 ;  /* 0x001c900b01007387 */ /* 0x000fe80000100800 */
[----:B------:R1:W-:Y:S04]  /*72080*/  STL [R1+0x1c8c], R102 ;  /* 0x001c8c6601007387 */ /* 0x0003e80000100800 */
[----:B------:R-:W-:Y:S04]  /*72090*/  LDGSTS.E [R3+0x1c008], desc[UR60][R114.64], P1 ;  /* 0x1c00800072037fae */ /* 0x000fe8000892187c */
[----:B------:R-:W3:Y:S01]  /*720a0*/  LDL.LU R106, [R1+0x203c] ;  /* 0x00203c00016a7983 */ /* 0x000ee20000300800 */
[----:B------:R-:W-:-:S03]  /*720b0*/  ISETP.NE.U32.AND P0, PT, RZ, UR4, PT ;  /* 0x00000004ff007c0c */ /* 0x000fc6000bf05070 */
[----:B------:R-:W3:Y:S04]  /*720c0*/  LDL.LU R105, [R1+0x2040] ;  /* 0x0020400001697983 */ /* 0x000ee80000300800 */
[----:B-1----:R-:W3:Y:S04]  /*720d0*/  LDL.LU R102, [R1+0x2044] ;  /* 0x0020440001667983 */ /* 0x002ee80000300800 */
[----:B------:R-:W3:Y:S01]  /*720e0*/  LDL.LU R11, [R1+0x2048] ;  /* 0x00204800010b7983 */ /* 0x000ee20000300800 */
[-C--:B----4-:R-:W-:Y:S02]  /*720f0*/  IADD3 R111, P1, R111, R4.reuse, RZ ;  /* 0x000000046f6f7210 */ /* 0x090fe40007f3e0ff */
[----:B------:R-:W-:-:S03]  /*72100*/  IADD3 R109, P2, R109, R4, RZ ;  /* 0x000000046d6d7210 */ /* 0x000fc60007f5e0ff */
[----:B------:R-:W-:Y:S01]  /*72110*/  IMAD.X R112, R112, 0x1, R0, P1 ;  /* 0x0000000170707824 */ /* 0x000fe200008e0600 */
[----:B------:R-:W-:Y:S01]  /*72120*/  STL [R1+0x1c98], R111 ;  /* 0x001c986f01007387 */ /* 0x000fe20000100800 */
[----:B------:R-:W-:-:S03]  /*72130*/  IADD3.X R110, R110, R0, RZ, P2, !PT ;  /* 0x000000006e6e7210 */ /* 0x000fc600017fe4ff */
[----:B------:R1:W-:Y:S01]  /*72140*/  STL [R1+0x1c94], R112 ;  /* 0x001c947001007387 */ /* 0x0003e20000100800 */
[----:B------:R-:W-:Y:S01]  /*72150*/  IMAD.MOV.U32 R113, RZ, RZ, R112 ;  /* 0x000000ffff717224 */ /* 0x000fe200078e0070 */
[----:B------:R-:W-:Y:S02]  /*72160*/  IADD3 R6, P1, R6, R4, RZ ;  /* 0x0000000406067210 */ /* 0x000fe40007f3e0ff */
[----:B------:R-:W-:Y:S04]  /*72170*/  STL [R1+0x1ca0], R109 ;  /* 0x001ca06d01007387 */ /* 0x000fe80000100800 */
[----:B------:R4:W-:Y:S01]  /*72180*/  STL [R1+0x1c9c], R110 ;  /* 0x001c9c6e01007387 */ /* 0x0009e20000100800 */
[----:B-1----:R-:W-:Y:S01]  /*72190*/  IMAD.MOV.U32 R112, RZ, RZ, R111 ;  /* 0x000000ffff707224 */ /* 0x002fe200078e006f */
[----:B------:R-:W-:-:S02]  /*721a0*/  MOV R111, R110 ;  /* 0x0000006e006f7202 */ /* 0x000fc40000000f00 */
[----:B------:R1:W-:Y:S04]  /*721b0*/  STL [R1+0x1ca8], R6 ;  /* 0x001ca80601007387 */ /* 0x0003e80000100800 */
[----:B------:R-:W-:Y:S01]  /*721c0*/  LDGSTS.E [R3+0x1000c], desc[UR60][R112.64], P0 ;  /* 0x1000c00070037fae */ /* 0x000fe2000812187c */
[----:B----4-:R-:W-:-:S05]  /*721d0*/  IMAD.MOV.U32 R110, RZ, RZ, R109 ;  /* 0x000000ffff6e7224 */ /* 0x010fca00078e006d */
[----:B------:R4:W-:Y:S02]  /*721e0*/  LDGSTS.E [R3+0x1400c], desc[UR60][R110.64], P0 ;  /* 0x1400c0006e037fae */ /* 0x0009e4000812187c */
[----:B----4-:R-:W-:Y:S01]  /*721f0*/  MOV R110, R6 ;  /* 0x00000006006e7202 */ /* 0x010fe20000000f00 */
[----:B------:R-:W-:-:S05]  /*72200*/  IMAD.X R104, R104, 0x1, R0, P1 ;  /* 0x0000000168687824 */ /* 0x000fca00008e0600 */
[----:B------:R4:W-:Y:S04]  /*72210*/  STL [R1+0x1ca4], R104 ;  /* 0x001ca46801007387 */ /* 0x0009e80000100800 */
[----:B-1----:R-:W3:Y:S01]  /*72220*/  LDL.LU R6, [R1+0x2050] ;  /* 0x0020500001067983 */ /* 0x002ee20000300800 */
[----:B------:R-:W-:Y:S01]  /*72230*/  IMAD.MOV.U32 R111, RZ, RZ, R104 ;  /* 0x000000ffff6f7224 */ /* 0x000fe200078e0068 */
[-C--:B------:R-:W-:Y:S02]  /*72240*/  IADD3 R9, P2, R9, R4.reuse, RZ ;  /* 0x0000000409097210 */ /* 0x080fe40007f5e0ff */
[----:B----4-:R-:W4:Y:S01]  /*72250*/  LDL.LU R104, [R1+0x204c] ;  /* 0x00204c0001687983 */ /* 0x010f220000300800 */
[----:B--2---:R-:W-:Y:S02]  /*72260*/  IADD3 R103, P3, R103, R4, RZ ;  /* 0x0000000467677210 */ /* 0x004fe40007f7e0ff */
[----:B------:R-:W-:Y:S01]  /*72270*/  IMAD.X R108, R108, 0x1, R0, P2 ;  /* 0x000000016c6c7824 */ /* 0x000fe200010e0600 */
[----:B------:R-:W-:Y:S01]  /*72280*/  LDGSTS.E [R3+0x1800c], desc[UR60][R110.64], P0 ;  /* 0x1800c0006e037fae */ /* 0x000fe2000812187c */
[----:B------:R-:W-:-:S03]  /*72290*/  IADD3.X R107, R107, R0, RZ, P3, !PT ;  /* 0x000000006b6b7210 */ /* 0x000fc60001ffe4ff */
[----:B------:R-:W-:Y:S04]  /*722a0*/  STL [R1+0x1cb0], R9 ;  /* 0x001cb00901007387 */ /* 0x000fe80000100800 */
[----:B------:R1:W-:Y:S04]  /*722b0*/  STL [R1+0x1cac], R108 ;  /* 0x001cac6c01007387 */ /* 0x0003e80000100800 */
[----:B------:R2:W-:Y:S01]  /*722c0*/  STL [R1+0x2038], R103 ;  /* 0x0020386701007387 */ /* 0x0005e20000100800 */
[----:B------:R-:W-:-:S03]  /*722d0*/  IMAD.MOV.U32 R109, RZ, RZ, R108 ;  /* 0x000000ffff6d7224 */ /* 0x000fc600078e006c */
[----:B------:R3:W-:Y:S04]  /*722e0*/  STL [R1+0x2034], R107 ;  /* 0x0020346b01007387 */ /* 0x0007e80000100800 */
[----:B------:R-:W4:Y:S01]  /*722f0*/  LDL.LU R111, [R1+0x2058] ;  /* 0x00205800016f7983 */ /* 0x000f220000300800 */
[----:B-1----:R-:W-:-:S03]  /*72300*/  IMAD.MOV.U32 R108, RZ, RZ, R9 ;  /* 0x000000ffff6c7224 */ /* 0x002fc600078e0009 */
[----:B------:R-:W4:Y:S04]  /*72310*/  LDL.LU R9, [R1+0x2060] ;  /* 0x0020600001097983 */ /* 0x000f280000300800 */
[----:B------:R-:W4:Y:S04]  /*72320*/  LDL.LU R112, [R1+0x2054] ;  /* 0x0020540001707983 */ /* 0x000f280000300800 */
[----:B------:R1:W-:Y:S02]  /*72330*/  LDGSTS.E [R3+0x1c00c], desc[UR60][R108.64], P0 ;  /* 0x1c00c0006c037fae */ /* 0x0003e4000812187c */
[----:B-1----:R-:W-:-:S02]  /*72340*/  MOV R108, R103 ;  /* 0x00000067006c7202 */ /* 0x002fc40000000f00 */
[----:B--2---:R-:W2:Y:S01]  /*72350*/  LDL.LU R103, [R1+0x205c] ;  /* 0x00205c0001677983 */ /* 0x004ea20000300800 */
[----:B------:R-:W-:-:S04]  /*72360*/  UISETP.GT.AND UP1, UPT, UR6, 0x5c, UPT ;  /* 0x0000005c0600788c */ /* 0x000fc8000bf24270 */
[----:B------:R-:W-:-:S04]  /*72370*/  USEL UR4, URZ, 0x4, !UP1 ;  /* 0x000000043f047887 */ /* 0x000fc8000c800000 */
[----:B------:R-:W-:Y:S01]  /*72380*/  USEL UR4, UR4, URZ, !UP0 ;  /* 0x0000003f04047287 */ /* 0x000fe2000c000000 */
[----:B---3--:R-:W-:-:S05]  /*72390*/  IADD3 R105, P0, R105, R4, RZ ;  /* 0x0000000469697210 */ /* 0x008fca0007f1e0ff */
[----:B------:R-:W-:Y:S01]  /*723a0*/  ISETP.NE.U32.AND P1, PT, RZ, UR4, PT ;  /* 0x00000004ff007c0c */ /* 0x000fe2000bf25070 */
[----:B------:R-:W-:Y:S01]  /*723b0*/  IMAD.X R106, R106, 0x1, R0, P0 ;  /* 0x000000016a6a7824 */ /* 0x000fe200000e0600 */
[----:B------:R-:W-:Y:S01]  /*723c0*/  STL [R1+0x2040], R105 ;  /* 0x0020406901007387 */ /* 0x000fe20000100800 */
[----:B------:R-:W-:Y:S01]  /*723d0*/  IMAD.MOV.U32 R109, RZ, RZ, R107 ;  /* 0x000000ffff6d7224 */ /* 0x000fe200078e006b */
[----:B------:R-:W-:Y:S01]  /*723e0*/  IADD3 R11, P2, R11, R4, RZ ;  /* 0x000000040b0b7210 */ /* 0x000fe20007f5e0ff */
[----:B------:R-:W-:Y:S01]  /*723f0*/  IMAD.MOV.U32 R107, RZ, RZ, R106 ;  /* 0x000000ffff6b7224 */ /* 0x000fe200078e006a */
[----:B------:R1:W-:Y:S02]  /*72400*/  STL [R1+0x203c], R106 ;  /* 0x00203c6a01007387 */ /* 0x0003e40000100800 */
[----:B------:R-:W-:-:S05]  /*72410*/  IADD3.X R102, R102, R0, RZ, P2, !PT ;  /* 0x0000000066667210 */ /* 0x000fca00017fe4ff */
[----:B------:R-:W-:Y:S01]  /*72420*/  LDGSTS.E [R3+0x20000], desc[UR60][R108.64], P1 ;  /* 0x200000006c037fae */ /* 0x000fe2000892187c */
[----:B-1----:R-:W-:-:S03]  /*72430*/  IMAD.MOV.U32 R106, RZ, RZ, R105 ;  /* 0x000000ffff6a7224 */ /* 0x002fc600078e0069 */
[----:B------:R1:W-:Y:S04]  /*72440*/  STL [R1+0x2048], R11 ;  /* 0x0020480b01007387 */ /* 0x0003e80000100800 */
[----:B------:R3:W-:Y:S04]  /*72450*/  LDGSTS.E [R3+0x24000], desc[UR60][R106.64], P1 ;  /* 0x240000006a037fae */ /* 0x0007e8000892187c */
[----:B------:R1:W-:Y:S04]  /*72460*/  STL [R1+0x2044], R102 ;  /* 0x0020446601007387 */ /* 0x0003e80000100800 */
[----:B------:R-:W2:Y:S01]  /*72470*/  LDL.LU R109, [R1+0x2068] ;  /* 0x00206800016d7983 */ /* 0x000ea20000300800 */
[----:B---3--:R-:W-:Y:S01]  /*72480*/  MOV R106, R11 ;  /* 0x0000000b006a7202 */ /* 0x008fe20000000f00 */
[----:B------:R-:W-:-:S02]  /*72490*/  IMAD.MOV.U32 R107, RZ, RZ, R102 ;  /* 0x000000ffff6b7224 */ /* 0x000fc400078e0066 */
[----:B------:R-:W3:Y:S01]  /*724a0*/  LDL.LU R110, [R1+0x2064] ;  /* 0x00206400016e7983 */ /* 0x000ee20000300800 */
[----:B------:R-:W-:-:S03]  /*724b0*/  UISETP.GT.AND UP1, UPT, UR6, 0x5d, UPT ;  /* 0x0000005d0600788c */ /* 0x000fc6000bf24270 */
[----:B------:R-:W-:Y:S01]  /*724c0*/  LDGSTS.E [R3+0x28000], desc[UR60][R106.64], P1 ;  /* 0x280000006a037fae */ /* 0x000fe2000892187c */
[----:B------:R-:W-:-:S03]  /*724d0*/  USEL UR4, URZ, 0x4, !UP1 ;  /* 0x000000043f047887 */ /* 0x000fc6000c800000 */
[----:B------:R-:W3:Y:S04]  /*724e0*/  LDL.LU R107, [R1+0x206c] ;  /* 0x00206c00016b7983 */ /* 0x000ee80000300800 */
[----:B-1----:R-:W3:Y:S04]  /*724f0*/  LDL.LU R11, [R1+0x2070] ;  /* 0x00207000010b7983 */ /* 0x002ee80000300800 */
[----:B------:R-:W3:Y:S04]  /*72500*/  LDL.LU R108, [R1+0x2074] ;  /* 0x00207400016c7983 */ /* 0x000ee80000300800 */
[----:B------:R-:W3:Y:S01]  /*72510*/  LDL.LU R102, [R1+0x2078] ;  /* 0x0020780001667983 */ /* 0x000ee20000300800 */
[----:B------:R-:W-:Y:S01]  /*72520*/  USEL UR4, UR4, URZ, !UP0 ;  /* 0x0000003f04047287 */ /* 0x000fe2000c000000 */
[----:B------:R-:W-:-:S05]  /*72530*/  IADD3 R6, P0, R6, R4, RZ ;  /* 0x0000000406067210 */ /* 0x000fca0007f1e0ff */
[----:B----4-:R-:W-:Y:S01]  /*72540*/  IMAD.X R104, R104, 0x1, R0, P0 ;  /* 0x0000000168687824 */ /* 0x010fe200000e0600 */
[----:B------:R-:W-:Y:S04]  /*72550*/  STL [R1+0x2050], R6 ;  /* 0x0020500601007387 */ /* 0x000fe80000100800 */
[----:B------:R1:W-:Y:S01]  /*72560*/  STL [R1+0x204c], R104 ;  /* 0x00204c6801007387 */ /* 0x0003e20000100800 */
[----:B------:R-:W-:Y:S02]  /*72570*/  MOV R105, R104 ;  /* 0x0000006800697202 */ /* 0x000fe40000000f00 */
[----:B------:R-:W-:Y:S01]  /*72580*/  ISETP.NE.U32.AND P0, PT, RZ, UR4, PT ;  /* 0x00000004ff007c0c */ /* 0x000fe2000bf05070 */
[----:B------:R-:W4:Y:S01]  /*72590*/  LDL.LU R106, [R1+0x207c] ;  /* 0x00207c00016a7983 */ /* 0x000f220000300800 */
[----:B-1----:R-:W-:-:S03]  /*725a0*/  IMAD.MOV.U32 R104, RZ, RZ, R6 ;  /* 0x000000ffff687224 */ /* 0x002fc600078e0006 */
[----:B------:R-:W4:Y:S04]  /*725b0*/  LDL.LU R6, [R1+0x2080] ;  /* 0x0020800001067983 */ /* 0x000f280000300800 */
[----:B------:R-:W-:Y:S01]  /*725c0*/  LDGSTS.E [R3+0x2c000], desc[UR60][R104.64], P1 ;  /* 0x2c00000068037fae */ /* 0x000fe2000892187c */
[-C--:B------:R-:W-:Y:S02]  /*725d0*/  IADD3 R111, P1, R111, R4.reuse, RZ ;  /* 0x000000046f6f7210 */ /* 0x080fe40007f3e0ff */
[----:B------:R-:W-:-:S03]  /*725e0*/  IADD3 R9, P2, R9, R4, RZ ;  /* 0x0000000409097210 */ /* 0x000fc60007f5e0ff */
[----:B------:R-:W-:Y:S01]  /*725f0*/  IMAD.X R112, R112, 0x1, R0, P1 ;  /* 0x0000000170707824 */ /* 0x000fe200008e0600 */
[----:B------:R-:W4:Y:S04]  /*72600*/  LDL.LU R105, [R1+0x2084] ;  /* 0x0020840001697983 */ /* 0x000f280000300800 */
[----:B------:R-:W4:Y:S01]  /*72610*/  LDL.LU R104, [R1+0x2088] ;  /* 0x0020880001687983 */ /* 0x000f220000300800 */
[----:B------:R-:W-:-:S03]  /*72620*/  IMAD.MOV.U32 R113, RZ, RZ, R112 ;  /* 0x000000ffff717224 */ /* 0x000fc600078e0070 */
[----:B------:R-:W-:Y:S04]  /*72630*/  STL [R1+0x2058], R111 ;  /* 0x0020586f01007387 */ /* 0x000fe80000100800 */
[----:B------:R1:W-:Y:S01]  /*72640*/  STL [R1+0x2054], R112 ;  /* 0x0020547001007387 */ /* 0x0003e20000100800 */
[----:B--2---:R-:W-:Y:S01]  /*72650*/  IADD3.X R103, R103, R0, RZ, P2, !PT ;  /* 0x0000000067677210 */ /* 0x004fe200017fe4ff */
[----:B-1----:R-:W-:Y:S02]  /*72660*/  IMAD.MOV.U32 R112, RZ, RZ, R111 ;  /* 0x000000ffff707224 */ /* 0x002fe400078e006f */
[----:B------:R-:W-:Y:S04]  /*72670*/  STL [R1+0x2060], R9 ;  /* 0x0020600901007387 */ /* 0x000fe80000100800 */
[----:B------:R1:W-:Y:S04]  /*72680*/  LDGSTS.E [R3+0x20004], desc[UR60][R112.64], P0 ;  /* 0x2000400070037fae */ /* 0x0003e8000812187c */
[----:B------:R2:W-:Y:S01]  /*72690*/  STL [R1+0x205c], R103 ;  /* 0x00205c6701007387 */ /* 0x0005e20000100800 */
[----:B-1----:R-:W-:Y:S01]  /*726a0*/  IMAD.MOV.U32 R113, RZ, RZ, R103 ;  /* 0x000000ffff717224 */ /* 0x002fe200078e0067 */
[----:B------:R-:W-:-:S02]  /*726b0*/  MOV R112, R9 ;  /* 0x0000000900707202 */ /* 0x000fc40000000f00 */
[----:B--2---:R-:W2:Y:S04]  /*726c0*/  LDL.LU R103, [R1+0x208c] ;  /* 0x00208c0001677983 */ /* 0x004ea80000300800 */
[----:B------:R-:W2:Y:S01]  /*726d0*/  LDL.LU R9, [R1+0x2090] ;  /* 0x0020900001097983 */ /* 0x000ea20000300800 */
[----:B------:R-:W-:-:S03]  /*726e0*/  UISETP.GT.AND UP1, UPT, UR6, 0x5e, UPT ;  /* 0x0000005e0600788c */ /* 0x000fc6000bf24270 */
[----:B------:R-:W-:Y:S01]  /*726f0*/  LDGSTS.E [R3+0x24004], desc[UR60][R112.64], P0 ;  /* 0x2400400070037fae */ /* 0x000fe2000812187c */
[----:B------:R-:W-:-:S04]  /*72700*/  USEL UR4, URZ, 0x4, !UP1 ;  /* 0x000000043f047887 */ /* 0x000fc8000c800000 */
[----:B------:R-:W-:Y:S01]  /*72710*/  USEL UR4, UR4, URZ, !UP0 ;  /* 0x0000003f04047287 */ /* 0x000fe2000c000000 */
[----:B------:R-:W-:-:S05]  /*72720*/  IADD3 R109, P1, R109, R4, RZ ;  /* 0x000000046d6d7210 */ /* 0x000fca0007f3e0ff */
[----:B---3--:R-:W-:Y:S01]  /*72730*/  IMAD.X R110, R110, 0x1, R0, P1 ;  /* 0x000000016e6e7824 */ /* 0x008fe200008e0600 */
[----:B------:R-:W-:Y:S01]  /*72740*/  STL [R1+0x2068], R109 ;  /* 0x0020686d01007387 */ /* 0x000fe20000100800 */
[----:B------:R-:W-:-:S03]  /*72750*/  ISETP.NE.U32.AND P1, PT, RZ, UR4, PT ;  /* 0x00000004ff007c0c */ /* 0x000fc6000bf25070 */
[----:B------:R1:W-:Y:S01]  /*72760*/  STL [R1+0x2064], R110 ;  /* 0x0020646e01007387 */ /* 0x0003e20000100800 */
[----:B------:R-:W-:Y:S02]  /*72770*/  MOV R111, R110 ;  /* 0x0000006e006f7202 */ /* 0x000fe40000000f00 */
[----:B------:R-:W-:Y:S01]  /*72780*/  IADD3 R11, P2, R11, R4, RZ ;  /* 0x000000040b0b7210 */ /* 0x000fe20007f5e0ff */
[----:B-1----:R-:W-:-:S04]  /*72790*/  IMAD.MOV.U32 R110, RZ, RZ, R109 ;  /* 0x000000ffff6e7224 */ /* 0x002fc800078e006d */
[----:B------:R-:W-:Y:S01]  /*727a0*/  IMAD.X R107, R107, 0x1, R0, P2 ;  /* 0x000000016b6b7824 */ /* 0x000fe200010e0600 */
[----:B------:R-:W-:Y:S01]  /*727b0*/  IADD3 R102, P3, R102, R4, RZ ;  /* 0x0000000466667210 */ /* 0x000fe20007f7e0ff */
[----:B------:R-:W-:Y:S03]  /*727c0*/  STL [R1+0x2070], R11 ;  /* 0x0020700b01007387 */ /* 0x000fe60000100800 */
[----:B------:R-:W-:Y:S01]  /*727d0*/  IADD3.X R108, R108, R0, RZ, P3, !PT ;  /* 0x000000006c6c7210 */ /* 0x000fe20001ffe4ff */
[----:B------:R1:W-:Y:S03]  /*727e0*/  STL [R1+0x206c], R107 ;  /* 0x00206c6b01007387 */ /* 0x0003e60000100800 */
[----:B------:R-:W-:Y:S01]  /*727f0*/  MOV R109, R108 ;  /* 0x0000006c006d7202 */ /* 0x000fe20000000f00 */
[----:B------:R3:W-:Y:S04]  /*72800*/  LDGSTS.E [R3+0x28004], desc[UR60][R110.64], P0 ;  /* 0x280040006e037fae */ /* 0x0007e8000812187c */
[----:B------:R-:W-:Y:S04]  /*72810*/  STL [R1+0x2078], R102 ;  /* 0x0020786601007387 */ /* 0x000fe80000100800 */
[----:B------:R1:W-:Y:S01]  /*72820*/  STL [R1+0x2074], R108 ;  /* 0x0020746c01007387 */ /* 0x0003e20000100800 */
[----:B---3--:R-:W-:-:S02]  /*72830*/  IMAD.MOV.U32 R110, RZ, RZ, R11 ;  /* 0x000000ffff6e7224 */ /* 0x008fc400078e000b */
[----:B------:R-:W-:Y:S02]  /*72840*/  IMAD.MOV.U32 R111, RZ, RZ, R107 ;  /* 0x000000ffff6f7224 */ /* 0x000fe400078e006b */
[----:B-1----:R-:W3:Y:S01]  /*72850*/  LDL.LU R107, [R1+0x2098] ;  /* 0x00209800016b7983 */ /* 0x002ee20000300800 */
[----:B------:R-:W-:-:S03]  /*72860*/  IMAD.MOV.U32 R108, RZ, RZ, R102 ;  /* 0x000000ffff6c7224 */ /* 0x000fc600078e0066 */
[----:B------:R1:W-:Y:S04]  /*72870*/  LDGSTS.E [R3+0x2c004], desc[UR60][R110.64], P0 ;  /* 0x2c0040006e037fae */ /* 0x0003e8000812187c */
[----:B------:R-:W3:Y:S04]  /*72880*/  LDL.LU R11, [R1+0x20a0] ;  /* 0x0020a000010b7983 */ /* 0x000ee80000300800 */
[----:B------:R3:W-:Y:S04]  /*72890*/  LDGSTS.E [R3+0x20008], desc[UR60][R108.64], P1 ;  /* 0x200080006c037fae */ /* 0x0007e8000892187c */
[----:B------:R-:W3:Y:S04]  /*728a0*/  LDL.LU R108, [R1+0x2094] ;  /* 0x00209400016c7983 */ /* 0x000ee80000300800 */
[----:B------:R-:W3:Y:S01]  /*728b0*/  LDL.LU R102, [R1+0x209c] ;  /* 0x00209c0001667983 */ /* 0x000ee20000300800 */
[----:B----4-:R-:W-:-:S05]  /*728c0*/  IADD3 R6, P0, R6, R4, RZ ;  /* 0x0000000406067210 */ /* 0x010fca0007f1e0ff */
[----:B------:R-:W-:Y:S01]  /*728d0*/  IMAD.X R106, R106, 0x1, R0, P0 ;  /* 0x000000016a6a7824 */ /* 0x000fe200000e0600 */
[----:B------:R4:W-:Y:S01]  /*728e0*/  STL [R1+0x2080], R6 ;  /* 0x0020800601007387 */ /* 0x0009e20000100800 */
[----:B-1----:R-:W-:Y:S02]  /*728f0*/  IMAD.MOV.U32 R110, RZ, RZ, R6 ;  /* 0x000000ffff6e7224 */ /* 0x002fe400078e0006 */
[----:B------:R-:W-:Y:S01]  /*72900*/  IMAD.MOV.U32 R111, RZ, RZ, R106 ;  /* 0x000000ffff6f7224 */ /* 0x000fe200078e006a */
[----:B------:R-:W-:Y:S04]  /*72910*/  STL [R1+0x207c], R106 ;  /* 0x00207c6a01007387 */ /* 0x000fe80000100800 */
[----:B------:R-:W-:Y:S01]  /*72920*/  LDGSTS.E [R3+0x24008], desc[UR60][R110.64], P1 ;  /* 0x240080006e037fae */ /* 0x000fe2000892187c */
[----:B------:R-:W-:-:S04]  /*72930*/  IADD3 R104, P2, R104, R4, RZ ;  /* 0x0000000468687210 */ /* 0x000fc80007f5e0ff */
[----:B------:R-:W-:Y:S01]  /*72940*/  IADD3.X R105, R105, R0, RZ, P2, !PT ;  /* 0x0000000069697210 */ /* 0x000fe200017fe4ff */
[----:B------:R-:W-:Y:S04]  /*72950*/  STL [R1+0x2088], R104 ;  /* 0x0020886801007387 */ /* 0x000fe80000100800 */
[----:B------:R1:W-:Y:S04]  /*72960*/  STL [R1+0x2084], R105 ;  /* 0x0020846901007387 */ /* 0x0003e80000100800 */
[----:B----4-:R-:W4:Y:S04]  /*72970*/  LDL.LU R6, [R1+0x20a8] ;  /* 0x0020a80001067983 */ /* 0x010f280000300800 */
[----:B------:R-:W-:Y:S04]  /*72980*/  LDGSTS.E [R3+0x28008], desc[UR60][R104.64], P1 ;  /* 0x2800800068037fae */ /* 0x000fe8000892187c */
[----:B-1----:R-:W4:Y:S01]  /*72990*/  LDL.LU R105, [R1+0x20a4] ;  /* 0x0020a40001697983 */ /* 0x002f220000300800 */
[----:B--2---:R-:W-:-:S04]  /*729a0*/  IADD3 R9, P0, R9, R4, RZ ;  /* 0x0000000409097210 */ /* 0x004fc80007f1e0ff */
[----:B------:R-:W-:Y:S01]  /*729b0*/  IADD3.X R103, R103, R0, RZ, P0, !PT ;  /* 0x0000000067677210 */ /* 0x000fe200007fe4ff */
[----:B------:R1:W-:Y:S01]  /*729c0*/  STL [R1+0x2090], R9 ;  /* 0x0020900901007387 */ /* 0x0003e20000100800 */
[----:B------:R-:W-:-:S03]  /*729d0*/  IMAD.MOV.U32 R112, RZ, RZ, R9 ;  /* 0x000000ffff707224 */ /* 0x000fc600078e0009 */
[----:B------:R-:W-:Y:S01]  /*729e0*/  IMAD.MOV.U32 R113, RZ, RZ, R103 ;  /* 0x000000ffff717224 */ /* 0x000fe200078e0067 */
[----:B------:R2:W-:Y:S04]  /*729f0*/  STL [R1+0x208c], R103 ;  /* 0x00208c6701007387 */ /* 0x0005e80000100800 */
[----:B------:R-:W4:Y:S04]  /*72a00*/  LDL.LU R111, [R1+0x20b0] ;  /* 0x0020b000016f7983 */ /* 0x000f280000300800 */
[----:B------:R-:W4:Y:S04]  /*72a10*/  LDL.LU R109, [R1+0x2438] ;  /* 0x00243800016d7983 */ /* 0x000f280000300800 */
[----:B------:R-:W-:Y:S04]  /*72a20*/  LDGSTS.E [R3+0x2c008], desc[UR60][R112.64], P1 ;  /* 0x2c00800070037fae */ /* 0x000fe8000892187c */
[----:B------:R-:W4:Y:S04]  /*72a30*/  LDL.LU R112, [R1+0x20ac] ;  /* 0x0020ac0001707983 */ /* 0x000f280000300800 */
[----:B------:R-:W4:Y:S04]  /*72a40*/  LDL.LU R110, [R1+0x2434] ;  /* 0x00243400016e7983 */ /* 0x000f280000300800 */
[----:B------:R-:W4:Y:S04]  /*72a50*/  LDL.LU R106, [R1+0x243c] ;  /* 0x00243c00016a7983 */ /* 0x000f280000300800 */
[----:B-1----:R-:W4:Y:S04]  /*72a60*/  LDL.LU R9, [R1+0x2440] ;  /* 0x0024400001097983 */ /* 0x002f280000300800 */
[----:B------:R-:W4:Y:S04]  /*72a70*/  LDL.LU R104, [R1+0x2444] ;  /* 0x0024440001687983 */ /* 0x000f280000300800 */
[----:B--2---:R-:W2:Y:S01]  /*72a80*/  LDL.LU R103, [R1+0x2448] ;  /* 0x0024480001677983 */ /* 0x004ea20000300800 */
[----:B------:R-:W-:-:S04]  /*72a90*/  UISETP.GT.AND UP1, UPT, UR6, 0x5f, UPT ;  /* 0x0000005f0600788c */ /* 0x000fc8000bf24270 */
[----:B------:R-:W-:-:S04]  /*72aa0*/  USEL UR4, URZ, 0x4, !UP1 ;  /* 0x000000043f047887 */ /* 0x000fc8000c800000 */
[----:B------:R-:W-:-:S06]  /*72ab0*/  USEL UR4, UR4, URZ, !UP0 ;  /* 0x0000003f04047287 */ /* 0x000fcc000c000000 */
[----:B------:R-:W-:Y:S02]  /*72ac0*/  ISETP.NE.U32.AND P0, PT, RZ, UR4, PT ;  /* 0x00000004ff007c0c */ /* 0x000fe4000bf05070 */
[-C--:B---3--:R-:W-:Y:S02]  /*72ad0*/  IADD3 R107, P1, R107, R4.reuse, RZ ;  /* 0x000000046b6b7210 */ /* 0x088fe40007f3e0ff */
[----:B------:R-:W-:-:S03]  /*72ae0*/  IADD3 R11, P2, R11, R4, RZ ;  /* 0x000000040b0b7210 */ /* 0x000fc60007f5e0ff */
[----:B------:R-:W-:Y:S01]  /*72af0*/  IMAD.MOV.U32 R114, RZ, RZ, R107 ;  /* 0x000000ffff727224 */ /* 0x000fe200078e006b */
[----:B------:R-:W-:Y:S01]  /*72b00*/  STL [R1+0x2098], R107 ;  /* 0x0020986b01007387 */ /* 0x000fe20000100800 */
[----:B------:R-:W-:-:S04]  /*72b10*/  IADD3.X R108, R108, R0, RZ, P1, !PT ;  /* 0x000000006c6c7210 */ /* 0x000fc80000ffe4ff */
[----:B------:R-:W-:Y:S01]  /*72b20*/  MOV R115, R108 ;  /* 0x0000006c00737202 */ /* 0x000fe20000000f00 */
[----:B------:R-:W-:Y:S01]  /*72b30*/  IMAD.X R102, R102, 0x1, R0, P2 ;  /* 0x0000000166667824 */ /* 0x000fe200010e0600 */
[----:B------:R-:W-:Y:S04]  /*72b40*/  STL [R1+0x2094], R108 ;  /* 0x0020946c01007387 */ /* 0x000fe80000100800 */
[----:B------:R-:W-:Y:S04]  /*72b50*/  STL [R1+0x20a0], R11 ;  /* 0x0020a00b01007387 */ /* 0x000fe80000100800 */
[----:B------:R1:W-:Y:S04]  /*72b60*/  LDGSTS.E [R3+0x2000c], desc[UR60][R114.64], P0 ;  /* 0x2000c00072037fae */ /* 0x0003e8000812187c */
[----:B------:R3:W-:Y:S01]  /*72b70*/  STL [R1+0x209c], R102 ;  /* 0x00209c6601007387 */ /* 0x0007e20000100800 */
[----:B-1----:R-:W-:-:S02]  /*72b80*/  IMAD.MOV.U32 R115, RZ, RZ, R102 ;  /* 0x000000ffff737224 */ /* 0x002fc400078e0066 */
[----:B------:R-:W-:Y:S01]  /*72b90*/  IMAD.MOV.U32 R114, RZ, RZ, R11 ;  /* 0x000000ffff727224 */ /* 0x000fe200078e000b */
[----:B---3--:R-:W3:Y:S04]  /*72ba0*/  LDL.LU R102, [R1+0x244c] ;  /* 0x00244c0001667983 */ /* 0x008ee80000300800 */
[----:B------:R-:W3:Y:S01]  /*72bb0*/  LDL.LU R11, [R1+0x2450] ;  /* 0x00245000010b7983 */ /* 0x000ee20000300800 */
[----:B------:R-:W-:-:S03]  /*72bc0*/  UISETP.GT.AND UP1, UPT, UR6, 0x7c, UPT ;  /* 0x0000007c0600788c */ /* 0x000fc6000bf24270 */
[----:B------:R1:W-:Y:S01]  /*72bd0*/  LDGSTS.E [R3+0x2400c], desc[UR60][R114.64], P0 ;  /* 0x2400c00072037fae */ /* 0x0003e2000812187c */
[----:B------:R-:W-:-:S04]  /*72be0*/  USEL UR4, URZ, 0x4, !UP1 ;  /* 0x000000043f047887 */ /* 0x000fc8000c800000 */
[----:B------:R-:W-:Y:S01]  /*72bf0*/  USEL UR4, UR4, URZ, !UP0 ;  /* 0x0000003f04047287 */ /* 0x000fe2000c000000 */
[----:B----4-:R-:W-:-:S05]  /*72c00*/  IADD3 R6, P1, R6, R4, RZ ;  /* 0x0000000406067210 */ /* 0x010fca0007f3e0ff */
[----:B------:R-:W-:Y:S01]  /*72c10*/  STL [R1+0x20a8], R6 ;  /* 0x0020a80601007387 */ /* 0x000fe20000100800 */
[----:B-1----:R-:W-:Y:S01]  /*72c20*/  IMAD.MOV.U32 R114, RZ, RZ, R6 ;  /* 0x000000ffff727224 */ /* 0x002fe200078e0006 */
[----:B------:R-:W-:-:S05]  /*72c30*/  IADD3.X R105, R105, R0, RZ, P1, !PT ;  /* 0x0000000069697210 */ /* 0x000fca0000ffe4ff */
[----:B------:R1:W-:Y:S01]  /*72c40*/  STL [R1+0x20a4], R105 ;  /* 0x0020a46901007387 */ /* 0x0003e20000100800 */
[----:B------:R-:W-:-:S03]  /*72c50*/  IMAD.MOV.U32 R115, RZ, RZ, R105 ;  /* 0x000000ffff737224 */ /* 0x000fc600078e0069 */
[----:B------:R-:W4:Y:S04]  /*72c60*/  LDL.LU R108, [R1+0x2454] ;  /* 0x00245400016c7983 */ /* 0x000f280000300800 */
[----:B------:R-:W4:Y:S04]  /*72c70*/  LDL.LU R107, [R1+0x2458] ;  /* 0x00245800016b7983 */ /* 0x000f280000300800 */
[----:B-1----:R-:W4:Y:S01]  /*72c80*/  LDL.LU R105, [R1+0x245c] ;  /* 0x00245c0001697983 */ /* 0x002f220000300800 */
[----:B------:R-:W-:-:S03]  /*72c90*/  IADD3 R111, P2, R111, R4, RZ ;  /* 0x000000046f6f7210 */ /* 0x000fc60007f5e0ff */
[----:B------:R-:W4:Y:S01]  /*72ca0*/  LDL.LU R6, [R1+0x2460] ;  /* 0x0024600001067983 */ /* 0x000f220000300800 */
[----:B------:R-:W-:-:S03]  /*72cb0*/  IADD3 R109, P3, R109, R4, RZ ;  /* 0x000000046d6d7210 */ /* 0x000fc60007f7e0ff */
[----:B------:R-:W-:Y:S01]  /*72cc0*/  STL [R1+0x20b0], R111 ;  /* 0x0020b06f01007387 */ /* 0x000fe20000100800 */
[----:B------:R-:W-:-:S03]  /*72cd0*/  ISETP.NE.U32.AND P1, PT, RZ, UR4, PT ;  /* 0x00000004ff007c0c */ /* 0x000fc6000bf25070 */
[----:B------:R-:W-:Y:S01]  /*72ce0*/  LDGSTS.E [R3+0x2800c], desc[UR60][R114.64], P0 ;  /* 0x2800c00072037fae */ /* 0x000fe2000812187c */
[----:B------:R-:W-:-:S05]  /*72cf0*/  IADD3.X R112, R112, R0, RZ, P2, !PT ;  /* 0x0000000070707210 */ /* 0x000fca00017fe4ff */
[----:B------:R1:W-:Y:S01]  /*72d00*/  STL [R1+0x20ac], R112 ;  /* 0x0020ac7001007387 */ /* 0x0003e20000100800 */
[----:B------:R-:W-:Y:S02]  /*72d10*/  IMAD.MOV.U32 R113, RZ, RZ, R112 ;  /* 0x000000ffff717224 */ /* 0x000fe400078e0070 */
[----:B------:R-:W-:Y:S01]  /*72d20*/  IMAD.X R110, R110, 0x1, R0, P3 ;  /* 0x000000016e6e7824 */ /* 0x000fe200018e0600 */
[----:B------:R-:W-:Y:S01]  /*72d30*/  STL [R1+0x2438], R109 ;  /* 0x0024386d01007387 */ /* 0x000fe20000100800 */
[----:B-1----:R-:W-:-:S03]  /*72d40*/  MOV R112, R111 ;  /* 0x0000006f00707202 */ /* 0x002fc60000000f00 */
[----:B------:R1:W-:Y:S01]  /*72d50*/  STL [R1+0x2434], R110 ;  /* 0x0024346e01007387 */ /* 0x0003e20000100800 */
[----:B------:R-:W-:-:S03]  /*72d60*/  IMAD.MOV.U32 R111, RZ, RZ, R110 ;  /* 0x000000ffff6f7224 */ /* 0x000fc600078e006e */
[----:B------:R-:W-:Y:S01]  /*72d70*/  LDGSTS.E [R3+0x2c00c], desc[UR60][R112.64], P0 ;  /* 0x2c00c00070037fae */ /* 0x000fe2000812187c */
[-C--:B------:R-:W-:Y:S02]  /*72d80*/  IADD3 R9, P0, R9, R4.reuse, RZ ;  /* 0x0000000409097210 */ /* 0x080fe40007f1e0ff */
[----:B--2---:R-:W-:Y:S01]  /*72d90*/  IADD3 R103, P2, R103, R4, RZ ;  /* 0x0000000467677210 */ /* 0x004fe20007f5e0ff */
[----:B-1----:R-:W-:Y:S01]  /*72da0*/  IMAD.MOV.U32 R110, RZ, RZ, R109 ;  /* 0x000000ffff6e7224 */ /* 0x002fe200078e006d */
[----:B------:R-:W-:Y:S01]  /*72db0*/  IADD3.X R106, R106, R0, RZ, P0, !PT ;  /* 0x000000006a6a7210 */ /* 0x000fe200007fe4ff */
[----:B------:R1:W-:Y:S02]  /*72dc0*/  STL [R1+0x2440], R9 ;  /* 0x0024400901007387 */ /* 0x0003e40000100800 */
[----:B------:R-:W-:Y:S02]  /*72dd0*/  IMAD.X R104, R104, 0x1, R0, P2 ;  /* 0x0000000168687824 */ /* 0x000fe400010e0600 */
[----:B------:R2:W-:Y:S04]  /*72de0*/  LDGSTS.E [R3+0x30000], desc[UR60][R110.64], P1 ;  /* 0x300000006e037fae */ /* 0x0005e8000892187c */
[----:B------:R-:W-:Y:S04]  /*72df0*/  STL [R1+0x243c], R106 ;  /* 0x00243c6a01007387 */ /* 0x000fe80000100800 */
[----:B------:R-:W-:Y:S01]  /*72e00*/  STL [R1+0x2448], R103 ;  /* 0x0024486701007387 */ /* 0x000fe20000100800 */
[----:B--2---:R-:W-:Y:S01]  /*72e10*/  IMAD.MOV.U32 R110, RZ, RZ, R9 ;  /* 0x000000ffff6e7224 */ /* 0x004fe200078e0009 */
[----:B------:R-:W-:-:S02]  /*72e20*/  MOV R111, R106 ;  /* 0x0000006a006f7202 */ /* 0x000fc40000000f00 */
[----:B-1----:R-:W2:Y:S04]  /*72e30*/  LDL.LU R9, [R1+0x2468] ;  /* 0x0024680001097983 */ /* 0x002ea80000300800 */
[----:B------:R1:W-:Y:S04]  /*72e40*/  LDGSTS.E [R3+0x34000], desc[UR60][R110.64], P1 ;  /* 0x340000006e037fae */ /* 0x0003e8000892187c */
[----:B------:R1:W-:Y:S02]  /*72e50*/  STL [R1+0x2444], R104 ;  /* 0x0024446801007387 */ /* 0x0003e40000100800 */
[----:B-1----:R-:W-:-:S02]  /*72e60*/  IMAD.MOV.U32 R111, RZ, RZ, R104 ;  /* 0x000000ffff6f7224 */ /* 0x002fc400078e0068 */
[----:B------:R-:W2:Y:S01]  /*72e70*/  LDL.LU R104, [R1+0x2464] ;  /* 0x0024640001687983 */ /* 0x000ea20000300800 */
[----:B------:R-:W-:Y:S01]  /*72e80*/  IMAD.MOV.U32 R110, RZ, RZ, R103 ;  /* 0x000000ffff6e7224 */ /* 0x000fe200078e0067 */
[----:B------:R-:W-:-:S04]  /*72e90*/  UISETP.GT.AND UP1, UPT, UR6, 0x7d, UPT ;  /* 0x0000007d0600788c */ /* 0x000fc8000bf24270 */
[----:B------:R1:W-:Y:S01]  /*72ea0*/  LDGSTS.E [R3+0x38000], desc[UR60][R110.64], P1 ;  /* 0x380000006e037fae */ /* 0x0003e2000892187c */
[----:B------:R-:W-:-:S04]  /*72eb0*/  USEL UR4, URZ, 0x4, !UP1 ;  /* 0x000000043f047887 */ /* 0x000fc8000c800000 */
[----:B------:R-:W-:Y:S01]  /*72ec0*/  USEL UR4, UR4, URZ, !UP0 ;  /* 0x0000003f04047287 */ /* 0x000fe2000c000000 */
[----:B---3--:R-:W-:-:S04]  /*72ed0*/  IADD3 R11, P0, R11, R4, RZ ;  /* 0x000000040b0b7210 */ /* 0x008fc80007f1e0ff */
[----:B------:R-:W-:Y:S01]  /*72ee0*/  IADD3.X R102, R102, R0, RZ, P0, !PT ;  /* 0x0000000066667210 */ /* 0x000fe200007fe4ff */
[----:B------:R3:W-:Y:S01]  /*72ef0*/  STL [R1+0x2450], R11 ;  /* 0x0024500b01007387 */ /* 0x0007e20000100800 */
[----:B-1----:R-:W-:-:S03]  /*72f00*/  IMAD.MOV.U32 R110, RZ, RZ, R11 ;  /* 0x000000ffff6e7224 */ /* 0x002fc600078e000b */
[----:B------:R1:W-:Y:S04]  /*72f10*/  STL [R1+0x244c], R102 ;  /* 0x00244c6601007387 */ /* 0x0003e80000100800 */
[----:B------:R-:W2:Y:S04]  /*72f20*/  LDL.LU R103, [R1+0x2470] ;  /* 0x0024700001677983 */ /* 0x000ea80000300800 */
[----:B---3--:R-:W3:Y:S01]  /*72f30*/  LDL.LU R11, [R1+0x2478] ;  /* 0x00247800010b7983 */ /* 0x008ee20000300800 */
[----:B------:R-:W-:-:S03]  /*72f40*/  IMAD.MOV.U32 R111, RZ, RZ, R102 ;  /* 0x000000ffff6f7224 */ /* 0x000fc600078e0066 */
[----:B------:R-:W3:Y:S04]  /*72f50*/  LDL.LU R106, [R1+0x246c] ;  /* 0x00246c00016a7983 */ /* 0x000ee80000300800 */
[----:B-1----:R-:W3:Y:S01]  /*72f60*/  LDL.LU R102, [R1+0x2474] ;  /* 0x0024740001667983 */ /* 0x002ee20000300800 */
[----:B------:R-:W-:-:S03]  /*72f70*/  ISETP.NE.U32.AND P0, PT, RZ, UR4, PT ;  /* 0x00000004ff007c0c */ /* 0x000fc6000bf05070 */
[----:B------:R1:W-:Y:S01]  /*72f80*/  LDGSTS.E [R3+0x3c000], desc[UR60][R110.64], P1 ;  /* 0x3c0000006e037fae */ /* 0x0003e2000892187c */
[----:B----4-:R-:W-:-:S04]  /*72f90*/  IADD3 R107, P1, R107, R4, RZ ;  /* 0x000000046b6b7210 */ /* 0x010fc80007f3e0ff */
[----:B------:R-:W-:Y:S01]  /*72fa0*/  IADD3.X R108, R108, R0, RZ, P1, !PT ;  /* 0x000000006c6c7210 */ /* 0x000fe20000ffe4ff */
[----:B------:R-:W-:Y:S04]  /*72fb0*/  STL [R1+0x2458], R107 ;  /* 0x0024586b01007387 */ /* 0x000fe80000100800 */
[----:B------:R4:W-:Y:S01]  /*72fc0*/  STL [R1+0x2454], R108 ;  /* 0x0024546c01007387 */ /* 0x0009e20000100800 */
[----:B------:R-:W-:Y:S01]  /*72fd0*/  IADD3 R6, P2, R6, R4, RZ ;  /* 0x0000000406067210 */ /* 0x000fe20007f5e0ff */
[----:B------:R-:W-:-:S04]  /*72fe0*/  IMAD.MOV.U32 R109, RZ, RZ, R108 ;  /* 0x000000ffff6d7224 */ /* 0x000fc800078e006c */
[----:B------:R-:W-:Y:S01]  /*72ff0*/  IMAD.X R105, R105, 0x1, R0, P2 ;  /* 0x0000000169697824 */ /* 0x000fe200010e0600 */
[----:B----4-:R-:W-:Y:S01]  /*73000*/  MOV R108, R107 ;  /* 0x0000006b006c7202 */ /* 0x010fe20000000f00 */
[----:B------:R4:W-:Y:S01]  /*73010*/  STL [R1+0x2460], R6 ;  /* 0x0024600601007387 */ /* 0x0009e20000100800 */
[----:B------:R-:W-:Y:S02]  /*73020*/  IMAD.MOV.U32 R112, RZ, RZ, R6 ;  /* 0x000000ffff707224 */ /* 0x000fe400078e0006 */
[----:B------:R-:W-:Y:S01]  /*73030*/  IMAD.MOV.U32 R113, RZ, RZ, R105 ;  /* 0x000000ffff717224 */ /* 0x000fe200078e0069 */
[----:B------:R1:W-:Y:S04]  /*73040*/  STL [R1+0x245c], R105 ;  /* 0x00245c6901007387 */ /* 0x0003e80000100800 */
[----:B------:R3:W-:Y:S04]  /*73050*/  LDGSTS.E [R3+0x30004], desc[UR60][R108.64], P0 ;  /* 0x300040006c037fae */ /* 0x0007e8000812187c */
[----:B------:R-:W3:Y:S04]  /*73060*/  LDL.LU R111, [R1+0x2480] ;  /* 0x00248000016f7983 */ /* 0x000ee80000300800 */
[----:B------:R3:W-:Y:S04]  /*73070*/  LDGSTS.E [R3+0x34004], desc[UR60][R112.64], P0 ;  /* 0x3400400070037fae */ /* 0x0007e8000812187c */
[----:B------:R-:W3:Y:S04]  /*73080*/  LDL.LU R109, [R1+0x2488] ;  /* 0x00248800016d7983 */ /* 0x000ee80000300800 */
[----:B------:R-:W3:Y:S04]  /*73090*/  LDL.LU R112, [R1+0x247c] ;  /* 0x00247c0001707983 */ /* 0x000ee80000300800 */
[----:B------:R-:W3:Y:S04]  /*730a0*/  LDL.LU R110, [R1+0x2484] ;  /* 0x00248400016e7983 */ /* 0x000ee80000300800 */
[----:B----4-:R-:W4:Y:S01]  /*730b0*/  LDL.LU R6, [R1+0x2490] ;  /* 0x0024900001067983 */ /* 0x010f220000300800 */
[----:B--2---:R-:W-:-:S05]  /*730c0*/  IADD3 R9, P1, R9, R4, RZ ;  /* 0x0000000409097210 */ /* 0x004fca0007f3e0ff */
[----:B------:R-:W-:Y:S01]  /*730d0*/  STL [R1+0x2468], R9 ;  /* 0x0024680901007387 */ /* 0x000fe20000100800 */
[----:B------:R-:W-:-:S05]  /*730e0*/  IADD3.X R104, R104, R0, RZ, P1, !PT ;  /* 0x0000000068687210 */ /* 0x000fca0000ffe4ff */
[----:B------:R2:W-:Y:S01]  /*730f0*/  STL [R1+0x2464], R104 ;  /* 0x0024646801007387 */ /* 0x0005e20000100800 */
[----:B-1----:R-:W-:Y:S02]  /*73100*/  IMAD.MOV.U32 R105, RZ, RZ, R104 ;  /* 0x000000ffff697224 */ /* 0x002fe400078e0068 */
[----:B--2---:R-:W-:Y:S02]  /*73110*/  IMAD.MOV.U32 R104, RZ, RZ, R9 ;  /* 0x000000ffff687224 */ /* 0x004fe400078e0009 */
[----:B------:R-:W2:Y:S01]  /*73120*/  LDL.LU R9, [R1+0x248c] ;  /* 0x00248c0001097983 */ /* 0x000ea20000300800 */
[----:B------:R-:W-:-:S03]  /*73130*/  UISETP.GT.AND UP1, UPT, UR6, 0x7e, UPT ;  /* 0x0000007e0600788c */ /* 0x000fc6000bf24270 */
[----:B------:R-:W2:Y:S01]  /*73140*/  LDL.LU R108, [R1+0x2494] ;  /* 0x00249400016c7983 */ /* 0x000ea20000300800 */
[----:B------:R-:W-:-:S03]  /*73150*/  USEL UR4, URZ, 0x4, !UP1 ;  /* 0x000000043f047887 */ /* 0x000fc6000c800000 */
[----:B------:R-:W-:Y:S01]  /*73160*/  LDGSTS.E [R3+0x38004], desc[UR60][R104.64], P0 ;  /* 0x3800400068037fae */ /* 0x000fe2000812187c */
[----:B------:R-:W-:-:S03]  /*73170*/  USEL UR4, UR4, URZ, !UP0 ;  /* 0x0000003f04047287 */ /* 0x000fc6000c000000 */
[----:B------:R-:W2:Y:S03]  /*73180*/  LDL.LU R107, [R1+0x2498] ;  /* 0x00249800016b7983 */ /* 0x000ea60000300800 */
[----:B------:R-:W-:Y:S01]  /*73190*/  ISETP.NE.U32.AND P1, PT, RZ, UR4, PT ;  /* 0x00000004ff007c0c */ /* 0x000fe2000bf25070 */
[----:B------:R-:W2:Y:S04]  /*731a0*/  LDL.LU R105, [R1+0x249c] ;  /* 0x00249c0001697983 */ /* 0x000ea80000300800 */
[----:B------:R-:W2:Y:S01]  /*731b0*/  LDL.LU R104, [R1+0x24a0] ;  /* 0x0024a00001687983 */ /* 0x000ea20000300800 */
[-C--:B------:R-:W-:Y:S02]  /*731c0*/  IADD3 R103, P2, R103, R4.reuse, RZ ;  /* 0x0000000467677210 */ /* 0x080fe40007f5e0ff */
[----:B---3--:R-:W-:-:S02]  /*731d0*/  IADD3 R11, P3, R11, R4, RZ ;  /* 0x000000040b0b7210 */ /* 0x008fc40007f7e0ff */
[----:B------:R-:W-:Y:S01]  /*731e0*/  IADD3.X R106, R106, R0, RZ, P2, !PT ;  /* 0x000000006a6a7210 */ /* 0x000fe200017fe4ff */
[----:B------:R1:W-:Y:S02]  /*731f0*/  STL [R1+0x2470], R103 ;  /* 0x0024706701007387 */ /* 0x0003e40000100800 */
[----:B------:R-:W-:Y:S02]  /*73200*/  IMAD.X R102, R102, 0x1, R0, P3 ;  /* 0x0000000166667824 */ /* 0x000fe400018e0600 */
[----:B------:R3:W-:Y:S01]  /*73210*/  STL [R1+0x246c], R106 ;  /* 0x00246c6a01007387 */ /* 0x0007e20000100800 */
[----:B------:R-:W-:Y:S01]  /*73220*/  IMAD.MOV.U32 R114, RZ, RZ, R103 ;  /* 0x000000ffff727224 */ /* 0x000fe200078e0067 */
[----:B------:R-:W-:Y:S02]  /*73230*/  MOV R115, R106 ;  /* 0x0000006a00737202 */ /* 0x000fe40000000f00 */
[----:B------:R-:W-:Y:S01]  /*73240*/  STL [R1+0x2478], R11 ;  /* 0x0024780b01007387 */ /* 0x000fe20000100800 */
[----:B-1----:R-:W-:-:S03]  /*73250*/  IMAD.MOV.U32 R103, RZ, RZ, R102 ;  /* 0x000000ffff677224 */ /* 0x002fc600078e0066 */
[----:B------:R1:W-:Y:S04]  /*73260*/  STL [R1+0x2474], R102 ;  /* 0x0024746601007387 */ /* 0x0003e80000100800 */
[----:B------:R-:W-:Y:S04]  /*73270*/  LDGSTS.E [R3+0x3c004], desc[UR60][R114.64], P0 ;  /* 0x3c00400072037fae */ /* 0x000fe8000812187c */
[----:B---3--:R-:W3:Y:S01]  /*73280*/  LDL.LU R106, [R1+0x24a4] ;  /* 0x0024a400016a7983 */ /* 0x008ee20000300800 */
[----:B-1----:R-:W-:-:S05]  /*73290*/  IMAD.MOV.U32 R102, RZ, RZ, R11 ;  /* 0x000000ffff667224 */ /* 0x002fca00078e000b */
[----:B------:R-:W-:Y:S04]  /*732a0*/  LDGSTS.E [R3+0x30008], desc[UR60][R102.64], P1 ;  /* 0x3000800066037fae */ /* 0x000fe8000892187c */
[----:B------:R-:W3:Y:S04]  /*732b0*/  LDL.LU R103, [R1+0x24a8] ;  /* 0x0024a80001677983 */ /* 0x000ee80000300800 */
[----:B------:R-:W3:Y:S04]  /*732c0*/  LDL.LU R102, [R1+0x24ac] ;  /* 0x0024ac0001667983 */ /* 0x000ee80000300800 */
[----:B------:R-:W3:Y:S01]  /*732d0*/  LDL.LU R11, [R1+0x24b0] ;  /* 0x0024b000010b7983 */ /* 0x000ee20000300800 */
[----:B------:R-:W-:-:S02]  /*732e0*/  IADD3 R111, P0, R111, R4, RZ ;  /* 0x000000046f6f7210 */ /* 0x000fc40007f1e0ff */
[----:B------:R-:W-:-:S03]  /*732f0*/  IADD3 R109, P2, R109, R4, RZ ;  /* 0x000000046d6d7210 */ /* 0x000fc60007f5e0ff */
[----:B------:R-:W-:Y:S01]  /*73300*/  STL [R1+0x2480], R111 ;  /* 0x0024806f01007387 */ /* 0x000fe20000100800 */
[----:B------:R-:W-:Y:S01]  /*73310*/  IADD3.X R112, R112, R0, RZ, P0, !PT ;  /* 0x0000000070707210 */ /* 0x000fe200007fe4ff */
[----:B------:R-:W-:-:S04]  /*73320*/  IMAD.X R110, R110, 0x1, R0, P2 ;  /* 0x000000016e6e7824 */ /* 0x000fc800010e0600 */
[----:B------:R1:W-:Y:S01]  /*73330*/  STL [R1+0x247c], R112 ;  /* 0x00247c7001007387 */ /* 0x0003e20000100800 */
[----:B------:R-:W-:Y:S01]  /*73340*/  IMAD.MOV.U32 R113, RZ, RZ, R112 ;  /* 0x000000ffff717224 */ /* 0x000fe200078e0070 */
[----:B----4-:R-:W-:Y:S02]  /*73350*/  IADD3 R6, P0, R6, R4, RZ ;  /* 0x0000000406067210 */ /* 0x010fe40007f1e0ff */
[----:B------:R-:W-:Y:S04]  /*73360*/  STL [R1+0x2488], R109 ;  /* 0x0024886d01007387 */ /* 0x000fe80000100800 */
[----:B------:R4:W-:Y:S01]  /*73370*/  STL [R1+0x2484], R110 ;  /* 0x0024846e01007387 */ /* 0x0009e20000100800 */
[----:B-1----:R-:W-:Y:S01]  /*73380*/  MOV R112, R111 ;  /* 0x0000006f00707202 */ /* 0x002fe20000000f00 */
[----:B------:R-:W-:-:S02]  /*73390*/  IMAD.MOV.U32 R111, RZ, RZ, R110 ;  /* 0x000000ffff6f7224 */ /* 0x000fc400078e006e */
[----:B------:R-:W-:Y:S04]  /*733a0*/  STL [R1+0x2490], R6 ;  /* 0x0024900601007387 */ /* 0x000fe80000100800 */
[----:B------:R-:W-:Y:S01]  /*733b0*/  LDGSTS.E [R3+0x34008], desc[UR60][R112.64], P1 ;  /* 0x3400800070037fae */ /* 0x000fe2000892187c */
[----:B----4-:R-:W-:-:S05]  /*733c0*/  IMAD.MOV.U32 R110, RZ, RZ, R109 ;  /* 0x000000ffff6e7224 */ /* 0x010fca00078e006d */
[----:B------:R1:W-:Y:S02]  /*733d0*/  LDGSTS.E [R3+0x38008], desc[UR60][R110.64], P1 ;  /* 0x380080006e037fae */ /* 0x0003e4000892187c */
[----:B-1----:R-:W-:Y:S01]  /*733e0*/  IMAD.MOV.U32 R110, RZ, RZ, R6 ;  /* 0x000000ffff6e7224 */ /* 0x002fe200078e0006 */
[----:B--2---:R-:W-:-:S05]  /*733f0*/  IADD3.X R9, R9, R0, RZ, P0, !PT ;  /* 0x0000000009097210 */ /* 0x004fca00007fe4ff */
[----:B------:R1:W-:Y:S01]  /*73400*/  STL [R1+0x248c], R9 ;  /* 0x00248c0901007387 */ /* 0x0003e20000100800 */
[----:B------:R-:W-:Y:S01]  /*73410*/  IMAD.MOV.U32 R111, RZ, RZ, R9 ;  /* 0x000000ffff6f7224 */ /* 0x000fe200078e0009 */
[----:B------:R-:W-:Y:S02]  /*73420*/  UISETP.GT.AND UP1, UPT, UR6, 0x7f, UPT ;  /* 0x0000007f0600788c */ /* 0x000fe4000bf24270 */
[----:B-1----:R-:W2:Y:S04]  /*73430*/  LDL.LU R9, [R1+0x24b4] ;  /* 0x0024b40001097983 */ /* 0x002ea80000300800 */
[----:B------:R-:W4:Y:S01]  /*73440*/  LDL.LU R6, [R1+0x24b8] ;  /* 0x0024b80001067983 */ /* 0x000f220000300800 */
[----:B------:R-:W-:-:S03]  /*73450*/  USEL UR4, URZ, 0x4, !UP1 ;  /* 0x000000043f047887 */ /* 0x000fc6000c800000 */
[----:B------:R-:W-:Y:S01]  /*73460*/  LDGSTS.E [R3+0x3c008], desc[UR60][R110.64], P1 ;  /* 0x3c0080006e037fae */ /* 0x000fe2000892187c */
[----:B------:R-:W-:Y:S01]  /*73470*/  USEL UR4, UR4, URZ, !UP0 ;  /* 0x0000003f04047287 */ /* 0x000fe2000c000000 */
[-C--:B------:R-:W-:Y:S02]  /*73480*/  IADD3 R107, P1, R107, R4.reuse, RZ ;  /* 0x000000046b6b7210 */ /* 0x080fe40007f3e0ff */
[----:B------:R-:W-:-:S03]  /*73490*/  IADD3 R104, P2, R104, R4, RZ ;  /* 0x0000000468687210 */ /* 0x000fc60007f5e0ff */
[----:B------:R-:W-:Y:S02]  /*734a0*/  ISETP.NE.U32.AND P0, PT, RZ, UR4, PT ;  /* 0x00000004ff007c0c */ /* 0x000fe4000bf05070 */
[----:B------:R-:W-:Y:S01]  /*734b0*/  IADD3.X R108, R108, R0, RZ, P1, !PT ;  /* 0x000000006c6c7210 */ /* 0x000fe20000ffe4ff */
[----:B------:R-:W-:Y:S01]  /*734c0*/  IMAD.X R105, R105, 0x1, R0, P2 ;  /* 0x0000000169697824 */ /* 0x000fe200010e0600 */
[----:B------:R-:W-:Y:S03]  /*734d0*/  STL [R1+0x2498], R107 ;  /* 0x0024986b01007387 */ /* 0x000fe60000100800 */
[----:B------:R-:W-:Y:S01]  /*734e0*/  IMAD.MOV.U32 R109, RZ, RZ, R108 ;  /* 0x000000ffff6d7224 */ /* 0x000fe200078e006c */
[----:B------:R1:W-:Y:S04]  /*734f0*/  STL [R1+0x2494], R108 ;  /* 0x0024946c01007387 */ /* 0x0003e80000100800 */
[----:B------:R-:W-:Y:S01]  /*73500*/  STL [R1+0x24a0], R104 ;  /* 0x0024a06801007387 */ /* 0x000fe20000100800 */
[----:B-1----:R-:W-:-:S03]  /*73510*/  MOV R108, R107 ;  /* 0x0000006b006c7202 */ /* 0x002fc60000000f00 */
[----:B------:R1:W-:Y:S04]  /*73520*/  STL [R1+0x249c], R105 ;  /* 0x00249c6901007387 */ /* 0x0003e80000100800 */
[----:B------:R-:W2:Y:S04]  /*73530*/  LDL.LU.64 R124, [R1+0x1408] ;  /* 0x00140800017c7983 */ /* 0x000ea80000300a00 */
[----:B------:R-:W-:Y:S04]  /*73540*/  LDGSTS.E [R3+0x3000c], desc[UR60][R108.64], P0 ;  /* 0x3000c0006c037fae */ /* 0x000fe8000812187c */
[----:B------:R-:W-:Y:S01]  /*73550*/  LDGSTS.E [R3+0x3400c], desc[UR60][R104.64], P0 ;  /* 0x3400c00068037fae */ /* 0x000fe2000812187c */
[----:B------:R-:W-:-:S03]  /*73560*/  SHF.L.U32 R5, R5, 0x7, RZ ;  /* 0x0000000705057819 */ /* 0x000fc600000006ff */
[----:B-1----:R-:W2:Y:S01]  /*73570*/  LDL.LU.64 R104, [R1+0x13c8] ;  /* 0x0013c80001687983 */ /* 0x002ea20000300a00 */
[----:B---3--:R-:W-:-:S05]  /*73580*/  IADD3 R103, P1, R103, R4, RZ ;  /* 0x0000000467677210 */ /* 0x008fca0007f3e0ff */
[--C-:B------:R-:W-:Y:S01]  /*73590*/  IMAD.X R106, R106, 0x1, R0.reuse, P1 ;  /* 0x000000016a6a7824 */ /* 0x100fe200008e0600 */
[----:B------:R-:W-:Y:S01]  /*735a0*/  IADD3 R11, P2, R11, R4, RZ ;  /* 0x000000040b0b7210 */ /* 0x000fe20007f5e0ff */
[----:B------:R-:W-:Y:S03]  /*735b0*/  STL [R1+0x24a8], R103 ;  /* 0x0024a86701007387 */ /* 0x000fe60000100800 */
[----:B------:R-:W-:Y:S01]  /*735c0*/  MOV R107, R106 ;  /* 0x0000006a006b7202 */ /* 0x000fe20000000f00 */
[----:B------:R-:W-:Y:S01]  /*735d0*/  IMAD.X R102, R102, 0x1, R0, P2 ;  /* 0x0000000166667824 */ /* 0x000fe200010e0600 */
[----:B------:R1:W-:Y:S04]  /*735e0*/  STL [R1+0x24a4], R106 ;  /* 0x0024a46a01007387 */ /* 0x0003e80000100800 */
[----:B------:R-:W-:Y:S04]  /*735f0*/  STL [R1+0x24b0], R11 ;  /* 0x0024b00b01007387 */ /* 0x000fe80000100800 */
[----:B------:R3:W-:Y:S01]  /*73600*/  STL [R1+0x24ac], R102 ;  /* 0x0024ac6601007387 */ /* 0x0007e20000100800 */
[----:B-1----:R-:W-:-:S02]  /*73610*/  IMAD.MOV.U32 R106, RZ, RZ, R103 ;  /* 0x000000ffff6a7224 */ /* 0x002fc400078e0067 */
[----:B------:R-:W-:Y:S01]  /*73620*/  IMAD.MOV.U32 R103, RZ, RZ, R102 ;  /* 0x000000ffff677224 */ /* 0x000fe200078e0066 */
[----:B------:R-:W2:Y:S04]  /*73630*/  LDL.LU.64 R110, [R1+0x1388] ;  /* 0x00138800016e7983 */ /* 0x000ea80000300a00 */
[----:B------:R-:W-:Y:S01]  /*73640*/  LDGSTS.E [R3+0x3800c], desc[UR60][R106.64], P0 ;  /* 0x3800c0006a037fae */ /* 0x000fe2000812187c */
[----:B---3--:R-:W-:Y:S01]  /*73650*/  MOV R102, R11 ;  /* 0x0000000b00667202 */ /* 0x008fe20000000f00 */
[----:B------:R-:W-:Y:S01]  /*73660*/  IMAD.SHL.U32 R5, R5, 0x4, RZ ;  /* 0x0000000405057824 */ /* 0x000fe200078e00ff */
[----:B------:R-:W-:Y:S01]  /*73670*/  PLOP3.LUT P1, PT, PT, PT, UP0, 0x80, 0x0 ;  /* 0x000000000000781c */ /* 0x000fe20003f2f008 */
[----:B------:R-:W3:Y:S04]  /*73680*/  LDL.LU.64 R122, [R1+0x1348] ;  /* 0x00134800017a7983 */ /* 0x000ee80000300a00 */
[----:B------:R1:W-:Y:S01]  /*73690*/  LDGSTS.E [R3+0x3c00c], desc[UR60][R102.64], P0 ;  /* 0x3c00c00066037fae */ /* 0x0003e2000812187c */
[----:B------:R-:W-:-:S03]  /*736a0*/  ISETP.GE.AND P0, PT, R10, UR6, PT ;  /* 0x000000060a007c0c */ /* 0x000fc6000bf06270 */
[----:B------:R-:W3:Y:S04]  /*736b0*/  LDL.LU.64 R114, [R1+0x1308] ;  /* 0x0013080001727983 */ /* 0x000ee80000300a00 */
[----:B------:R-:W3:Y:S01]  /*736c0*/  LDL.LU.64 R120, [R1+0x12c8] ;  /* 0x0012c80001787983 */ /* 0x000ee20000300a00 */
[----:B-1----:R-:W-:Y:S01]  /*736d0*/  SEL R3, RZ, 0x4, P0 ;  /* 0x00000004ff037807 */ /* 0x002fe20000000000 */
[----:B------:R-:W-:Y:S02]  /*736e0*/  ULEA UR4, UR7, UR59, 0x11 ;  /* 0x0000003b07047291 */ /* 0x000fe4000f8e883f */
[----:B------:R-:W0:Y:S01]  /*736f0*/  LDGDEPBAR ;  /* 0x00000000000079af */ /* 0x000e220000000000 */
[----:B------:R-:W-:Y:S02]  /*73700*/  SEL R3, R3, RZ, !P1 ;  /* 0x000000ff03037207 */ /* 0x000fe40004800000 */
[----:B----4-:R-:W-:-:S05]  /*73710*/  IADD3 R6, P1, R6, R5, RZ ;  /* 0x0000000506067210 */ /* 0x010fca0007f3e0ff */
[----:B--2---:R-:W-:Y:S01]  /*73720*/  IMAD.X R9, R9, 0x1, R2, P1 ;  /* 0x0000000109097824 */ /* 0x004fe200008e0602 */
[----:B------:R1:W-:Y:S04]  /*73730*/  STL [R1+0x24b8], R6 ;  /* 0x0024b80601007387 */ /* 0x0003e80000100800 */
[----:B------:R-:W-:Y:S04]  /*73740*/  STL [R1+0x24b4], R9 ;  /* 0x0024b40901007387 */ /* 0x000fe80000100800 */
[----:B------:R-:W2:Y:S04]  /*73750*/  LDL.LU.64 R106, [R1+0x1288] ;  /* 0x00128800016a7983 */ /* 0x000ea80000300a00 */
[----:B------:R-:W4:Y:S04]  /*73760*/  LDL.LU.64 R118, [R1+0x1248] ;  /* 0x0012480001767983 */ /* 0x000f280000300a00 */
[----:B------:R-:W4:Y:S04]  /*73770*/  LDL.LU.64 R116, [R1+0x1208] ;  /* 0x0012080001747983 */ /* 0x000f280000300a00 */
[----:B------:R-:W4:Y:S04]  /*73780*/  LDL.LU.64 R102, [R1+0x11c8] ;  /* 0x0011c80001667983 */ /* 0x000f280000300a00 */
[----:B------:R-:W4:Y:S04]  /*73790*/  LDL.LU.64 R112, [R1+0x1188] ;  /* 0x0011880001707983 */ /* 0x000f280000300a00 */
[----:B------:R-:W4:Y:S01]  /*737a0*/  LDL.LU.64 R108, [R1+0x1148] ;  /* 0x00114800016c7983 */ /* 0x000f220000300a00 */
[----:B------:R-:W-:Y:S01]  /*737b0*/  ISETP.NE.U32.AND P0, PT, R3, RZ, PT ;  /* 0x000000ff0300720c */ /* 0x000fe20003f05070 */
[----:B------:R-:W-:Y:S01]  /*737c0*/  IMAD.U32 R3, RZ, RZ, UR4 ;  /* 0x00000004ff037e24 */ /* 0x000fe2000f8e00ff */
[----:B------:R-:W-:Y:S01]  /*737d0*/  MOV R10, R6 ;  /* 0x00000006000a7202 */ /* 0x000fe20000000f00 */
[----:B------:R-:W-:-:S03]  /*737e0*/  IMAD.MOV.U32 R11, RZ, RZ, R9 ;  /* 0x000000ffff0b7224 */ /* 0x000fc600078e0009 */
[----:B------:R-:W-:-:S07]  /*737f0*/  IADD3 R3, R7, 0x100000, R3 ;  /* 0x0010000007037810 */ /* 0x000fce0007ffe003 */
[----:B------:R1:W-:Y:S02]  /*73800*/  LDGSTS.E [R3+0x40000], desc[UR60][R10.64], P0 ;  /* 0x400000000a037fae */ /* 0x0003e4000812187c */
[----:B-1----:R-:W-:-:S05]  /*73810*/  IADD3 R10, P1, R124, R5, RZ ;  /* 0x000000057c0a7210 */ /* 0x002fca0007f3e0ff */
[----:B------:R-:W-:Y:S01]  /*73820*/  IMAD.X R6, R125, 0x1, R2, P1 ;  /* 0x000000017d067824 */ /* 0x000fe200008e0602 */
[----:B------:R-:W-:-:S04]  /*73830*/  IADD3 R151, P1, R104, R5, RZ ;  /* 0x0000000568977210 */ /* 0x000fc80007f3e0ff */
[----:B------:R-:W-:Y:S02]  /*73840*/  IADD3.X R154, R105, R2, RZ, P1, !PT ;  /* 0x00000002699a7210 */ /* 0x000fe40000ffe4ff */
[----:B------:R-:W4:Y:S01]  /*73850*/  LDL.LU.64 R104, [R1+0x1108] ;  /* 0x0011080001687983 */ /* 0x000f220000300a00 */
[----:B------:R-:W-:-:S05]  /*73860*/  IADD3 R150, P1, R110, R5, RZ ;  /* 0x000000056e967210 */ /* 0x000fca0007f3e0ff */
[----:B------:R-:W-:Y:S02]  /*73870*/  IMAD.X R156, R111, 0x1, R2, P1 ;  /* 0x000000016f9c7824 */ /* 0x000fe400008e0602 */
[----:B------:R-:W4:Y:S01]  /*73880*/  LDL.LU.64 R110, [R1+0x10c8] ;  /* 0x0010c800016e7983 */ /* 0x000f220000300a00 */
[----:B---3--:R-:W-:-:S05]  /*73890*/  IADD3 R149, P1, R122, R5, RZ ;  /* 0x000000057a957210 */ /* 0x008fca0007f3e0ff */
[----:B------:R-:W-:Y:S01]  /*738a0*/  IMAD.X R159, R123, 0x1, R2, P1 ;  /* 0x000000017b9f7824 */ /* 0x000fe200008e0602 */
[----:B------:R-:W-:-:S04]  /*738b0*/  IADD3 R148, P1, R114, R5, RZ ;  /* 0x0000000572947210 */ /* 0x000fc80007f3e0ff */
[----:B------:R-:W-:Y:S02]  /*738c0*/  IADD3.X R252, R115, R2, RZ, P1, !PT ;  /* 0x0000000273fc7210 */ /* 0x000fe40000ffe4ff */
[-C--:B------:R-:W-:Y:S01]  /*738d0*/  IADD3 R146, P1, R120, R5.reuse, RZ ;  /* 0x0000000578927210 */ /* 0x080fe20007f3e0ff */
[----:B------:R-:W3:Y:S04]  /*738e0*/  LDL.LU.64 R114, [R1+0x1088] ;  /* 0x0010880001727983 */ /* 0x000ee80000300a00 */
[----:B------:R-:W-:Y:S01]  /*738f0*/  IMAD.X R147, R121, 0x1, R2, P1 ;  /* 0x0000000179937824 */ /* 0x000fe200008e0602 */
[----:B--2---:R-:W-:-:S05]  /*73900*/  IADD3 R144, P1, R106, R5, RZ ;  /* 0x000000056a907210 */ /* 0x004fca0007f3e0ff */
[----:B------:R-:W-:Y:S01]  /*73910*/  IMAD.X R145, R107, 0x1, R2, P1 ;  /* 0x000000016b917824 */ /* 0x000fe200008e0602 */
[-C--:B----4-:R-:W-:Y:S01]  /*73920*/  IADD3 R142, P1, R118, R5.reuse, RZ ;  /* 0x00000005768e7210 */ /* 0x090fe20007f3e0ff */
[----:B------:R-:W2:Y:S03]  /*73930*/  LDL.LU.64 R106, [R1+0x1048] ;  /* 0x00104800016a7983 */ /* 0x000ea60000300a00 */
[----:B------:R-:W-:Y:S02]  /*73940*/  IADD3.X R143, R119, R2, RZ, P1, !PT ;  /* 0x00000002778f7210 */ /* 0x000fe40000ffe4ff */
[----:B------:R-:W-:-:S05]  /*73950*/  IADD3 R140, P1, R116, R5, RZ ;  /* 0x00000005748c7210 */ /* 0x000fca0007f3e0ff */
[----:B------:R-:W-:Y:S01]  /*73960*/  IMAD.X R141, R117, 0x1, R2, P1 ;  /* 0x00000001758d7824 */ /* 0x000fe200008e0602 */
[----:B------:R-:W-:-:S05]  /*73970*/  IADD3 R138, P1, R102, R5, RZ ;  /* 0x00000005668a7210 */ /* 0x000fca0007f3e0ff */
[----:B------:R-:W-:Y:S02]  /*73980*/  IMAD.X R139, R103, 0x1, R2, P1 ;  /* 0x00000001678b7824 */ /* 0x000fe400008e0602 */
[----:B------:R-:W4:Y:S01]  /*73990*/  LDL.LU.64 R102, [R1+0x1008] ;  /* 0x0010080001667983 */ /* 0x000f220000300a00 */
[----:B------:R-:W-:-:S04]  /*739a0*/  IADD3 R136, P1, R112, R5, RZ ;  /* 0x0000000570887210 */ /* 0x000fc80007f3e0ff */
[----:B------:R-:W-:Y:S02]  /*739b0*/  IADD3.X R137, R113, R2, RZ, P1, !PT ;  /* 0x0000000271897210 */ /* 0x000fe40000ffe4ff */
[----:B------:R-:W-:-:S05]  /*739c0*/  IADD3 R112, P1, R108, R5, RZ ;  /* 0x000000056c707210 */ /* 0x000fca0007f3e0ff */
[----:B------:R-:W-:Y:S02]  /*739d0*/  IMAD.X R113, R109, 0x1, R2, P1 ;  /* 0x000000016d717824 */ /* 0x000fe400008e0602 */
[----:B------:R-:W4:Y:S01]  /*739e0*/  LDL.LU.64 R108, [R1+0xfc8] ;  /* 0x000fc800016c7983 */ /* 0x000f220000300a00 */
[----:B------:R-:W-:-:S05]  /*739f0*/  IADD3 R134, P1, R104, R5, RZ ;  /* 0x0000000568867210 */ /* 0x000fca0007f3e0ff */
[----:B------:R-:W-:Y:S01]  /*73a00*/  IMAD.X R135, R105, 0x1, R2, P1 ;  /* 0x0000000169877824 */ /* 0x000fe200008e0602 */
[----:B------:R-:W-:-:S04]  /*73a10*/  IADD3 R104, P1, R110, R5, RZ ;  /* 0x000000056e687210 */ /* 0x000fc80007f3e0ff */
[----:B------:R-:W-:Y:S02]  /*73a20*/  IADD3.X R105, R111, R2, RZ, P1, !PT ;  /* 0x000000026f697210 */ /* 0x000fe40000ffe4ff */
[----:B------:R-:W4:Y:S04]  /*73a30*/  LDL.LU.64 R110, [R1+0xf88] ;  /* 0x000f8800016e7983 */ /* 0x000f280000300a00 */
[----:B------:R-:W4:Y:S04]  /*73a40*/  LDL.LU.64 R128, [R1+0xf48] ;  /* 0x000f480001807983 */ /* 0x000f280000300a00 */
[----:B------:R-:W4:Y:S01]  /*73a50*/  LDL.LU.64 R118, [R1+0xf08] ;  /* 0x000f080001767983 */ /* 0x000f220000300a00 */
[----:B---3--:R-:W-:-:S03]  /*73a60*/  IADD3 R132, P1, R114, R5, RZ ;  /* 0x0000000572847210 */ /* 0x008fc60007f3e0ff */
[----:B------:R-:W3:Y:S02]  /*73a70*/  LDL.LU.64 R116, [R1+0xec8] ;  /* 0x000ec80001747983 */ /* 0x000ee40000300a00 */
[----:B------:R-:W-:Y:S01]  /*73a80*/  IMAD.X R133, R115, 0x1, R2, P1 ;  /* 0x0000000173857824 */ /* 0x000fe200008e0602 */
[----:B--2---:R-:W-:-:S05]  /*73a90*/  IADD3 R122, P1, R106, R5, RZ ;  /* 0x000000056a7a7210 */ /* 0x004fca0007f3e0ff */
[----:B------:R-:W-:Y:S01]  /*73aa0*/  IMAD.X R123, R107, 0x1, R2, P1 ;  /* 0x000000016b7b7824 */ /* 0x000fe200008e0602 */
[----:B----4-:R-:W-:-:S04]  /*73ab0*/  IADD3 R120, P1, R102, R5, RZ ;  /* 0x0000000566787210 */ /* 0x010fc80007f3e0ff */
[----:B------:R-:W-:Y:S02]  /*73ac0*/  IADD3.X R121, R103, R2, RZ, P1, !PT ;  /* 0x0000000267797210 */ /* 0x000fe40000ffe4ff */
[----:B------:R-:W2:Y:S04]  /*73ad0*/  LDL.LU.64 R102, [R1+0xe88] ;  /* 0x000e880001667983 */ /* 0x000ea80000300a00 */
[----:B------:R-:W4:Y:S01]  /*73ae0*/  LDL.LU.64 R126, [R1+0xe48] ;  /* 0x000e4800017e7983 */ /* 0x000f220000300a00 */
[----:B------:R-:W-:-:S03]  /*73af0*/  IADD3 R106, P1, R108, R5, RZ ;  /* 0x000000056c6a7210 */ /* 0x000fc60007f3e0ff */
[----:B------:R-:W4:Y:S02]  /*73b00*/  LDL.LU.64 R114, [R1+0xe18] ;  /* 0x000e180001727983 */ /* 0x000f240000300a00 */
[----:B------:R-:W-:Y:S02]  /*73b10*/  IMAD.X R107, R109, 0x1, R2, P1 ;  /* 0x000000016d6b7824 */ /* 0x000fe400008e0602 */
[----:B------:R-:W4:Y:S04]  /*73b20*/  LDL.LU.64 R108, [R1+0xe10] ;  /* 0x000e1000016c7983 */ /* 0x000f280000300a00 */
[----:B------:R-:W4:Y:S04]  /*73b30*/  LDL.LU.64 R124, [R1+0xe08] ;  /* 0x000e0800017c7983 */ /* 0x000f280000300a00 */
[----:B------:R-:W4:Y:S01]  /*73b40*/  LDL.LU.64 R152, [R1+0xe00] ;  /* 0x000e000001987983 */ /* 0x000f220000300a00 */
[----:B------:R-:W-:-:S05]  /*73b50*/  IADD3 R130, P1, R110, R5, RZ ;  /* 0x000000056e827210 */ /* 0x000fca0007f3e0ff */
[----:B------:R-:W-:Y:S01]  /*73b60*/  IMAD.X R131, R111, 0x1, R2, P1 ;  /* 0x000000016f837824 */ /* 0x000fe200008e0602 */
[----:B------:R-:W-:-:S04]  /*73b70*/  IADD3 R110, P1, R128, R5, RZ ;  /* 0x00000005806e7210 */ /* 0x000fc80007f3e0ff */
[----:B------:R-:W-:Y:S02]  /*73b80*/  IADD3.X R111, R129, R2, RZ, P1, !PT ;  /* 0x00000002816f7210 */ /* 0x000fe40000ffe4ff */
[----:B------:R-:W-:-:S05]  /*73b90*/  IADD3 R128, P1, R118, R5, RZ ;  /* 0x0000000576807210 */ /* 0x000fca0007f3e0ff */
[----:B------:R-:W-:Y:S01]  /*73ba0*/  IMAD.X R129, R119, 0x1, R2, P1 ;  /* 0x0000000177817824 */ /* 0x000fe200008e0602 */
[----:B---3--:R-:W-:-:S05]  /*73bb0*/  IADD3 R118, P1, R116, R5, RZ ;  /* 0x0000000574767210 */ /* 0x008fca0007f3e0ff */
[----:B------:R-:W-:Y:S01]  /*73bc0*/  IMAD.X R119, R117, 0x1, R2, P1 ;  /* 0x0000000175777824 */ /* 0x000fe200008e0602 */
[----:B------:R-:W-:Y:S01]  /*73bd0*/  MOV R11, R6 ;  /* 0x00000006000b7202 */ /* 0x000fe20000000f00 */
[----:B------:R-:W-:Y:S02]  /*73be0*/  IMAD.MOV.U32 R155, RZ, RZ, R154 ;  /* 0x000000ffff9b7224 */ /* 0x000fe400078e009a */
[----:B------:R-:W-:Y:S01]  /*73bf0*/  IMAD.MOV.U32 R154, RZ, RZ, R151 ;  /* 0x000000ffff9a7224 */ /* 0x000fe200078e0097 */
[----:B------:R-:W-:Y:S01]  /*73c00*/  MOV R151, R159 ;  /* 0x0000009f00977202 */ /* 0x000fe20000000f00 */
[----:B------:R1:W-:Y:S04]  /*73c10*/  STL.64 [R1+0x1408], R10 ;  /* 0x0014080a01007387 */ /* 0x0003e80000100a00 */
[----:B------:R-:W-:Y:S04]  /*73c20*/  STL.64 [R1+0x13c8], R154 ;  /* 0x0013c89a01007387 */ /* 0x000fe80000100a00 */
[----:B------:R-:W-:Y:S04]  /*73c30*/  LDGSTS.E [R3+0x40400], desc[UR60][R10.64], P0 ;  /* 0x404000000a037fae */ /* 0x000fe8000812187c */
[----:B------:R-:W-:Y:S01]  /*73c40*/  LDGSTS.E [R3+0x40800], desc[UR60][R154.64], P0 ;  /* 0x408000009a037fae */ /* 0x000fe2000812187c */
[----:B--2---:R-:W-:-:S04]  /*73c50*/  IADD3 R116, P1, R102, R5, RZ ;  /* 0x0000000566747210 */ /* 0x004fc80007f3e0ff */
[----:B------:R-:W-:Y:S02]  /*73c60*/  IADD3.X R117, R103, R2, RZ, P1, !PT ;  /* 0x0000000267757210 */ /* 0x000fe40000ffe4ff */
[----:B----4-:R-:W-:-:S05]  /*73c70*/  IADD3 R102, P1, R126, R5, RZ ;  /* 0x000000057e667210 */ /* 0x010fca0007f3e0ff */
[----:B------:R-:W-:Y:S01]  /*73c80*/  IMAD.X R103, R127, 0x1, R2, P1 ;  /* 0x000000017f677824 */ /* 0x000fe200008e0602 */
[----:B------:R-:W-:-:S05]  /*73c90*/  IADD3 R126, P1, R114, R5, RZ ;  /* 0x00000005727e7210 */ /* 0x000fca0007f3e0ff */
[----:B------:R-:W-:Y:S01]  /*73ca0*/  IMAD.X R127, R115, 0x1, R2, P1 ;  /* 0x00000001737f7824 */ /* 0x000fe200008e0602 */
[----:B------:R-:W-:-:S04]  /*73cb0*/  IADD3 R114, P1, R108, R5, RZ ;  /* 0x000000056c727210 */ /* 0x000fc80007f3e0ff */
[----:B------:R-:W-:Y:S02]  /*73cc0*/  IADD3.X R115, R109, R2, RZ, P1, !PT ;  /* 0x000000026d737210 */ /* 0x000fe40000ffe4ff */
[----:B------:R-:W-:-:S05]  /*73cd0*/  IADD3 R108, P1, R124, R5, RZ ;  /* 0x000000057c6c7210 */ /* 0x000fca0007f3e0ff */
[--C-:B------:R-:W-:Y:S01]  /*73ce0*/  IMAD.X R109, R125, 0x1, R2.reuse, P1 ;  /* 0x000000017d6d7824 */ /* 0x100fe200008e0602 */
[----:B------:R-:W-:Y:S02]  /*73cf0*/  IADD3 R124, P1, R152, R5, RZ ;  /* 0x00000005987c7210 */ /* 0x000fe40007f3e0ff */
[----:B------:R-:W-:Y:S01]  /*73d00*/  MOV R152, R150 ;  /* 0x0000009600987202 */ /* 0x000fe20000000f00 */
[----:B------:R-:W-:Y:S02]  /*73d10*/  IMAD.MOV.U32 R150, RZ, RZ, R149 ;  /* 0x000000ffff967224 */ /* 0x000fe400078e0095 */
[----:B------:R-:W-:Y:S02]  /*73d20*/  IMAD.X R125, R153, 0x1, R2, P1 ;  /* 0x00000001997d7824 */ /* 0x000fe400008e0602 */
[----:B------:R-:W-:Y:S02]  /*73d30*/  IMAD.MOV.U32 R153, RZ, RZ, R156 ;  /* 0x000000ffff997224 */ /* 0x000fe400078e009c */
[----:B------:R-:W-:-:S03]  /*73d40*/  IMAD.MOV.U32 R149, RZ, RZ, R252 ;  /* 0x000000ffff957224 */ /* 0x000fc600078e00fc */
        /* <DEDUP_REMOVED lines=11> */
[----:B------:R3:W-:Y:S04]  /*73e00*/  STL.64 [R1+0x10c8], R104 ;  /* 0x0010c86801007387 */ /* 0x0007e80000100a00 */
[----:B------:R-:W-:Y:S04]  /*73e10*/  STL.64 [R1+0x1088], R132 ;  /* 0x0010888401007387 */ /* 0x000fe80000100a00 */
[----:B------:R4:W-:Y:S04]  /*73e20*/  STL.64 [R1+0x1048], R122 ;  /* 0x0010487a01007387 */ /* 0x0009e80000100a00 */
[----:B------:R4:W-:Y:S04]  /*73e30*/  STL.64 [R1+0x1008], R120 ;  /* 0x0010087801007387 */ /* 0x0009e80000100a00 */
[----:B------:R4:W-:Y:S04]  /*73e40*/  STL.64 [R1+0xfc8], R106 ;  /* 0x000fc86a01007387 */ /* 0x0009e80000100a00 */
[----:B------:R-:W-:Y:S04]  /*73e50*/  STL.64 [R1+0xf88], R130 ;  /* 0x000f888201007387 */ /* 0x000fe80000100a00 */
[----:B------:R4:W-:Y:S04]  /*73e60*/  STL.64 [R1+0xf48], R110 ;  /* 0x000f486e01007387 */ /* 0x0009e80000100a00 */
[----:B------:R-:W-:Y:S04]  /*73e70*/  LDGSTS.E [R3+0x40c00], desc[UR60][R152.64], P0 ;  /* 0x40c0000098037fae */ /* 0x000fe8000812187c */
[----:B------:R-:W-:Y:S04]  /*73e80*/  STL.64 [R1+0xf08], R128 ;  /* 0x000f088001007387 */ /* 0x000fe80000100a00 */
[----:B------:R-:W-:Y:S04]  /*73e90*/  LDGSTS.E [R3+0x41000], desc[UR60][R150.64], P0 ;  /* 0x4100000096037fae */ /* 0x000fe8000812187c */
[----:B------:R4:W-:Y:S04]  /*73ea0*/  STL.64 [R1+0xec8], R118 ;  /* 0x000ec87601007387 */ /* 0x0009e80000100a00 */
[----:B------:R-:W-:Y:S04]  /*73eb0*/  LDGSTS.E [R3+0x41400], desc[UR60][R148.64], P0 ;  /* 0x4140000094037fae */ /* 0x000fe8000812187c */
[----:B------:R4:W-:Y:S04]  /*73ec0*/  STL.64 [R1+0xe88], R116 ;  /* 0x000e887401007387 */ /* 0x0009e80000100a00 */
[----:B------:R4:W-:Y:S04]  /*73ed0*/  LDGSTS.E [R3+0x41800], desc[UR60][R146.64], P0 ;  /* 0x4180000092037fae */ /* 0x0009e8000812187c */
[----:B------:R4:W-:Y:S04]  /*73ee0*/  STL.64 [R1+0xe48], R102 ;  /* 0x000e486601007387 */ /* 0x0009e80000100a00 */
[----:B------:R4:W-:Y:S04]  /*73ef0*/  LDGSTS.E [R3+0x41c00], desc[UR60][R144.64], P0 ;  /* 0x41c0000090037fae */ /* 0x0009e8000812187c */
[----:B------:R-:W-:Y:S04]  /*73f00*/  STL.64 [R1+0xe18], R126 ;  /* 0x000e187e01007387 */ /* 0x000fe80000100a00 */
[----:B------:R4:W-:Y:S04]  /*73f10*/  LDGSTS.E [R3+0x42000], desc[UR60][R142.64], P0 ;  /* 0x420000008e037fae */ /* 0x0009e8000812187c */
[----:B------:R4:W-:Y:S04]  /*73f20*/  STL.64 [R1+0xe10], R114 ;  /* 0x000e107201007387 */ /* 0x0009e80000100a00 */
[----:B------:R4:W-:Y:S04]  /*73f30*/  LDGSTS.E [R3+0x42400], desc[UR60][R140.64], P0 ;  /* 0x424000008c037fae */ /* 0x0009e8000812187c */
[----:B------:R4:W-:Y:S04]  /*73f40*/  STL.64 [R1+0xe08], R108 ;  /* 0x000e086c01007387 */ /* 0x0009e80000100a00 */
[----:B------:R4:W-:Y:S04]  /*73f50*/  LDGSTS.E [R3+0x42800], desc[UR60][R138.64], P0 ;  /* 0x428000008a037fae */ /* 0x0009e8000812187c */
[----:B------:R4:W-:Y:S04]  /*73f60*/  STL.64 [R1+0xe00], R124 ;  /* 0x000e007c01007387 */ /* 0x0009e80000100a00 */
[----:B------:R4:W-:Y:S04]  /*73f70*/  LDGSTS.E [R3+0x42c00], desc[UR60][R136.64], P0 ;  /* 0x42c0000088037fae */ /* 0x0009e8000812187c */
[----:B-1----:R-:W4:Y:S04]  /*73f80*/  LDL.LU.64 R10, [R1+0x2cc0] ;  /* 0x002cc000010a7983 */ /* 0x002f280000300a00 */
[----:B------:R-:W-:Y:S04]  /*73f90*/  LDGSTS.E [R3+0x43000], desc[UR60][R112.64], P0 ;  /* 0x4300000070037fae */ /* 0x000fe8000812187c */
[----:B------:R1:W-:Y:S04]  /*73fa0*/  LDGSTS.E [R3+0x43400], desc[UR60][R134.64], P0 ;  /* 0x4340000086037fae */ /* 0x0003e8000812187c */
[----:B------:R-:W-:Y:S04]  /*73fb0*/  LDGSTS.E [R3+0x43800], desc[UR60][R104.64], P0 ;  /* 0x4380000068037fae */ /* 0x000fe8000812187c */
[----:B--2---:R-:W2:Y:S04]  /*73fc0*/  LDL.LU.64 R112, [R1+0x1440] ;  /* 0x0014400001707983 */ /* 0x004ea80000300a00 */
[----:B------:R1:W-:Y:S04]  /*73fd0*/  LDGSTS.E [R3+0x43c00], desc[UR60][R132.64], P0 ;  /* 0x43c0000084037fae */ /* 0x0003e8000812187c */
[----:B---3--:R-:W3:Y:S04]  /*73fe0*/  LDL.LU.64 R104, [R1+0x1400] ;  /* 0x0014000001687983 */ /* 0x008ee80000300a00 */
[----:B------:R-:W-:Y:S04]  /*73ff0*/  LDGSTS.E [R3+0x44000], desc[UR60][R122.64], P0 ;  /* 0x440000007a037fae */ /* 0x000fe8000812187c */
[----:B------:R-:W-:Y:S04]  /*74000*/  LDGSTS.E [R3+0x44400], desc[UR60][R120.64], P0 ;  /* 0x4440000078037fae */ /* 0x000fe8000812187c */
[----:B------:R-:W-:Y:S04]  /*74010*/  LDGSTS.E [R3+0x44800], desc[UR60][R106.64], P0 ;  /* 0x448000006a037fae */ /* 0x000fe8000812187c */
[----:B----4-:R-:W4:Y:S04]  /*74020*/  LDL.LU.64 R122, [R1+0x13c0] ;  /* 0x0013c000017a7983 */ /* 0x010f280000300a00 */
[----:B------:R-:W4:Y:S04]  /*74030*/  LDL.LU.64 R120, [R1+0x1380] ;  /* 0x0013800001787983 */ /* 0x000f280000300a00 */
[----:B------:R-:W4:Y:S04]  /*74040*/  LDL.LU.64 R106, [R1+0x1340] ;  /* 0x00134000016a7983 */ /* 0x000f280000300a00 */
[----:B------:R1:W-:Y:S04]  /*74050*/  LDGSTS.E [R3+0x44c00], desc[UR60][R130.64], P0 ;  /* 0x44c0000082037fae */ /* 0x0003e8000812187c */
[----:B------:R-:W-:Y:S04]  /*74060*/  LDGSTS.E [R3+0x45000], desc[UR60][R110.64], P0 ;  /* 0x450000006e037fae */ /* 0x000fe8000812187c */
[----:B------:R1:W-:Y:S04]  /*74070*/  LDGSTS.E [R3+0x45400], desc[UR60][R128.64], P0 ;  /* 0x4540000080037fae */ /* 0x0003e8000812187c */
[----:B------:R-:W-:Y:S04]  /*74080*/  LDGSTS.E [R3+0x45800], desc[UR60][R118.64], P0 ;  /* 0x4580000076037fae */ /* 0x000fe8000812187c */
[----:B------:R-:W4:Y:S04]  /*74090*/  LDL.LU.64 R110, [R1+0x1300] ;  /* 0x00130000016e7983 */ /* 0x000f280000300a00 */
[----:B------:R-:W-:Y:S04]  /*740a0*/  LDGSTS.E [R3+0x45c00], desc[UR60][R116.64], P0 ;  /* 0x45c0000074037fae */ /* 0x000fe8000812187c */
[----:B------:R-:W4:Y:S04]  /*740b0*/  LDL.LU.64 R118, [R1+0x12c0] ;  /* 0x0012c00001767983 */ /* 0x000f280000300a00 */
[----:B------:R-:W-:Y:S04]  /*740c0*/  LDGSTS.E [R3+0x46000], desc[UR60][R102.64], P0 ;  /* 0x4600000066037fae */ /* 0x000fe8000812187c */
[----:B------:R-:W4:Y:S04]  /*740d0*/  LDL.LU.64 R116, [R1+0x1280] ;  /* 0x0012800001747983 */ /* 0x000f280000300a00 */
[----:B------:R1:W-:Y:S04]  /*740e0*/  LDGSTS.E [R3+0x46400], desc[UR60][R126.64], P0 ;  /* 0x464000007e037fae */ /* 0x0003e8000812187c */
[----:B------:R-:W1:Y:S04]  /*740f0*/  LDL.LU.64 R102, [R1+0x1240] ;  /* 0x0012400001667983 */ /* 0x000e680000300a00 */
[----:B------:R-:W-:Y:S04]  /*74100*/  LDGSTS.E [R3+0x46800], desc[UR60][R114.64], P0 ;  /* 0x4680000072037fae */ /* 0x000fe8000812187c */
[----:B------:R-:W-:Y:S01]  /*74110*/  LDGSTS.E [R3+0x46c00], desc[UR60][R108.64], P0 ;  /* 0x46c000006c037fae */ /* 0x000fe2000812187c */
[----:B------:R-:W-:-:S03]  /*74120*/  IADD3 R157, P1, R250, R5, RZ ;  /* 0x00000005fa9d7210 */ /* 0x000fc60007f3e0ff */
[----:B------:R1:W-:Y:S04]  /*74130*/  LDGSTS.E [R3+0x47000], desc[UR60][R124.64], P0 ;  /* 0x470000007c037fae */ /* 0x0003e8000812187c */
[----:B------:R-:W4:Y:S04]  /*74140*/  LDL.LU.64 R114, [R1+0x1200] ;  /* 0x0012000001727983 */ /* 0x000f280000300a00 */
[----:B------:R-:W4:Y:S01]  /*74150*/  LDL.LU.64 R108, [R1+0x11c0] ;  /* 0x0011c000016c7983 */ /* 0x000f220000300a00 */
[----:B------:R-:W-:Y:S02]  /*74160*/  IADD3.X R250, R251, R2, RZ, P1, !PT ;  /* 0x00000002fbfa7210 */ /* 0x000fe40000ffe4ff */
[----:B------:R-:W-:-:S05]  /*74170*/  IADD3 R9, P1, R248, R5, RZ ;  /* 0x00000005f8097210 */ /* 0x000fca0007f3e0ff */
[----:B------:R-:W-:Y:S01]  /*74180*/  IMAD.X R248, R249, 0x1, R2, P1 ;  /* 0x00000001f9f87824 */ /* 0x000fe200008e0602 */
[----:B------:R-:W-:-:S05]  /*74190*/  IADD3 R4, P1, R246, R5, RZ ;  /* 0x00000005f6047210 */ /* 0x000fca0007f3e0ff */
[----:B------:R-:W-:Y:S01]  /*741a0*/  IMAD.X R246, R247, 0x1, R2, P1 ;  /* 0x00000001f7f67824 */ /* 0x000fe200008e0602 */
[----:B--2---:R-:W-:-:S05]  /*741b0*/  IADD3 R146, P1, R112, R5, RZ ;  /* 0x0000000570927210 */ /* 0x004fca0007f3e0ff */
[----:B------:R-:W-:Y:S02]  /*741c0*/  IMAD.X R6, R113, 0x1, R2, P1 ;  /* 0x0000000171067824 */ /* 0x000fe400008e0602 */
[----:B------:R-:W2:Y:S01]  /*741d0*/  LDL.LU.64 R112, [R1+0x1180] ;  /* 0x0011800001707983 */ /* 0x000ea20000300a00 */
[----:B---3--:R-:W-:-:S04]  /*741e0*/  IADD3 R145, P1, R104, R5, RZ ;  /* 0x0000000568917210 */ /* 0x008fc80007f3e0ff */
[----:B------:R-:W-:Y:S02]  /*741f0*/  IADD3.X R154, R105, R2, RZ, P1, !PT ;  /* 0x00000002699a7210 */ /* 0x000fe40000ffe4ff */
[----:B------:R-:W3:Y:S01]  /*74200*/  LDL.LU.64 R104, [R1+0x1140] ;  /* 0x0011400001687983 */ /* 0x000ee20000300a00 */
[----:B----4-:R-:W-:-:S05]  /*74210*/  IADD3 R144, P1, R122, R5, RZ ;  /* 0x000000057a907210 */ /* 0x010fca0007f3e0ff */
[----:B------:R-:W-:Y:S01]  /*74220*/  IMAD.X R156, R123, 0x1, R2, P1 ;  /* 0x000000017b9c7824 */ /* 0x000fe200008e0602 */
[----:B------:R-:W-:-:S05]  /*74230*/  IADD3 R143, P1, R120, R5, RZ ;  /* 0x00000005788f7210 */ /* 0x000fca0007f3e0ff */
[----:B------:R-:W-:Y:S01]  /*74240*/  IMAD.X R159, R121, 0x1, R2, P1 ;  /* 0x00000001799f7824 */ /* 0x000fe200008e0602 */
[----:B------:R-:W-:-:S04]  /*74250*/  IADD3 R142, P1, R106, R5, RZ ;  /* 0x000000056a8e7210 */ /* 0x000fc80007f3e0ff */
[----:B------:R-:W-:Y:S02]  /*74260*/  IADD3.X R252, R107, R2, RZ, P1, !PT ;  /* 0x000000026bfc7210 */ /* 0x000fe40000ffe4ff */
[----:B------:R-:W4:Y:S01]  /*74270*/  LDL.LU.64 R106, [R1+0x1100] ;  /* 0x00110000016a7983 */ /* 0x000f220000300a00 */
[----:B------:R-:W-:-:S05]  /*74280*/  IADD3 R140, P1, R110, R5, RZ ;  /* 0x000000056e8c7210 */ /* 0x000fca0007f3e0ff */
[----:B------:R-:W-:Y:S02]  /*74290*/  IMAD.X R141, R111, 0x1, R2, P1 ;  /* 0x000000016f8d7824 */ /* 0x000fe400008e0602 */
[----:B------:R-:W4:Y:S01]  /*742a0*/  LDL.LU.64 R110, [R1+0x10c0] ;  /* 0x0010c000016e7983 */ /* 0x000f220000300a00 */
[----:B------:R-:W-:-:S05]  /*742b0*/  IADD3 R138, P1, R118, R5, RZ ;  /* 0x00000005768a7210 */ /* 0x000fca0007f3e0ff */
[----:B------:R-:W-:Y:S01]  /*742c0*/  IMAD.X R139, R119, 0x1, R2, P1 ;  /* 0x00000001778b7824 */ /* 0x000fe200008e0602 */
[----:B------:R-:W-:-:S04]  /*742d0*/  IADD3 R136, P1, R116, R5, RZ ;  /* 0x0000000574887210 */ /* 0x000fc80007f3e0ff */
[----:B------:R-:W-:Y:S02]  /*742e0*/  IADD3.X R137, R117, R2, RZ, P1, !PT ;  /* 0x0000000275897210 */ /* 0x000fe40000ffe4ff */
[----:B-1----:R-:W-:-:S05]  /*742f0*/  IADD3 R134, P1, R102, R5, RZ ;  /* 0x0000000566867210 */ /* 0x002fca0007f3e0ff */
[----:B------:R-:W-:Y:S02]  /*74300*/  IMAD.X R135, R103, 0x1, R2, P1 ;  /* 0x0000000167877824 */ /* 0x000fe400008e0602 */
[----:B------:R-:W4:Y:S01]  /*74310*/  LDL.LU.64 R102, [R1+0x1080] ;  /* 0x0010800001667983 */ /* 0x000f220000300a00 */
[----:B------:R-:W-:-:S05]  /*74320*/  IADD3 R132, P1, R114, R5, RZ ;  /* 0x0000000572847210 */ /* 0x000fca0007f3e0ff */
[----:B------:R-:W-:Y:S01]  /*74330*/  IMAD.X R133, R115, 0x1, R2, P1 ;  /* 0x0000000173857824 */ /* 0x000fe200008e0602 */
[----:B------:R-:W-:-:S04]  /*74340*/  IADD3 R130, P1, R108, R5, RZ ;  /* 0x000000056c827210 */ /* 0x000fc80007f3e0ff */
[----:B------:R-:W-:Y:S02]  /*74350*/  IADD3.X R131, R109, R2, RZ, P1, !PT ;  /* 0x000000026d837210 */ /* 0x000fe40000ffe4ff */
[----:B------:R-:W4:Y:S01]  /*74360*/  LDL.LU.64 R108, [R1+0x1040] ;  /* 0x00104000016c7983 */ /* 0x000f220000300a00 */
[----:B--2---:R-:W-:-:S05]  /*74370*/  IADD3 R128, P1, R112, R5, RZ ;  /* 0x0000000570807210 */ /* 0x004fca0007f3e0ff */
[----:B------:R-:W-:Y:S01]  /*74380*/  IMAD.X R129, R113, 0x1, R2, P1 ;  /* 0x0000000171817824 */ /* 0x000fe200008e0602 */
[----:B---3--:R-:W-:-:S05]  /*74390*/  IADD3 R126, P1, R104, R5, RZ ;  /* 0x00000005687e7210 */ /* 0x008fca0007f3e0ff */
[----:B------:R-:W-:Y:S02]  /*743a0*/  IMAD.X R127, R105, 0x1, R2, P1 ;  /* 0x00000001697f7824 */ /* 0x000fe400008e0602 */
[----:B------:R-:W2:Y:S04]  /*743b0*/  LDL.LU.64 R104, [R1+0x1000] ;  /* 0x0010000001687983 */ /* 0x000ea80000300a00 */
[----:B------:R-:W3:Y:S04]  /*743c0*/  LDL.LU.64 R116, [R1+0xfc0] ;  /* 0x000fc00001747983 */ /* 0x000ee80000300a00 */
[----:B------:R-:W3:Y:S04]  /*743d0*/  LDL.LU.64 R114, [R1+0xf80] ;  /* 0x000f800001727983 */ /* 0x000ee80000300a00 */
[----:B------:R-:W3:Y:S01]  /*743e0*/  LDL.LU.64 R112, [R1+0xf40] ;  /* 0x000f400001707983 */ /* 0x000ee20000300a00 */
[----:B----4-:R-:W-:-:S04]  /*743f0*/  IADD3 R124, P1, R106, R5, RZ ;  /* 0x000000056a7c7210 */ /* 0x010fc80007f3e0ff */
[----:B------:R-:W-:Y:S02]  /*74400*/  IADD3.X R125, R107, R2, RZ, P1, !PT ;  /* 0x000000026b7d7210 */ /* 0x000fe40000ffe4ff */
[----:B------:R-:W-:-:S05]  /*74410*/  IADD3 R106, P1, R110, R5, RZ ;  /* 0x000000056e6a7210 */ /* 0x000fca0007f3e0ff */
[----:B------:R-:W-:Y:S01]  /*74420*/  IMAD.X R107, R111, 0x1, R2, P1 ;  /* 0x000000016f6b7824 */ /* 0x000fe200008e0602 */
[----:B------:R-:W-:-:S05]  /*74430*/  IADD3 R122, P1, R102, R5, RZ ;  /* 0x00000005667a7210 */ /* 0x000fca0007f3e0ff */
[----:B------:R-:W-:Y:S02]  /*74440*/  IMAD.X R123, R103, 0x1, R2, P1 ;  /* 0x00000001677b7824 */ /* 0x000fe400008e0602 */
[----:B------:R-:W4:Y:S04]  /*74450*/  LDL.LU.64 R102, [R1+0xf00] ;  /* 0x000f000001667983 */ /* 0x000f280000300a00 */
[----:B------:R-:W4:Y:S01]  /*74460*/  LDL.LU.64 R110, [R1+0xec0] ;  /* 0x000ec000016e7983 */ /* 0x000f220000300a00 */
[----:B------:R-:W-:-:S04]  /*74470*/  IADD3 R120, P1, R108, R5, RZ ;  /* 0x000000056c787210 */ /* 0x000fc80007f3e0ff */
[----:B------:R-:W-:Y:S02]  /*74480*/  IADD3.X R121, R109, R2, RZ, P1, !PT ;  /* 0x000000026d797210 */ /* 0x000fe40000ffe4ff */
[----:B------:R-:W4:Y:S04]  /*74490*/  LDL.LU.64 R108, [R1+0xe80] ;  /* 0x000e8000016c7983 */ /* 0x000f280000300a00 */
[----:B------:R-:W4:Y:S01]  /*744a0*/  LDL.LU.64 R148, [R1+0xe40] ;  /* 0x000e400001947983 */ /* 0x000f220000300a00 */
[----:B------:R-:W-:Y:S01]  /*744b0*/  IMAD.MOV.U32 R251, RZ, RZ, R250 ;  /* 0x000000fffffb7224 */ /* 0x000fe200078e00fa */
[----:B------:R-:W-:Y:S01]  /*744c0*/  MOV R250, R157 ;  /* 0x0000009d00fa7202 */ /* 0x000fe20000000f00 */
[----:B------:R-:W-:Y:S01]  /*744d0*/  IMAD.MOV.U32 R249, RZ, RZ, R248 ;  /* 0x000000fffff97224 */ /* 0x000fe200078e00f8 */
[----:B------:R-:W-:Y:S01]  /*744e0*/  MOV R247, R246 ;  /* 0x000000f600f77202 */ /* 0x000fe20000000f00 */
[----:B------:R-:W-:Y:S01]  /*744f0*/  IMAD.MOV.U32 R248, RZ, RZ, R9 ;  /* 0x000000fffff87224 */ /* 0x000fe200078e0009 */
[----:B------:R-:W-:Y:S01]  /*74500*/  MOV R151, R6 ;  /* 0x0000000600977202 */ /* 0x000fe20000000f00 */
[----:B------:R-:W-:Y:S01]  /*74510*/  IMAD.MOV.U32 R246, RZ, RZ, R4 ;  /* 0x000000fffff67224 */ /* 0x000fe200078e0004 */
[----:B------:R-:W-:Y:S01]  /*74520*/  LDGSTS.E [R3+0x47400], desc[UR60][R250.64], P0 ;  /* 0x47400000fa037fae */ /* 0x000fe2000812187c */
[----:B------:R-:W-:Y:S01]  /*74530*/  IMAD.MOV.U32 R150, RZ, RZ, R146 ;  /* 0x000000ffff967224 */ /* 0x000fe200078e0092 */
[----:B------:R-:W-:Y:S01]  /*74540*/  MOV R146, R144 ;  /* 0x0000009000927202 */ /* 0x000fe20000000f00 */
[----:B------:R-:W-:Y:S01]  /*74550*/  IMAD.MOV.U32 R147, RZ, RZ, R156 ;  /* 0x000000ffff937224 */ /* 0x000fe200078e009c */
[----:B------:R-:W-:Y:S01]  /*74560*/  LDGSTS.E [R3+0x47800], desc[UR60][R248.64], P0 ;  /* 0x47800000f8037fae */ /* 0x000fe2000812187c */
[----:B------:R-:W-:-:S02]  /*74570*/  IMAD.MOV.U32 R144, RZ, RZ, R143 ;  /* 0x000000ffff907224 */ /* 0x000fc400078e008f */
[----:B------:R-:W-:Y:S01]  /*74580*/  IMAD.MOV.U32 R143, RZ, RZ, R252 ;  /* 0x000000ffff8f7224 */ /* 0x000fe200078e00fc */
[----:B------:R1:W-:Y:S04]  /*74590*/  LDGSTS.E [R3+0x47c00], desc[UR60][R246.64], P0 ;  /* 0x47c00000f6037fae */ /* 0x0003e8000812187c */
[----:B------:R-:W-:Y:S01]  /*745a0*/  STL.64 [R1+0x1440], R150 ;  /* 0x0014409601007387 */ /* 0x000fe20000100a00 */
[----:B-1----:R-:W-:Y:S01]  /*745b0*/  IMAD.U32 R3, RZ, RZ, UR4 ;  /* 0x00000004ff037e24 */ /* 0x002fe2000f8e00ff */
[----:B--2---:R-:W-:-:S05]  /*745c0*/  IADD3 R118, P1, R104, R5, RZ ;  /* 0x0000000568767210 */ /* 0x004fca0007f3e0ff */
[----:B------:R-:W-:Y:S01]  /*745d0*/  IMAD.X R119, R105, 0x1, R2, P1 ;  /* 0x0000000169777824 */ /* 0x000fe200008e0602 */
[----:B---3--:R-:W-:-:S05]  /*745e0*/  IADD3 R104, P1, R116, R5, RZ ;  /* 0x0000000574687210 */ /* 0x008fca0007f3e0ff */
[----:B------:R-:W-:Y:S01]  /*745f0*/  IMAD.X R105, R117, 0x1, R2, P1 ;  /* 0x0000000175697824 */ /* 0x000fe200008e0602 */
[----:B------:R-:W-:-:S04]  /*74600*/  IADD3 R158, P1, R232, R5, RZ ;  /* 0x00000005e89e7210 */ /* 0x000fc80007f3e0ff */
[----:B------:R-:W-:Y:S02]  /*74610*/  IADD3.X R232, R233, R2, RZ, P1, !PT ;  /* 0x00000002e9e87210 */ /* 0x000fe40000ffe4ff */
[----:B------:R-:W-:-:S05]  /*74620*/  IADD3 R116, P1, R114, R5, RZ ;  /* 0x0000000572747210 */ /* 0x000fca0007f3e0ff */
[----:B------:R-:W-:Y:S01]  /*74630*/  IMAD.X R117, R115, 0x1, R2, P1 ;  /* 0x0000000173757824 */ /* 0x000fe200008e0602 */
[----:B------:R-:W-:-:S05]  /*74640*/  IADD3 R114, P1, R112, R5, RZ ;  /* 0x0000000570727210 */ /* 0x000fca0007f3e0ff */
[----:B------:R-:W-:Y:S01]  /*74650*/  IMAD.X R115, R113, 0x1, R2, P1 ;  /* 0x0000000171737824 */ /* 0x000fe200008e0602 */
[----:B------:R-:W-:-:S04]  /*74660*/  LOP3.LUT R233, R7, 0x10, RZ, 0x3c, !PT ;  /* 0x0000001007e97812 */ /* 0x000fc800078e3cff */
[----:B------:R-:W-:-:S05]  /*74670*/  IADD3 R3, R233, 0x100000, R3 ;  /* 0x00100000e9037810 */ /* 0x000fca0007ffe003 */
[----:B------:R-:W-:Y:S01]  /*74680*/  LDGSTS.E [R3+0x40080], desc[UR60][R150.64], P0 ;  /* 0x4008000096037fae */ /* 0x000fe2000812187c */
[----:B----4-:R-:W-:-:S04]  /*74690*/  IADD3 R112, P1, R102, R5, RZ ;  /* 0x0000000566707210 */ /* 0x010fc80007f3e0ff */
[----:B------:R-:W-:Y:S02]  /*746a0*/  IADD3.X R113, R103, R2, RZ, P1, !PT ;  /* 0x0000000267717210 */ /* 0x000fe40000ffe4ff */
[----:B------:R-:W-:-:S05]  /*746b0*/  IADD3 R102, P1, R110, R5, RZ ;  /* 0x000000056e667210 */ /* 0x000fca0007f3e0ff */
[----:B------:R-:W-:Y:S01]  /*746c0*/  IMAD.X R103, R111, 0x1, R2, P1 ;  /* 0x000000016f677824 */ /* 0x000fe200008e0602 */
[----:B------:R-:W-:-:S05]  /*746d0*/  IADD3 R110, P1, R108, R5, RZ ;  /* 0x000000056c6e7210 */ /* 0x000fca0007f3e0ff */
[----:B------:R-:W-:Y:S01]  /*746e0*/  IMAD.X R111, R109, 0x1, R2, P1 ;  /* 0x000000016d6f7824 */ /* 0x000fe200008e0602 */
[----:B------:R-:W-:Y:S01]  /*746f0*/  IADD3 R108, P1, R148, R5, RZ ;  /* 0x00000005946c7210 */ /* 0x000fe20007f3e0ff */
[----:B------:R-:W-:-:S03]  /*74700*/  IMAD.MOV.U32 R148, RZ, RZ, R145 ;  /* 0x000000ffff947224 */ /* 0x000fc600078e0091 */
[----:B------:R-:W-:Y:S01]  /*74710*/  IADD3.X R109, R149, R2, RZ, P1, !PT ;  /* 0x00000002956d7210 */ /* 0x000fe20000ffe4ff */
[----:B------:R-:W-:Y:S01]  /*74720*/  IMAD.MOV.U32 R149, RZ, RZ, R154 ;  /* 0x000000ffff957224 */ /* 0x000fe200078e009a */
[----:B------:R-:W-:-:S04]  /*74730*/  MOV R145, R159 ;  /* 0x0000009f00917202 */ /* 0x000fc80000000f00 */
        /* <DEDUP_REMOVED lines=12> */
[----:B------:R-:W-:Y:S04]  /*74800*/  LDGSTS.E [R3+0x40480], desc[UR60][R148.64], P0 ;  /* 0x4048000094037fae */ /* 0x000fe8000812187c */
[----:B------:R1:W-:Y:S04]  /*74810*/  STL.64 [R1+0x1100], R124 ;  /* 0x0011007c01007387 */ /* 0x0003e80000100a00 */
[----:B------:R2:W-:Y:S04]  /*74820*/  LDGSTS.E [R3+0x40880], desc[UR60][R146.64], P0 ;  /* 0x4088000092037fae */ /* 0x0005e8000812187c */
[----:B------:R3:W-:Y:S04]  /*74830*/  STL.64 [R1+0x10c0], R106 ;  /* 0x0010c06a01007387 */ /* 0x0007e80000100a00 */
[----:B------:R4:W-:Y:S04]  /*74840*/  LDGSTS.E [R3+0x40c80], desc[UR60][R144.64], P0 ;  /* 0x40c8000090037fae */ /* 0x0009e8000812187c */
        /* <DEDUP_REMOVED lines=10> */
[----:B------:R-:W-:Y:S04]  /*748f0*/  STL.64 [R1+0xf40], R114 ;  /* 0x000f407201007387 */ /* 0x000fe80000100a00 */
[----:B------:R4:W-:Y:S04]  /*74900*/  LDGSTS.E [R3+0x42480], desc[UR60][R132.64], P0 ;  /* 0x4248000084037fae */ /* 0x0009e8000812187c */
[----:B------:R-:W-:Y:S04]  /*74910*/  STL.64 [R1+0xf00], R112 ;  /* 0x000f007001007387 */ /* 0x000fe80000100a00 */
[----:B------:R4:W-:Y:S04]  /*74920*/  LDGSTS.E [R3+0x42880], desc[UR60][R130.64], P0 ;  /* 0x4288000082037fae */ /* 0x0009e8000812187c */
[----:B------:R4:W-:Y:S04]  /*74930*/  STL.64 [R1+0xec0], R102 ;  /* 0x000ec06601007387 */ /* 0x0009e80000100a00 */
[----:B------:R4:W-:Y:S04]  /*74940*/  LDGSTS.E [R3+0x42c80], desc[UR60][R128.64], P0 ;  /* 0x42c8000080037fae */ /* 0x0009e8000812187c */
[----:B------:R-:W-:Y:S04]  /*74950*/  STL.64 [R1+0xe80], R110 ;  /* 0x000e806e01007387 */ /* 0x000fe80000100a00 */
[----:B------:R-:W-:Y:S04]  /*74960*/  LDGSTS.E [R3+0x43080], desc[UR60][R126.64], P0 ;  /* 0x430800007e037fae */ /* 0x000fe8000812187c */
[----:B------:R4:W-:Y:S04]  /*74970*/  STL.64 [R1+0xe40], R108 ;  /* 0x000e406c01007387 */ /* 0x0009e80000100a00 */
[----:B------:R-:W-:Y:S04]  /*74980*/  LDGSTS.E [R3+0x43480], desc[UR60][R124.64], P0 ;  /* 0x434800007c037fae */ /* 0x000fe8000812187c */
[----:B------:R-:W-:Y:S04]  /*74990*/  LDGSTS.E [R3+0x43880], desc[UR60][R106.64], P0 ;  /* 0x438800006a037fae */ /* 0x000fe8000812187c */
[----:B------:R-:W-:Y:S04]  /*749a0*/  LDGSTS.E [R3+0x43c80], desc[UR60][R122.64], P0 ;  /* 0x43c800007a037fae */ /* 0x000fe8000812187c */
[----:B-1----:R-:W4:Y:S04]  /*749b0*/  LDL.LU.64 R124, [R1+0x1438] ;  /* 0x00143800017c7983 */ /* 0x002f280000300a00 */
[----:B---3--:R-:W3:Y:S04]  /*749c0*/  LDL.LU.64 R106, [R1+0x13f8] ;  /* 0x0013f800016a7983 */ /* 0x008ee80000300a00 */
[----:B--2---:R-:W2:Y:S04]  /*749d0*/  LDL.LU.64 R122, [R1+0x13b8] ;  /* 0x0013b800017a7983 */ /* 0x004ea80000300a00 */
[----:B------:R-:W-:Y:S04]  /*749e0*/  LDGSTS.E [R3+0x44080], desc[UR60][R120.64], P0 ;  /* 0x4408000078037fae */ /* 0x000fe8000812187c */
[----:B------:R-:W-:Y:S04]  /*749f0*/  LDGSTS.E [R3+0x44480], desc[UR60][R118.64], P0 ;  /* 0x4448000076037fae */ /* 0x000fe8000812187c */
[----:B------:R-:W-:Y:S04]  /*74a00*/  LDGSTS.E [R3+0x44880], desc[UR60][R104.64], P0 ;  /* 0x4488000068037fae */ /* 0x000fe8000812187c */
[----:B----4-:R-:W4:Y:S04]  /*74a10*/  LDL.LU.64 R120, [R1+0x1378] ;  /* 0x0013780001787983 */ /* 0x010f280000300a00 */
[----:B------:R-:W-:Y:S04]  /*74a20*/  LDGSTS.E [R3+0x44c80], desc[UR60][R116.64], P0 ;  /* 0x44c8000074037fae */ /* 0x000fe8000812187c */
[----:B------:R-:W4:Y:S04]  /*74a30*/  LDL.LU.64 R104, [R1+0x1338] ;  /* 0x0013380001687983 */ /* 0x000f280000300a00 */
[----:B------:R-:W4:Y:S04]  /*74a40*/  LDL.LU.64 R118, [R1+0x12f8] ;  /* 0x0012f80001767983 */ /* 0x000f280000300a00 */
[----:B------:R-:W4:Y:S04]  /*74a50*/  LDL.LU.64 R116, [R1+0x12b8] ;  /* 0x0012b80001747983 */ /* 0x000f280000300a00 */
[----:B------:R-:W-:Y:S04]  /*74a60*/  LDGSTS.E [R3+0x45080], desc[UR60][R114.64], P0 ;  /* 0x4508000072037fae */ /* 0x000fe8000812187c */
[----:B------:R1:W-:Y:S04]  /*74a70*/  LDGSTS.E [R3+0x45480], desc[UR60][R112.64], P0 ;  /* 0x4548000070037fae */ /* 0x0003e8000812187c */
[----:B------:R-:W-:Y:S04]  /*74a80*/  LDGSTS.E [R3+0x45880], desc[UR60][R102.64], P0 ;  /* 0x4588000066037fae */ /* 0x000fe8000812187c */
[----:B------:R-:W-:Y:S04]  /*74a90*/  LDGSTS.E [R3+0x45c80], desc[UR60][R110.64], P0 ;  /* 0x45c800006e037fae */ /* 0x000fe8000812187c */
[----:B------:R-:W-:Y:S04]  /*74aa0*/  LDGSTS.E [R3+0x46080], desc[UR60][R108.64], P0 ;  /* 0x460800006c037fae */ /* 0x000fe8000812187c */
[----:B------:R-:W4:Y:S04]  /*74ab0*/  LDL.LU.64 R102, [R1+0x1278] ;  /* 0x0012780001667983 */ /* 0x000f280000300a00 */
[----:B------:R-:W4:Y:S04]  /*74ac0*/  LDL.LU.64 R114, [R1+0x1238] ;  /* 0x0012380001727983 */ /* 0x000f280000300a00 */
[----:B------:R-:W4:Y:S04]  /*74ad0*/  LDL.LU.64 R112, [R1+0x11f8] ;  /* 0x0011f80001707983 */ /* 0x000f280000300a00 */
[----:B------:R-:W4:Y:S01]  /*74ae0*/  LDL.LU.64 R108, [R1+0x11b8] ;  /* 0x0011b800016c7983 */ /* 0x000f220000300a00 */
[----:B------:R-:W-:-:S03]  /*74af0*/  IADD3 R157, P1, R244, R5, RZ ;  /* 0x00000005f49d7210 */ /* 0x000fc60007f3e0ff */
[----:B------:R-:W4:Y:S02]  /*74b00*/  LDL.LU.64 R110, [R1+0x1178] ;  /* 0x00117800016e7983 */ /* 0x000f240000300a00 */
[----:B------:R-:W-:Y:S01]  /*74b10*/  IMAD.X R244, R245, 0x1, R2, P1 ;  /* 0x00000001f5f47824 */ /* 0x000fe200008e0602 */
[----:B------:R-:W-:-:S05]  /*74b20*/  IADD3 R155, P1, R242, R5, RZ ;  /* 0x00000005f29b7210 */ /* 0x000fca0007f3e0ff */
[----:B------:R-:W-:Y:S01]  /*74b30*/  IMAD.X R242, R243, 0x1, R2, P1 ;  /* 0x00000001f3f27824 */ /* 0x000fe200008e0602 */
[----:B------:R-:W-:-:S04]  /*74b40*/  IADD3 R153, P1, R240, R5, RZ ;  /* 0x00000005f0997210 */ /* 0x000fc80007f3e0ff */
[----:B------:R-:W-:Y:S02]  /*74b50*/  IADD3.X R240, R241, R2, RZ, P1, !PT ;  /* 0x00000002f1f07210 */ /* 0x000fe40000ffe4ff */
[----:B------:R-:W-:-:S05]  /*74b60*/  IADD3 R152, P1, R238, R5, RZ ;  /* 0x00000005ee987210 */ /* 0x000fca0007f3e0ff */
[----:B------:R-:W-:Y:S01]  /*74b70*/  IMAD.X R238, R239, 0x1, R2, P1 ;  /* 0x00000001efee7824 */ /* 0x000fe200008e0602 */
        /* <DEDUP_REMOVED lines=8> */
[-C--:B--2---:R-:W-:Y:S01]  /*74c00*/  IADD3 R144, P1, R122, R5.reuse, RZ ;  /* 0x000000057a907210 */ /* 0x084fe20007f3e0ff */
[----:B------:R-:W1:Y:S03]  /*74c10*/  LDL.LU.64 R106, [R1+0x1138] ;  /* 0x00113800016a7983 */ /* 0x000e660000300a00 */
[----:B------:R-:W-:Y:S02]  /*74c20*/  IADD3.X R156, R123, R2, RZ, P1, !PT ;  /* 0x000000027b9c7210 */ /* 0x000fe40000ffe4ff */
[----:B----4-:R-:W-:-:S05]  /*74c30*/  IADD3 R143, P1, R120, R5, RZ ;  /* 0x00000005788f7210 */ /* 0x010fca0007f3e0ff */
[----:B------:R-:W-:Y:S01]  /*74c40*/  IMAD.X R159, R121, 0x1, R2, P1 ;  /* 0x00000001799f7824 */ /* 0x000fe200008e0602 */
[----:B------:R-:W-:-:S05]  /*74c50*/  IADD3 R142, P1, R104, R5, RZ ;  /* 0x00000005688e7210 */ /* 0x000fca0007f3e0ff */
[----:B------:R-:W-:Y:S01]  /*74c60*/  IMAD.X R252, R105, 0x1, R2, P1 ;  /* 0x0000000169fc7824 */ /* 0x000fe200008e0602 */
[-C--:B------:R-:W-:Y:S01]  /*74c70*/  IADD3 R140, P1, R118, R5.reuse, RZ ;  /* 0x00000005768c7210 */ /* 0x080fe20007f3e0ff */
[----:B------:R-:W2:Y:S03]  /*74c80*/  LDL.LU.64 R104, [R1+0x10f8] ;  /* 0x0010f80001687983 */ /* 0x000ea60000300a00 */
[----:B------:R-:W-:Y:S02]  /*74c90*/  IADD3.X R141, R119, R2, RZ, P1, !PT ;  /* 0x00000002778d7210 */ /* 0x000fe40000ffe4ff */
[----:B------:R-:W-:-:S05]  /*74ca0*/  IADD3 R138, P1, R116, R5, RZ ;  /* 0x00000005748a7210 */ /* 0x000fca0007f3e0ff */
[----:B------:R-:W-:Y:S01]  /*74cb0*/  IMAD.X R139, R117, 0x1, R2, P1 ;  /* 0x00000001758b7824 */ /* 0x000fe200008e0602 */
[----:B------:R-:W-:-:S05]  /*74cc0*/  IADD3 R136, P1, R102, R5, RZ ;  /* 0x0000000566887210 */ /* 0x000fca0007f3e0ff */
[----:B------:R-:W-:Y:S01]  /*74cd0*/  IMAD.X R137, R103, 0x1, R2, P1 ;  /* 0x0000000167897824 */ /* 0x000fe200008e0602 */
[-C--:B------:R-:W-:Y:S01]  /*74ce0*/  IADD3 R134, P1, R114, R5.reuse, RZ ;  /* 0x0000000572867210 */ /* 0x080fe20007f3e0ff */
[----:B------:R-:W3:Y:S03]  /*74cf0*/  LDL.LU.64 R102, [R1+0x10b8] ;  /* 0x0010b80001667983 */ /* 0x000ee60000300a00 */
[----:B------:R-:W-:Y:S02]  /*74d00*/  IADD3.X R135, R115, R2, RZ, P1, !PT ;  /* 0x0000000273877210 */ /* 0x000fe40000ffe4ff */
[----:B------:R-:W-:-:S05]  /*74d10*/  IADD3 R132, P1, R112, R5, RZ ;  /* 0x0000000570847210 */ /* 0x000fca0007f3e0ff */
[----:B------:R-:W-:Y:S01]  /*74d20*/  IMAD.X R133, R113, 0x1, R2, P1 ;  /* 0x0000000171857824 */ /* 0x000fe200008e0602 */
[----:B------:R-:W-:-:S05]  /*74d30*/  IADD3 R130, P1, R108, R5, RZ ;  /* 0x000000056c827210 */ /* 0x000fca0007f3e0ff */
[----:B------:R-:W-:Y:S02]  /*74d40*/  IMAD.X R131, R109, 0x1, R2, P1 ;  /* 0x000000016d837824 */ /* 0x000fe400008e0602 */
[----:B------:R-:W4:Y:S01]  /*74d50*/  LDL.LU.64 R108, [R1+0x1078] ;  /* 0x00107800016c7983 */ /* 0x000f220000300a00 */
[----:B------:R-:W-:-:S03]  /*74d60*/  IADD3 R128, P1, R110, R5, RZ ;  /* 0x000000056e807210 */ /* 0x000fc60007f3e0ff */
[----:B------:R-:W4:Y:S01]  /*74d70*/  LDL.LU.64 R120, [R1+0x1038] ;  /* 0x0010380001787983 */ /* 0x000f220000300a00 */
[----:B------:R-:W-:Y:S02]  /*74d80*/  IADD3.X R129, R111, R2, RZ, P1, !PT ;  /* 0x000000026f817210 */ /* 0x000fe40000ffe4ff */
[----:B-1----:R-:W-:-:S05]  /*74d90*/  IADD3 R112, P1, R106, R5, RZ ;  /* 0x000000056a707210 */ /* 0x002fca0007f3e0ff */
[----:B------:R-:W-:Y:S02]  /*74da0*/  IMAD.X R113, R107, 0x1, R2, P1 ;  /* 0x000000016b717824 */ /* 0x000fe400008e0602 */
[----:B------:R-:W4:Y:S04]  /*74db0*/  LDL.LU.64 R106, [R1+0xff8] ;  /* 0x000ff800016a7983 */ /* 0x000f280000300a00 */
[----:B------:R-:W4:Y:S04]  /*74dc0*/  LDL.LU.64 R118, [R1+0xfb8] ;  /* 0x000fb80001767983 */ /* 0x000f280000300a00 */
[----:B------:R-:W4:Y:S04]  /*74dd0*/  LDL.LU.64 R116, [R1+0xf78] ;  /* 0x000f780001747983 */ /* 0x000f280000300a00 */
[----:B------:R-:W4:Y:S01]  /*74de0*/  LDL.LU.64 R114, [R1+0xf38] ;  /* 0x000f380001727983 */ /* 0x000f220000300a00 */
[----:B--2---:R-:W-:-:S05]  /*74df0*/  IADD3 R126, P1, R104, R5, RZ ;  /* 0x00000005687e7210 */ /* 0x004fca0007f3e0ff */
[----:B------:R-:W-:Y:S01]  /*74e00*/  IMAD.X R127, R105, 0x1, R2, P1 ;  /* 0x00000001697f7824 */ /* 0x000fe200008e0602 */
[----:B---3--:R-:W-:-:S04]  /*74e10*/  IADD3 R104, P1, R102, R5, RZ ;  /* 0x0000000566687210 */ /* 0x008fc80007f3e0ff */
[----:B------:R-:W-:Y:S02]  /*74e20*/  IADD3.X R105, R103, R2, RZ, P1, !PT ;  /* 0x0000000267697210 */ /* 0x000fe40000ffe4ff */
[----:B------:R-:W2:Y:S04]  /*74e30*/  LDL.LU.64 R102, [R1+0xef8] ;  /* 0x000ef80001667983 */ /* 0x000ea80000300a00 */
[----:B------:R-:W3:Y:S01]  /*74e40*/  LDL.LU.64 R110, [R1+0xeb8] ;  /* 0x000eb800016e7983 */ /* 0x000ee20000300a00 */
[----:B----4-:R-:W-:-:S05]  /*74e50*/  IADD3 R124, P1, R108, R5, RZ ;  /* 0x000000056c7c7210 */ /* 0x010fca0007f3e0ff */
[----:B------:R-:W-:Y:S02]  /*74e60*/  IMAD.X R125, R109, 0x1, R2, P1 ;  /* 0x000000016d7d7824 */ /* 0x000fe400008e0602 */
[----:B------:R-:W4:Y:S04]  /*74e70*/  LDL.LU.64 R108, [R1+0xe78] ;  /* 0x000e7800016c7983 */ /* 0x000f280000300a00 */
[----:B------:R-:W4:Y:S01]  /*74e80*/  LDL.LU.64 R148, [R1+0xe38] ;  /* 0x000e380001947983 */ /* 0x000f220000300a00 */
[----:B------:R-:W-:-:S05]  /*74e90*/  IADD3 R122, P1, R120, R5, RZ ;  /* 0x00000005787a7210 */ /* 0x000fca0007f3e0ff */
[----:B------:R-:W-:Y:S02]  /*74ea0*/  IMAD.X R123, R121, 0x1, R2, P1 ;  /* 0x00000001797b7824 */ /* 0x000fe400008e0602 */
[----:B------:R-:W-:Y:S01]  /*74eb0*/  IMAD.MOV.U32 R233, RZ, RZ, R232 ;  /* 0x000000ffffe97224 */ /* 0x000fe200078e00e8 */
[----:B------:R-:W-:Y:S01]  /*74ec0*/  MOV R232, R158 ;  /* 0x0000009e00e87202 */ /* 0x000fe20000000f00 */
[----:B------:R-:W-:Y:S02]  /*74ed0*/  IMAD.MOV.U32 R245, RZ, RZ, R244 ;  /* 0x000000fffff57224 */ /* 0x000fe400078e00f4 */
[----:B------:R-:W-:Y:S01]  /*74ee0*/  IMAD.MOV.U32 R244, RZ, RZ, R157 ;  /* 0x000000fffff47224 */ /* 0x000fe200078e009d */
[----:B------:R-:W-:Y:S01]  /*74ef0*/  MOV R243, R242 ;  /* 0x000000f200f37202 */ /* 0x000fe20000000f00 */
[----:B------:R-:W-:Y:S02]  /*74f00*/  IMAD.MOV.U32 R242, RZ, RZ, R155 ;  /* 0x000000fffff27224 */ /* 0x000fe400078e009b */
[----:B------:R-:W-:Y:S01]  /*74f10*/  IMAD.MOV.U32 R241, RZ, RZ, R240 ;  /* 0x000000fffff17224 */ /* 0x000fe200078e00f0 */
[----:B------:R-:W-:Y:S01]  /*74f20*/  MOV R240, R153 ;  /* 0x0000009900f07202 */ /* 0x000fe20000000f00 */
[----:B------:R-:W-:Y:S01]  /*74f30*/  IMAD.MOV.U32 R239, RZ, RZ, R238 ;  /* 0x000000ffffef7224 */ /* 0x000fe200078e00ee */
[----:B------:R-:W-:Y:S01]  /*74f40*/  MOV R237, R236 ;  /* 0x000000ec00ed7202 */ /* 0x000fe20000000f00 */
[----:B------:R-:W-:Y:S01]  /*74f50*/  IMAD.MOV.U32 R238, RZ, RZ, R152 ;  /* 0x000000ffffee7224 */ /* 0x000fe200078e0098 */
[----:B------:R-:W-:Y:S01]  /*74f60*/  LDGSTS.E [R3+0x46480], desc[UR60][R244.64], P0 ;  /* 0x46480000f4037fae */ /* 0x000fe2000812187c */
[----:B------:R-:W-:-:S02]  /*74f70*/  IMAD.MOV.U32 R236, RZ, RZ, R9 ;  /* 0x000000ffffec7224 */ /* 0x000fc400078e0009 */
        /* <DEDUP_REMOVED lines=8> */
[----:B------:R-:W-:Y:S01]  /*75000*/  IMAD.MOV.U32 R144, RZ, RZ, R143 ;  /* 0x000000ffff907224 */ /* 0x000fe200078e008f */
[----:B------:R-:W-:Y:S02]  /*75010*/  MOV R143, R252 ;  /* 0x000000fc008f7202 */ /* 0x000fe40000000f00 */
[----:B------:R-:W-:Y:S04]  /*75020*/  LDGSTS.E [R3+0x47080], desc[UR60][R238.64], P0 ;  /* 0x47080000ee037fae */ /* 0x000fe8000812187c */
[----:B------:R-:W-:Y:S04]  /*75030*/  LDGSTS.E [R3+0x47480], desc[UR60][R236.64], P0 ;  /* 0x47480000ec037fae */ /* 0x000fe8000812187c */
[----:B------:R-:W-:Y:S04]  /*75040*/  STL.64 [R1+0x1438], R150 ;  /* 0x0014389601007387 */ /* 0x000fe80000100a00 */
[----:B------:R-:W-:Y:S04]  /*75050*/  LDGSTS.E [R3+0x47880], desc[UR60][R234.64], P0 ;  /* 0x47880000ea037fae */ /* 0x000fe8000812187c */
[----:B------:R1:W-:Y:S02]  /*75060*/  LDGSTS.E [R3+0x47c80], desc[UR60][R232.64], P0 ;  /* 0x47c80000e8037fae */ /* 0x0003e4000812187c */
[----:B-1----:R-:W-:-:S02]  /*75070*/  MOV R3, UR4 ;  /* 0x0000000400037c02 */ /* 0x002fc40008000f00 */
        /* <DEDUP_REMOVED lines=8> */
[----:B--2---:R-:W-:-:S05]  /*75100*/  IADD3 R114, P1, R102, R5, RZ ;  /* 0x0000000566727210 */ /* 0x004fca0007f3e0ff */
[----:B------:R-:W-:Y:S01]  /*75110*/  IMAD.X R115, R103, 0x1, R2, P1 ;  /* 0x0000000167737824 */ /* 0x000fe200008e0602 */
[----:B---3--:R-:W-:-:S05]  /*75120*/  IADD3 R102, P1, R110, R5, RZ ;  /* 0x000000056e667210 */ /* 0x008fca0007f3e0ff */
[----:B------:R-:W-:Y:S01]  /*75130*/  IMAD.X R103, R111, 0x1, R2, P1 ;  /* 0x000000016f677824 */ /* 0x000fe200008e0602 */
[----:B----4-:R-:W-:-:S04]  /*75140*/  IADD3 R110, P1, R108, R5, RZ ;  /* 0x000000056c6e7210 */ /* 0x010fc80007f3e0ff */
        /* <DEDUP_REMOVED lines=13> */
[----:B------:R-:W-:Y:S01]  /*75220*/  IADD3 R9, P1, R220, R5, RZ ;  /* 0x00000005dc097210 */ /* 0x000fe20007f3e0ff */
[----:B------:R-:W-:Y:S01]  /*75230*/  IMAD.MOV.U32 R149, RZ, RZ, R154 ;  /* 0x000000ffff957224 */ /* 0x000fe200078e009a */
[----:B------:R-:W-:Y:S01]  /*75240*/  MOV R148, R145 ;  /* 0x0000009100947202 */ /* 0x000fe20000000f00 */
[----:B------:R-:W-:Y:S02]  /*75250*/  IMAD.MOV.U32 R145, RZ, RZ, R159 ;  /* 0x000000ffff917224 */ /* 0x000fe400078e009f */
[--C-:B------:R-:W-:Y:S01]  /*75260*/  IMAD.X R220, R221, 0x1, R2.reuse, P1 ;  /* 0x00000001dddc7824 */ /* 0x100fe200008e0602 */
[----:B------:R-:W-:Y:S01]  /*75270*/  IADD3 R4, P1, R218, R5, RZ ;  /* 0x00000005da047210 */ /* 0x000fe20007f3e0ff */
[----:B------:R-:W-:Y:S04]  /*75280*/  STL.64 [R1+0x13f8], R148 ;  /* 0x0013f89401007387 */ /* 0x000fe80000100a00 */
[----:B------:R-:W-:Y:S01]  /*75290*/  IMAD.X R218, R219, 0x1, R2, P1 ;  /* 0x00000001dbda7824 */ /* 0x000fe200008e0602 */
[----:B------:R-:W-:Y:S01]  /*752a0*/  STL.64 [R1+0x13b8], R146 ;  /* 0x0013b89201007387 */ /* 0x000fe20000100a00 */
[----:B------:R-:W-:-:S03]  /*752b0*/  LOP3.LUT R219, R7, 0x20, RZ, 0x3c, !PT ;  /* 0x0000002007db7812 */ /* 0x000fc600078e3cff */
[----:B------:R-:W-:Y:S01]  /*752c0*/  STL.64 [R1+0x1378], R144 ;  /* 0x0013789001007387 */ /* 0x000fe20000100a00 */
[----:B------:R-:W-:-:S03]  /*752d0*/  IADD3 R3, R219, 0x100000, R3 ;  /* 0x00100000db037810 */ /* 0x000fc60007ffe003 */
        /* <DEDUP_REMOVED lines=9> */
[----:B------:R-:W-:Y:S04]  /*75370*/  LDGSTS.E [R3+0x40100], desc[UR60][R150.64], P0 ;  /* 0x4010000096037fae */ /* 0x000fe8000812187c */
[----:B------:R-:W-:Y:S04]  /*75380*/  STL.64 [R1+0x10f8], R126 ;  /* 0x0010f87e01007387 */ /* 0x000fe80000100a00 */
[----:B------:R-:W-:Y:S04]  /*75390*/  LDGSTS.E [R3+0x40500], desc[UR60][R148.64], P0 ;  /* 0x4050000094037fae */ /* 0x000fe8000812187c */
        /* <DEDUP_REMOVED lines=21> */
[----:B------:R-:W-:Y:S04]  /*754f0*/  LDGSTS.E [R3+0x43100], desc[UR60][R112.64], P0 ;  /* 0x4310000070037fae */ /* 0x000fe8000812187c */
[----:B------:R4:W-:Y:S04]  /*75500*/  LDGSTS.E [R3+0x43500], desc[UR60][R126.64], P0 ;  /* 0x435000007e037fae */ /* 0x0009e8000812187c */
[----:B------:R-:W-:Y:S04]  /*75510*/  LDGSTS.E [R3+0x43900], desc[UR60][R104.64], P0 ;  /* 0x4390000068037fae */ /* 0x000fe8000812187c */
[----:B-1----:R-:W4:Y:S04]  /*75520*/  LDL.LU.64 R112, [R1+0x1430] ;  /* 0x0014300001707983 */ /* 0x002f280000300a00 */
[----:B------:R1:W-:Y:S04]  /*75530*/  LDGSTS.E [R3+0x43d00], desc[UR60][R124.64], P0 ;  /* 0x43d000007c037fae */ /* 0x0003e8000812187c */
[----:B--2---:R-:W2:Y:S04]  /*75540*/  LDL.LU.64 R104, [R1+0x13f0] ;  /* 0x0013f00001687983 */ /* 0x004ea80000300a00 */
[----:B------:R-:W-:Y:S04]  /*75550*/  LDGSTS.E [R3+0x44100], desc[UR60][R122.64], P0 ;  /* 0x441000007a037fae */ /* 0x000fe8000812187c */
[----:B------:R-:W-:Y:S04]  /*75560*/  LDGSTS.E [R3+0x44500], desc[UR60][R120.64], P0 ;  /* 0x4450000078037fae */ /* 0x000fe8000812187c */
[----:B------:R1:W-:Y:S04]  /*75570*/  LDGSTS.E [R3+0x44900], desc[UR60][R106.64], P0 ;  /* 0x449000006a037fae */ /* 0x0003e8000812187c */
[----:B---3--:R-:W3:Y:S04]  /*75580*/  LDL.LU.64 R122, [R1+0x13b0] ;  /* 0x0013b000017a7983 */ /* 0x008ee80000300a00 */
[----:B----4-:R-:W4:Y:S04]  /*75590*/  LDL.LU.64 R120, [R1+0x1370] ;  /* 0x0013700001787983 */ /* 0x010f280000300a00 */
[----:B------:R-:W4:Y:S04]  /*755a0*/  LDL.LU.64 R106, [R1+0x1330] ;  /* 0x00133000016a7983 */ /* 0x000f280000300a00 */
[----:B------:R-:W-:Y:S04]  /*755b0*/  LDGSTS.E [R3+0x44d00], desc[UR60][R118.64], P0 ;  /* 0x44d0000076037fae */ /* 0x000fe8000812187c */
[----:B------:R-:W-:Y:S04]  /*755c0*/  LDGSTS.E [R3+0x45100], desc[UR60][R116.64], P0 ;  /* 0x4510000074037fae */ /* 0x000fe8000812187c */
[----:B------:R-:W-:Y:S04]  /*755d0*/  LDGSTS.E [R3+0x45500], desc[UR60][R114.64], P0 ;  /* 0x4550000072037fae */ /* 0x000fe8000812187c */
[----:B------:R-:W4:Y:S04]  /*755e0*/  LDL.LU.64 R118, [R1+0x12f0] ;  /* 0x0012f00001767983 */ /* 0x000f280000300a00 */
[----:B------:R-:W4:Y:S04]  /*755f0*/  LDL.LU.64 R116, [R1+0x12b0] ;  /* 0x0012b00001747983 */ /* 0x000f280000300a00 */
[----:B------:R-:W-:Y:S04]  /*75600*/  LDGSTS.E [R3+0x45900], desc[UR60][R102.64], P0 ;  /* 0x4590000066037fae */ /* 0x000fe8000812187c */
[----:B------:R-:W-:Y:S04]  /*75610*/  LDGSTS.E [R3+0x45d00], desc[UR60][R110.64], P0 ;  /* 0x45d000006e037fae */ /* 0x000fe8000812187c */
[----:B------:R-:W-:Y:S04]  /*75620*/  LDGSTS.E [R3+0x46100], desc[UR60][R108.64], P0 ;  /* 0x461000006c037fae */ /* 0x000fe8000812187c */
[----:B------:R-:W4:Y:S04]  /*75630*/  LDL.LU.64 R102, [R1+0x1270] ;  /* 0x0012700001667983 */ /* 0x000f280000300a00 */
[----:B------:R-:W4:Y:S04]  /*75640*/  LDL.LU.64 R114, [R1+0x1230] ;  /* 0x0012300001727983 */ /* 0x000f280000300a00 */
[----:B------:R-:W4:Y:S04]  /*75650*/  LDL.LU.64 R110, [R1+0x11f0] ;  /* 0x0011f000016e7983 */ /* 0x000f280000300a00 */
[----:B------:R-:W4:Y:S01]  /*75660*/  LDL.LU.64 R108, [R1+0x11b0] ;  /* 0x0011b000016c7983 */ /* 0x000f220000300a00 */
[----:B------:R-:W-:-:S04]  /*75670*/  IADD3 R146, P1, R112, R5, RZ ;  /* 0x0000000570927210 */ /* 0x000fc80007f3e0ff */
[----:B------:R-:W-:Y:S02]  /*75680*/  IADD3.X R6, R113, R2, RZ, P1, !PT ;  /* 0x0000000271067210 */ /* 0x000fe40000ffe4ff */
[----:B------:R-:W4:Y:S01]  /*75690*/  LDL.LU.64 R112, [R1+0x1170] ;  /* 0x0011700001707983 */ /* 0x000f220000300a00 */
[----:B--2---:R-:W-:-:S05]  /*756a0*/  IADD3 R145, P1, R104, R5, RZ ;  /* 0x0000000568917210 */ /* 0x004fca0007f3e0ff */
[----:B------:R-:W-:Y:S02]  /*756b0*/  IMAD.X R154, R105, 0x1, R2, P1 ;  /* 0x00000001699a7824 */ /* 0x000fe400008e0602 */
[----:B------:R-:W2:Y:S01]  /*756c0*/  LDL.LU.64 R104, [R1+0x1130] ;  /* 0x0011300001687983 */ /* 0x000ea20000300a00 */
[----:B---3--:R-:W-:-:S05]  /*756d0*/  IADD3 R144, P1, R122, R5, RZ ;  /* 0x000000057a907210 */ /* 0x008fca0007f3e0ff */
[----:B------:R-:W-:Y:S01]  /*756e0*/  IMAD.X R156, R123, 0x1, R2, P1 ;  /* 0x000000017b9c7824 */ /* 0x000fe200008e0602 */
[----:B----4-:R-:W-:-:S04]  /*756f0*/  IADD3 R143, P1, R120, R5, RZ ;  /* 0x00000005788f7210 */ /* 0x010fc80007f3e0ff */
[----:B------:R-:W-:Y:S02]  /*75700*/  IADD3.X R159, R121, R2, RZ, P1, !PT ;  /* 0x00000002799f7210 */ /* 0x000fe40000ffe4ff */
[----:B------:R-:W-:-:S05]  /*75710*/  IADD3 R142, P1, R106, R5, RZ ;  /* 0x000000056a8e7210 */ /* 0x000fca0007f3e0ff */
[----:B------:R-:W-:Y:S02]  /*75720*/  IMAD.X R252, R107, 0x1, R2, P1 ;  /* 0x000000016bfc7824 */ /* 0x000fe400008e0602 */
[----:B------:R-:W1:Y:S01]  /*75730*/  LDL.LU.64 R106, [R1+0x10f0] ;  /* 0x0010f000016a7983 */ /* 0x000e620000300a00 */
[----:B------:R-:W-:-:S05]  /*75740*/  IADD3 R140, P1, R118, R5, RZ ;  /* 0x00000005768c7210 */ /* 0x000fca0007f3e0ff */
[----:B------:R-:W-:Y:S01]  /*75750*/  IMAD.X R141, R119, 0x1, R2, P1 ;  /* 0x00000001778d7824 */ /* 0x000fe200008e0602 */
[----:B------:R-:W-:-:S04]  /*75760*/  IADD3 R138, P1, R116, R5, RZ ;  /* 0x00000005748a7210 */ /* 0x000fc80007f3e0ff */
[----:B------:R-:W-:Y:S02]  /*75770*/  IADD3.X R139, R117, R2, RZ, P1, !PT ;  /* 0x00000002758b7210 */ /* 0x000fe40000ffe4ff */
[----:B------:R-:W-:-:S05]  /*75780*/  IADD3 R136, P1, R102, R5, RZ ;  /* 0x0000000566887210 */ /* 0x000fca0007f3e0ff */
[--C-:B------:R-:W-:Y:S01]  /*75790*/  IMAD.X R137, R103, 0x1, R2.reuse, P1 ;  /* 0x0000000167897824 */ /* 0x100fe200008e0602 */
[-C--:B------:R-:W-:Y:S01]  /*757a0*/  IADD3 R134, P1, R114, R5.reuse, RZ ;  /* 0x0000000572867210 */ /* 0x080fe20007f3e0ff */
[----:B------:R-:W3:Y:S04]  /*757b0*/  LDL.LU.64 R102, [R1+0x10b0] ;  /* 0x0010b00001667983 */ /* 0x000ee80000300a00 */
[----:B------:R-:W-:Y:S01]  /*757c0*/  IMAD.X R135, R115, 0x1, R2, P1 ;  /* 0x0000000173877824 */ /* 0x000fe200008e0602 */
[----:B------:R-:W-:-:S04]  /*757d0*/  IADD3 R132, P1, R110, R5, RZ ;  /* 0x000000056e847210 */ /* 0x000fc80007f3e0ff */
[----:B------:R-:W-:Y:S02]  /*757e0*/  IADD3.X R133, R111, R2, RZ, P1, !PT ;  /* 0x000000026f857210 */ /* 0x000fe40000ffe4ff */
[-C--:B------:R-:W-:Y:S01]  /*757f0*/  IADD3 R130, P1, R108, R5.reuse, RZ ;  /* 0x000000056c827210 */ /* 0x080fe20007f3e0ff */
[----:B------:R-:W4:Y:S04]  /*75800*/  LDL.LU.64 R110, [R1+0x1070] ;  /* 0x00107000016e7983 */ /* 0x000f280000300a00 */
[----:B------:R-:W-:Y:S02]  /*75810*/  IMAD.X R131, R109, 0x1, R2, P1 ;  /* 0x000000016d837824 */ /* 0x000fe400008e0602 */
[----:B------:R-:W4:Y:S01]  /*75820*/  LDL.LU.64 R108, [R1+0x1030] ;  /* 0x00103000016c7983 */ /* 0x000f220000300a00 */
[----:B------:R-:W-:-:S05]  /*75830*/  IADD3 R128, P1, R112, R5, RZ ;  /* 0x0000000570807210 */ /* 0x000fca0007f3e0ff */
[----:B------:R-:W-:Y:S01]  /*75840*/  IMAD.X R129, R113, 0x1, R2, P1 ;  /* 0x0000000171817824 */ /* 0x000fe200008e0602 */
[----:B--2---:R-:W-:-:S04]  /*75850*/  IADD3 R126, P1, R104, R5, RZ ;  /* 0x00000005687e7210 */ /* 0x004fc80007f3e0ff */
[----:B------:R-:W-:Y:S02]  /*75860*/  IADD3.X R127, R105, R2, RZ, P1, !PT ;  /* 0x00000002697f7210 */ /* 0x000fe40000ffe4ff */
[----:B------:R-:W2:Y:S04]  /*75870*/  LDL.LU.64 R104, [R1+0xff0] ;  /* 0x000ff00001687983 */ /* 0x000ea80000300a00 */
[----:B------:R-:W2:Y:S04]  /*75880*/  LDL.LU.64 R116, [R1+0xfb0] ;  /* 0x000fb00001747983 */ /* 0x000ea80000300a00 */
[----:B------:R-:W2:Y:S04]  /*75890*/  LDL.LU.64 R114, [R1+0xf70] ;  /* 0x000f700001727983 */ /* 0x000ea80000300a00 */
[----:B------:R-:W2:Y:S01]  /*758a0*/  LDL.LU.64 R112, [R1+0xf30] ;  /* 0x000f300001707983 */ /* 0x000ea20000300a00 */
[----:B-1----:R-:W-:-:S05]  /*758b0*/  IADD3 R124, P1, R106, R5, RZ ;  /* 0x000000056a7c7210 */ /* 0x002fca0007f3e0ff */
[----:B------:R-:W-:Y:S01]  /*758c0*/  IMAD.X R125, R107, 0x1, R2, P1 ;  /* 0x000000016b7d7824 */ /* 0x000fe200008e0602 */
[----:B---3--:R-:W-:-:S05]  /*758d0*/  IADD3 R106, P1, R102, R5, RZ ;  /* 0x00000005666a7210 */ /* 0x008fca0007f3e0ff */
[----:B------:R-:W-:Y:S02]  /*758e0*/  IMAD.X R107, R103, 0x1, R2, P1 ;  /* 0x00000001676b7824 */ /* 0x000fe400008e0602 */
[----:B------:R-:W3:Y:S01]  /*758f0*/  LDL.LU.64 R102, [R1+0xef0] ;  /* 0x000ef00001667983 */ /* 0x000ee20000300a00 */
[----:B----4-:R-:W-:-:S04]  /*75900*/  IADD3 R122, P1, R110, R5, RZ ;  /* 0x000000056e7a7210 */ /* 0x010fc80007f3e0ff */
[----:B------:R-:W-:Y:S02]  /*75910*/  IADD3.X R123, R111, R2, RZ, P1, !PT ;  /* 0x000000026f7b7210 */ /* 0x000fe40000ffe4ff */
[----:B------:R-:W4:Y:S01]  /*75920*/  LDL.LU.64 R110, [R1+0xeb0] ;  /* 0x000eb000016e7983 */ /* 0x000f220000300a00 */
[----:B------:R-:W-:-:S05]  /*75930*/  IADD3 R120, P1, R108, R5, RZ ;  /* 0x000000056c787210 */ /* 0x000fca0007f3e0ff */
[----:B------:R-:W-:Y:S02]  /*75940*/  IMAD.X R121, R109, 0x1, R2, P1 ;  /* 0x000000016d797824 */ /* 0x000fe400008e0602 */
[----:B------:R-:W4:Y:S04]  /*75950*/  LDL.LU.64 R108, [R1+0xe70] ;  /* 0x000e7000016c7983 */ /* 0x000f280000300a00 */
[----:B------:R-:W4:Y:S01]  /*75960*/  LDL.LU.64 R148, [R1+0xe30] ;  /* 0x000e300001947983 */ /* 0x000f220000300a00 */
[----:B------:R-:W-:Y:S02]  /*75970*/  IMAD.MOV.U32 R231, RZ, RZ, R230 ;  /* 0x000000ffffe77224 */ /* 0x000fe400078e00e6 */
[----:B------:R-:W-:Y:S01]  /*75980*/  IMAD.MOV.U32 R230, RZ, RZ, R158 ;  /* 0x000000ffffe67224 */ /* 0x000fe200078e009e */
[----:B------:R-:W-:Y:S01]  /*75990*/  MOV R229, R228 ;  /* 0x000000e400e57202 */ /* 0x000fe20000000f00 */
[----:B------:R-:W-:-:S02]  /*759a0*/  IMAD.MOV.U32 R228, RZ, RZ, R157 ;  /* 0x000000ffffe47224 */ /* 0x000fc400078e009d */
[----:B------:R-:W-:Y:S01]  /*759b0*/  IMAD.MOV.U32 R227, RZ, RZ, R226 ;  /* 0x000000ffffe37224 */ /* 0x000fe200078e00e2 */
[----:B------:R-:W-:Y:S01]  /*759c0*/  MOV R226, R155 ;  /* 0x0000009b00e27202 */ /* 0x000fe20000000f00 */
[----:B------:R-:W-:Y:S01]  /*759d0*/  IMAD.MOV.U32 R225, RZ, RZ, R224 ;  /* 0x000000ffffe17224 */ /* 0x000fe200078e00e0 */
[----:B------:R-:W-:Y:S01]  /*759e0*/  MOV R223, R222 ;  /* 0x000000de00df7202 */ /* 0x000fe20000000f00 */
[----:B------:R-:W-:Y:S01]  /*759f0*/  IMAD.MOV.U32 R224, RZ, RZ, R153 ;  /* 0x000000ffffe07224 */ /* 0x000fe200078e0099 */
[----:B------:R-:W-:Y:S01]  /*75a00*/  LDGSTS.E [R3+0x46500], desc[UR60][R230.64], P0 ;  /* 0x46500000e6037fae */ /* 0x000fe2000812187c */
[----:B------:R-:W-:Y:S02]  /*75a10*/  IMAD.MOV.U32 R222, RZ, RZ, R152 ;  /* 0x000000ffffde7224 */ /* 0x000fe400078e0098 */
        /* <DEDUP_REMOVED lines=12> */
[----:B------:R-:W-:-:S03]  /*75ae0*/  IMAD.MOV.U32 R143, RZ, RZ, R252 ;  /* 0x000000ffff8f7224 */ /* 0x000fc600078e00fc */
[----:B------:R-:W-:Y:S04]  /*75af0*/  LDGSTS.E [R3+0x47500], desc[UR60][R222.64], P0 ;  /* 0x47500000de037fae */ /* 0x000fe8000812187c */
[----:B------:R-:W-:Y:S04]  /*75b00*/  LDGSTS.E [R3+0x47900], desc[UR60][R220.64], P0 ;  /* 0x47900000dc037fae */ /* 0x000fe8000812187c */
[----:B------:R1:W-:Y:S04]  /*75b10*/  LDGSTS.E [R3+0x47d00], desc[UR60][R218.64], P0 ;  /* 0x47d00000da037fae */ /* 0x0003e8000812187c */
[----:B------:R-:W-:Y:S01]  /*75b20*/  STL.64 [R1+0x1430], R150 ;  /* 0x0014309601007387 */ /* 0x000fe20000100a00 */
[----:B-1----:R-:W-:Y:S01]  /*75b30*/  IMAD.U32 R3, RZ, RZ, UR4 ;  /* 0x00000004ff037e24 */ /* 0x002fe2000f8e00ff */
[----:B--2---:R-:W-:-:S05]  /*75b40*/  IADD3 R118, P1, R104, R5, RZ ;  /* 0x0000000568767210 */ /* 0x004fca0007f3e0ff */
[----:B------:R-:W-:Y:S01]  /*75b50*/  IMAD.X R119, R105, 0x1, R2, P1 ;  /* 0x0000000169777824 */ /* 0x000fe200008e0602 */
[----:B------:R-:W-:-:S04]  /*75b60*/  IADD3 R104, P1, R116, R5, RZ ;  /* 0x0000000574687210 */ /* 0x000fc80007f3e0ff */
[----:B------:R-:W-:Y:S02]  /*75b70*/  IADD3.X R105, R117, R2, RZ, P1, !PT ;  /* 0x0000000275697210 */ /* 0x000fe40000ffe4ff */
[----:B------:R-:W-:-:S05]  /*75b80*/  IADD3 R116, P1, R114, R5, RZ ;  /* 0x0000000572747210 */ /* 0x000fca0007f3e0ff */
[----:B------:R-:W-:Y:S01]  /*75b90*/  IMAD.X R117, R115, 0x1, R2, P1 ;  /* 0x0000000173757824 */ /* 0x000fe200008e0602 */
[----:B------:R-:W-:-:S05]  /*75ba0*/  IADD3 R114, P1, R112, R5, RZ ;  /* 0x0000000570727210 */ /* 0x000fca0007f3e0ff */
[----:B------:R-:W-:Y:S01]  /*75bb0*/  IMAD.X R115, R113, 0x1, R2, P1 ;  /* 0x0000000171737824 */ /* 0x000fe200008e0602 */
[----:B---3--:R-:W-:-:S04]  /*75bc0*/  IADD3 R112, P1, R102, R5, RZ ;  /* 0x0000000566707210 */ /* 0x008fc80007f3e0ff */
[----:B------:R-:W-:Y:S02]  /*75bd0*/  IADD3.X R113, R103, R2, RZ, P1, !PT ;  /* 0x0000000267717210 */ /* 0x000fe40000ffe4ff */
[----:B------:R-:W-:-:S05]  /*75be0*/  IADD3 R158, P1, R204, R5, RZ ;  /* 0x00000005cc9e7210 */ /* 0x000fca0007f3e0ff */
[----:B------:R-:W-:Y:S01]  /*75bf0*/  IMAD.X R204, R205, 0x1, R2, P1 ;  /* 0x00000001cdcc7824 */ /* 0x000fe200008e0602 */
[----:B----4-:R-:W-:-:S05]  /*75c00*/  IADD3 R102, P1, R110, R5, RZ ;  /* 0x000000056e667210 */ /* 0x010fca0007f3e0ff */
[----:B------:R-:W-:Y:S01]  /*75c10*/  IMAD.X R103, R111, 0x1, R2, P1 ;  /* 0x000000016f677824 */ /* 0x000fe200008e0602 */
[----:B------:R-:W-:-:S04]  /*75c20*/  IADD3 R110, P1, R108, R5, RZ ;  /* 0x000000056c6e7210 */ /* 0x000fc80007f3e0ff */
[----:B------:R-:W-:Y:S02]  /*75c30*/  IADD3.X R111, R109, R2, RZ, P1, !PT ;  /* 0x000000026d6f7210 */ /* 0x000fe40000ffe4ff */
[----:B------:R-:W-:Y:S01]  /*75c40*/  IADD3 R108, P1, R148, R5, RZ ;  /* 0x00000005946c7210 */ /* 0x000fe20007f3e0ff */
[----:B------:R-:W-:-:S04]  /*75c50*/  IMAD.MOV.U32 R148, RZ, RZ, R145 ;  /* 0x000000ffff947224 */ /* 0x000fc800078e0091 */
[----:B------:R-:W-:Y:S01]  /*75c60*/  IMAD.X R109, R149, 0x1, R2, P1 ;  /* 0x00000001956d7824 */ /* 0x000fe200008e0602 */
[----:B------:R-:W-:Y:S01]  /*75c70*/  MOV R149, R154 ;  /* 0x0000009a00957202 */ /* 0x000fe20000000f00 */
[----:B------:R-:W-:Y:S01]  /*75c80*/  IMAD.MOV.U32 R145, RZ, RZ, R159 ;  /* 0x000000ffff917224 */ /* 0x000fe200078e009f */
[----:B------:R-:W-:-:S03]  /*75c90*/  LOP3.LUT R205, R7, 0x30, RZ, 0x3c, !PT ;  /* 0x0000003007cd7812 */ /* 0x000fc600078e3cff */
[----:B------:R-:W-:Y:S04]  /*75ca0*/  STL.64 [R1+0x13f0], R148 ;  /* 0x0013f09401007387 */ /* 0x000fe80000100a00 */
        /* <DEDUP_REMOVED lines=35> */
[----:B------:R4:W-:Y:S04]  /*75ee0*/  LDGSTS.E [R3+0x43180], desc[UR60][R126.64], P0 ;  /* 0x431800007e037fae */ /* 0x0009e8000812187c */
[----:B------:R4:W-:Y:S04]  /*75ef0*/  STL.64 [R1+0xe30], R108 ;  /* 0x000e306c01007387 */ /* 0x0009e80000100a00 */
[----:B------:R4:W-:Y:S04]  /*75f00*/  LDGSTS.E [R3+0x43580], desc[UR60][R124.64], P0 ;  /* 0x435800007c037fae */ /* 0x0009e8000812187c */
[----:B------:R-:W-:Y:S04]  /*75f10*/  LDGSTS.E [R3+0x43980], desc[UR60][R106.64], P0 ;  /* 0x439800006a037fae */ /* 0x000fe8000812187c */
[----:B------:R-:W-:Y:S04]  /*75f20*/  LDGSTS.E [R3+0x43d80], desc[UR60][R122.64], P0 ;  /* 0x43d800007a037fae */ /* 0x000fe8000812187c */
[----:B-1----:R-:W4:Y:S04]  /*75f30*/  LDL.LU.64 R124, [R1+0x1428] ;  /* 0x00142800017c7983 */ /* 0x002f280000300a00 */
[----:B---3--:R-:W3:Y:S04]  /*75f40*/  LDL.LU.64 R106, [R1+0x13e8] ;  /* 0x0013e800016a7983 */ /* 0x008ee80000300a00 */
[----:B--2---:R-:W2:Y:S04]  /*75f50*/  LDL.LU.64 R122, [R1+0x13a8] ;  /* 0x0013a800017a7983 */ /* 0x004ea80000300a00 */
[----:B------:R-:W-:Y:S04]  /*75f60*/  LDGSTS.E [R3+0x44180], desc[UR60][R120.64], P0 ;  /* 0x4418000078037fae */ /* 0x000fe8000812187c */
[----:B------:R-:W-:Y:S04]  /*75f70*/  LDGSTS.E [R3+0x44580], desc[UR60][R118.64], P0 ;  /* 0x4458000076037fae */ /* 0x000fe8000812187c */
[----:B------:R1:W-:Y:S04]  /*75f80*/  LDGSTS.E [R3+0x44980], desc[UR60][R104.64], P0 ;  /* 0x4498000068037fae */ /* 0x0003e8000812187c */
[----:B----4-:R-:W4:Y:S04]  /*75f90*/  LDL.LU.64 R120, [R1+0x1368] ;  /* 0x0013680001787983 */ /* 0x010f280000300a00 */
[----:B------:R-:W-:Y:S04]  /*75fa0*/  LDGSTS.E [R3+0x44d80], desc[UR60][R116.64], P0 ;  /* 0x44d8000074037fae */ /* 0x000fe8000812187c */
[----:B------:R-:W4:Y:S04]  /*75fb0*/  LDL.LU.64 R104, [R1+0x1328] ;  /* 0x0013280001687983 */ /* 0x000f280000300a00 */
[----:B------:R-:W4:Y:S04]  /*75fc0*/  LDL.LU.64 R118, [R1+0x12e8] ;  /* 0x0012e80001767983 */ /* 0x000f280000300a00 */
[----:B------:R-:W4:Y:S04]  /*75fd0*/  LDL.LU.64 R116, [R1+0x12a8] ;  /* 0x0012a80001747983 */ /* 0x000f280000300a00 */
[----:B------:R-:W-:Y:S04]  /*75fe0*/  LDGSTS.E [R3+0x45180], desc[UR60][R114.64], P0 ;  /* 0x4518000072037fae */ /* 0x000fe8000812187c */
[----:B------:R-:W-:Y:S04]  /*75ff0*/  LDGSTS.E [R3+0x45580], desc[UR60][R112.64], P0 ;  /* 0x4558000070037fae */ /* 0x000fe8000812187c */
        /* <DEDUP_REMOVED lines=24> */
[-C--:B--2---:R-:W-:Y:S01]  /*76180*/  IADD3 R144, P1, R122, R5.reuse, RZ ;  /* 0x000000057a907210 */ /* 0x084fe20007f3e0ff */
[----:B------:R-:W2:Y:S04]  /*76190*/  LDL.LU.64 R106, [R1+0x1128] ;  /* 0x00112800016a7983 */ /* 0x000ea80000300a00 */
[----:B------:R-:W-:Y:S01]  /*761a0*/  IMAD.X R156, R123, 0x1, R2, P1 ;  /* 0x000000017b9c7824 */ /* 0x000fe200008e0602 */
[----:B----4-:R-:W-:-:S05]  /*761b0*/  IADD3 R143, P1, R120, R5, RZ ;  /* 0x00000005788f7210 */ /* 0x010fca0007f3e0ff */
[----:B------:R-:W-:Y:S01]  /*761c0*/  IMAD.X R159, R121, 0x1, R2, P1 ;  /* 0x00000001799f7824 */ /* 0x000fe200008e0602 */
[----:B------:R-:W-:-:S04]  /*761d0*/  IADD3 R142, P1, R104, R5, RZ ;  /* 0x00000005688e7210 */ /* 0x000fc80007f3e0ff */
[----:B------:R-:W-:Y:S02]  /*761e0*/  IADD3.X R252, R105, R2, RZ, P1, !PT ;  /* 0x0000000269fc7210 */ /* 0x000fe40000ffe4ff */
[-C--:B------:R-:W-:Y:S01]  /*761f0*/  IADD3 R140, P1, R118, R5.reuse, RZ ;  /* 0x00000005768c7210 */ /* 0x080fe20007f3e0ff */
[----:B------:R-:W3:Y:S04]  /*76200*/  LDL.LU.64 R104, [R1+0x10e8] ;  /* 0x0010e80001687983 */ /* 0x000ee80000300a00 */
[----:B------:R-:W-:Y:S01]  /*76210*/  IMAD.X R141, R119, 0x1, R2, P1 ;  /* 0x00000001778d7824 */ /* 0x000fe200008e0602 */
[----:B------:R-:W-:-:S05]  /*76220*/  IADD3 R138, P1, R116, R5, RZ ;  /* 0x00000005748a7210 */ /* 0x000fca0007f3e0ff */
[----:B------:R-:W-:Y:S01]  /*76230*/  IMAD.X R139, R117, 0x1, R2, P1 ;  /* 0x00000001758b7824 */ /* 0x000fe200008e0602 */
[----:B------:R-:W-:-:S04]  /*76240*/  IADD3 R136, P1, R102, R5, RZ ;  /* 0x0000000566887210 */ /* 0x000fc80007f3e0ff */
[----:B------:R-:W-:Y:S02]  /*76250*/  IADD3.X R137, R103, R2, RZ, P1, !PT ;  /* 0x0000000267897210 */ /* 0x000fe40000ffe4ff */
[-C--:B------:R-:W-:Y:S01]  /*76260*/  IADD3 R134, P1, R114, R5.reuse, RZ ;  /* 0x0000000572867210 */ /* 0x080fe20007f3e0ff */
[----:B------:R-:W1:Y:S04]  /*76270*/  LDL.LU.64 R102, [R1+0x10a8] ;  /* 0x0010a80001667983 */ /* 0x000e680000300a00 */
[----:B------:R-:W-:Y:S01]  /*76280*/  IMAD.X R135, R115, 0x1, R2, P1 ;  /* 0x0000000173877824 */ /* 0x000fe200008e0602 */
[----:B------:R-:W-:-:S05]  /*76290*/  IADD3 R132, P1, R112, R5, RZ ;  /* 0x0000000570847210 */ /* 0x000fca0007f3e0ff */
[----:B------:R-:W-:Y:S01]  /*762a0*/  IMAD.X R133, R113, 0x1, R2, P1 ;  /* 0x0000000171857824 */ /* 0x000fe200008e0602 */
[----:B------:R-:W-:-:S04]  /*762b0*/  IADD3 R130, P1, R108, R5, RZ ;  /* 0x000000056c827210 */ /* 0x000fc80007f3e0ff */
[----:B------:R-:W-:Y:S02]  /*762c0*/  IADD3.X R131, R109, R2, RZ, P1, !PT ;  /* 0x000000026d837210 */ /* 0x000fe40000ffe4ff */
[----:B------:R-:W4:Y:S01]  /*762d0*/  LDL.LU.64 R108, [R1+0x1068] ;  /* 0x00106800016c7983 */ /* 0x000f220000300a00 */
[----:B------:R-:W-:-:S03]  /*762e0*/  IADD3 R128, P1, R110, R5, RZ ;  /* 0x000000056e807210 */ /* 0x000fc60007f3e0ff */
[----:B------:R-:W4:Y:S02]  /*762f0*/  LDL.LU.64 R118, [R1+0x1028] ;  /* 0x0010280001767983 */ /* 0x000f240000300a00 */
[----:B------:R-:W-:Y:S01]  /*76300*/  IMAD.X R129, R111, 0x1, R2, P1 ;  /* 0x000000016f817824 */ /* 0x000fe200008e0602 */
[----:B--2---:R-:W-:-:S05]  /*76310*/  IADD3 R126, P1, R106, R5, RZ ;  /* 0x000000056a7e7210 */ /* 0x004fca0007f3e0ff */
[----:B------:R-:W-:Y:S02]  /*76320*/  IMAD.X R127, R107, 0x1, R2, P1 ;  /* 0x000000016b7f7824 */ /* 0x000fe400008e0602 */
[----:B------:R-:W2:Y:S04]  /*76330*/  LDL.LU.64 R106, [R1+0xfe8] ;  /* 0x000fe800016a7983 */ /* 0x000ea80000300a00 */
[----:B------:R-:W2:Y:S04]  /*76340*/  LDL.LU.64 R116, [R1+0xfa8] ;  /* 0x000fa80001747983 */ /* 0x000ea80000300a00 */
[----:B------:R-:W2:Y:S04]  /*76350*/  LDL.LU.64 R114, [R1+0xf68] ;  /* 0x000f680001727983 */ /* 0x000ea80000300a00 */
[----:B------:R-:W2:Y:S01]  /*76360*/  LDL.LU.64 R112, [R1+0xf28] ;  /* 0x000f280001707983 */ /* 0x000ea20000300a00 */
[----:B---3--:R-:W-:-:S04]  /*76370*/  IADD3 R124, P1, R104, R5, RZ ;  /* 0x00000005687c7210 */ /* 0x008fc80007f3e0ff */
[----:B------:R-:W-:Y:S02]  /*76380*/  IADD3.X R125, R105, R2, RZ, P1, !PT ;  /* 0x00000002697d7210 */ /* 0x000fe40000ffe4ff */
[----:B-1----:R-:W-:-:S05]  /*76390*/  IADD3 R104, P1, R102, R5, RZ ;  /* 0x0000000566687210 */ /* 0x002fca0007f3e0ff */
[----:B------:R-:W-:Y:S02]  /*763a0*/  IMAD.X R105, R103, 0x1, R2, P1 ;  /* 0x0000000167697824 */ /* 0x000fe400008e0602 */
[----:B------:R-:W3:Y:S04]  /*763b0*/  LDL.LU.64 R102, [R1+0xee8] ;  /* 0x000ee80001667983 */ /* 0x000ee80000300a00 */
[----:B------:R-:W3:Y:S01]  /*763c0*/  LDL.LU.64 R110, [R1+0xea8] ;  /* 0x000ea800016e7983 */ /* 0x000ee20000300a00 */
[----:B----4-:R-:W-:-:S05]  /*763d0*/  IADD3 R122, P1, R108, R5, RZ ;  /* 0x000000056c7a7210 */ /* 0x010fca0007f3e0ff */
[----:B------:R-:W-:Y:S02]  /*763e0*/  IMAD.X R123, R109, 0x1, R2, P1 ;  /* 0x000000016d7b7824 */ /* 0x000fe400008e0602 */
[----:B------:R-:W4:Y:S04]  /*763f0*/  LDL.LU.64 R108, [R1+0xe68] ;  /* 0x000e6800016c7983 */ /* 0x000f280000300a00 */
[----:B------:R-:W4:Y:S01]  /*76400*/  LDL.LU.64 R148, [R1+0xe28] ;  /* 0x000e280001947983 */ /* 0x000f220000300a00 */
[----:B------:R-:W-:-:S04]  /*76410*/  IADD3 R120, P1, R118, R5, RZ ;  /* 0x0000000576787210 */ /* 0x000fc80007f3e0ff */
[----:B------:R-:W-:Y:S02]  /*76420*/  IADD3.X R121, R119, R2, RZ, P1, !PT ;  /* 0x0000000277797210 */ /* 0x000fe40000ffe4ff */
[----:B------:R-:W-:Y:S01]  /*76430*/  MOV R205, R204 ;  /* 0x000000cc00cd7202 */ /* 0x000fe20000000f00 */
[----:B------:R-:W-:Y:S02]  /*76440*/  IMAD.MOV.U32 R204, RZ, RZ, R158 ;  /* 0x000000ffffcc7224 */ /* 0x000fe400078e009e */
[----:B------:R-:W-:Y:S01]  /*76450*/  IMAD.MOV.U32 R217, RZ, RZ, R216 ;  /* 0x000000ffffd97224 */ /* 0x000fe200078e00d8 */
[----:B------:R-:W-:Y:S01]  /*76460*/  MOV R216, R157 ;  /* 0x0000009d00d87202 */ /* 0x000fe20000000f00 */
        /* <DEDUP_REMOVED lines=14> */
[----:B------:R-:W-:Y:S01]  /*76550*/  MOV R146, R144 ;  /* 0x0000009000927202 */ /* 0x000fe20000000f00 */
[----:B------:R-:W-:-:S02]  /*76560*/  IMAD.MOV.U32 R147, RZ, RZ, R156 ;  /* 0x000000ffff937224 */ /* 0x000fc400078e009c */
[----:B------:R-:W-:Y:S01]  /*76570*/  LDGSTS.E [R3+0x46d80], desc[UR60][R212.64], P0 ;  /* 0x46d80000d4037fae */ /* 0x000fe2000812187c */
[----:B------:R-:W-:-:S03]  /*76580*/  IMAD.MOV.U32 R144, RZ, RZ, R143 ;  /* 0x000000ffff907224 */ /* 0x000fc600078e008f */
        /* <DEDUP_REMOVED lines=17> */
[----:B------:R-:W-:-:S04]  /*766a0*/  IADD3 R102, P1, R110, R5, RZ ;  /* 0x000000056e667210 */ /* 0x000fc80007f3e0ff */
        /* <DEDUP_REMOVED lines=15> */
[-C--:B------:R-:W-:Y:S01]  /*767a0*/  IADD3 R9, P1, R192, R5.reuse, RZ ;  /* 0x00000005c0097210 */ /* 0x080fe20007f3e0ff */
[----:B------:R-:W-:Y:S02]  /*767b0*/  IMAD.MOV.U32 R148, RZ, RZ, R145 ;  /* 0x000000ffff947224 */ /* 0x000fe400078e0091 */
[----:B------:R-:W-:Y:S02]  /*767c0*/  IMAD.MOV.U32 R149, RZ, RZ, R154 ;  /* 0x000000ffff957224 */ /* 0x000fe400078e009a */
[----:B------:R-:W-:Y:S01]  /*767d0*/  IMAD.X R192, R193, 0x1, R2, P1 ;  /* 0x00000001c1c07824 */ /* 0x000fe200008e0602 */
[----:B------:R-:W-:Y:S02]  /*767e0*/  IADD3 R4, P1, R190, R5, RZ ;  /* 0x00000005be047210 */ /* 0x000fe40007f3e0ff */
[----:B------:R-:W-:Y:S01]  /*767f0*/  MOV R145, R159 ;  /* 0x0000009f00917202 */ /* 0x000fe20000000f00 */
[----:B------:R-:W-:Y:S01]  /*76800*/  STL.64 [R1+0x13e8], R148 ;  /* 0x0013e89401007387 */ /* 0x000fe20000100a00 */
[----:B------:R-:W-:-:S02]  /*76810*/  IADD3.X R190, R191, R2, RZ, P1, !PT ;  /* 0x00000002bfbe7210 */ /* 0x000fc40000ffe4ff */
[----:B------:R-:W-:Y:S01]  /*76820*/  LOP3.LUT R191, R7, 0x40, RZ, 0x3c, !PT ;  /* 0x0000004007bf7812 */ /* 0x000fe200078e3cff */
        /* <DEDUP_REMOVED lines=39> */
[----:B------:R4:W-:Y:S04]  /*76aa0*/  LDGSTS.E [R3+0x43e00], desc[UR60][R122.64], P0 ;  /* 0x43e000007a037fae */ /* 0x0009e8000812187c */
        /* <DEDUP_REMOVED lines=19> */
[----:B------:R-:W4:Y:S04]  /*76be0*/  LDL.LU.64 R108, [R1+0x11a0] ;  /* 0x0011a000016c7983 */ /* 0x000f280000300a00 */
[----:B------:R-:W4:Y:S01]  /*76bf0*/  LDL.LU.64 R110, [R1+0x1160] ;  /* 0x00116000016e7983 */ /* 0x000f220000300a00 */
[----:B------:R-:W-:-:S05]  /*76c00*/  IADD3 R146, P1, R124, R5, RZ ;  /* 0x000000057c927210 */ /* 0x000fca0007f3e0ff */
[----:B------:R-:W-:Y:S01]  /*76c10*/  IMAD.X R6, R125, 0x1, R2, P1 ;  /* 0x000000017d067824 */ /* 0x000fe200008e0602 */
[----:B---3--:R-:W-:-:S05]  /*76c20*/  IADD3 R145, P1, R104, R5, RZ ;  /* 0x0000000568917210 */ /* 0x008fca0007f3e0ff */
[----:B------:R-:W-:Y:S01]  /*76c30*/  IMAD.X R154, R105, 0x1, R2, P1 ;  /* 0x00000001699a7824 */ /* 0x000fe200008e0602 */
[-C--:B--2---:R-:W-:Y:S01]  /*76c40*/  IADD3 R144, P1, R122, R5.reuse, RZ ;  /* 0x000000057a907210 */ /* 0x084fe20007f3e0ff */
[----:B------:R-:W2:Y:S03]  /*76c50*/  LDL.LU.64 R104, [R1+0x1120] ;  /* 0x0011200001687983 */ /* 0x000ea60000300a00 */
[----:B------:R-:W-:Y:S02]  /*76c60*/  IADD3.X R156, R123, R2, RZ, P1, !PT ;  /* 0x000000027b9c7210 */ /* 0x000fe40000ffe4ff */
[----:B----4-:R-:W-:-:S05]  /*76c70*/  IADD3 R143, P1, R120, R5, RZ ;  /* 0x00000005788f7210 */ /* 0x010fca0007f3e0ff */
        /* <DEDUP_REMOVED lines=9> */
[----:B------:R-:W-:Y:S01]  /*76d10*/  IMAD.X R137, R103, 0x1, R2, P1 ;  /* 0x0000000167897824 */ /* 0x000fe200008e0602 */
[-C--:B------:R-:W-:Y:S01]  /*76d20*/  IADD3 R134, P1, R114, R5.reuse, RZ ;  /* 0x0000000572867210 */ /* 0x080fe20007f3e0ff */
[----:B------:R-:W4:Y:S03]  /*76d30*/  LDL.LU.64 R102, [R1+0x10a0] ;  /* 0x0010a00001667983 */ /* 0x000f260000300a00 */
[----:B------:R-:W-:Y:S02]  /*76d40*/  IADD3.X R135, R115, R2, RZ, P1, !PT ;  /* 0x0000000273877210 */ /* 0x000fe40000ffe4ff */
[----:B------:R-:W-:-:S05]  /*76d50*/  IADD3 R132, P1, R112, R5, RZ ;  /* 0x0000000570847210 */ /* 0x000fca0007f3e0ff */
[----:B------:R-:W-:Y:S01]  /*76d60*/  IMAD.X R133, R113, 0x1, R2, P1 ;  /* 0x0000000171857824 */ /* 0x000fe200008e0602 */
[----:B------:R-:W-:-:S05]  /*76d70*/  IADD3 R130, P1, R108, R5, RZ ;  /* 0x000000056c827210 */ /* 0x000fca0007f3e0ff */
[----:B------:R-:W-:Y:S02]  /*76d80*/  IMAD.X R131, R109, 0x1, R2, P1 ;  /* 0x000000016d837824 */ /* 0x000fe400008e0602 */
[----:B------:R-:W1:Y:S01]  /*76d90*/  LDL.LU.64 R108, [R1+0x1060] ;  /* 0x00106000016c7983 */ /* 0x000e620000300a00 */
[----:B------:R-:W-:-:S03]  /*76da0*/  IADD3 R128, P1, R110, R5, RZ ;  /* 0x000000056e807210 */ /* 0x000fc60007f3e0ff */
[----:B------:R-:W4:Y:S01]  /*76db0*/  LDL.LU.64 R118, [R1+0x1020] ;  /* 0x0010200001767983 */ /* 0x000f220000300a00 */
[----:B------:R-:W-:-:S03]  /*76dc0*/  IADD3.X R129, R111, R2, RZ, P1, !PT ;  /* 0x000000026f817210 */ /* 0x000fc60000ffe4ff */
[----:B------:R-:W4:Y:S01]  /*76dd0*/  LDL.LU.64 R116, [R1+0xfe0] ;  /* 0x000fe00001747983 */ /* 0x000f220000300a00 */
[----:B--2---:R-:W-:-:S05]  /*76de0*/  IADD3 R126, P1, R104, R5, RZ ;  /* 0x00000005687e7210 */ /* 0x004fca0007f3e0ff */
[----:B------:R-:W-:Y:S02]  /*76df0*/  IMAD.X R127, R105, 0x1, R2, P1 ;  /* 0x00000001697f7824 */ /* 0x000fe400008e0602 */
[----:B------:R-:W2:Y:S04]  /*76e00*/  LDL.LU.64 R104, [R1+0xfa0] ;  /* 0x000fa00001687983 */ /* 0x000ea80000300a00 */
[----:B------:R-:W2:Y:S04]  /*76e10*/  LDL.LU.64 R114, [R1+0xf60] ;  /* 0x000f600001727983 */ /* 0x000ea80000300a00 */
[----:B------:R-:W2:Y:S04]  /*76e20*/  LDL.LU.64 R112, [R1+0xf20] ;  /* 0x000f200001707983 */ /* 0x000ea80000300a00 */
[----:B------:R-:W2:Y:S01]  /*76e30*/  LDL.LU.64 R110, [R1+0xee0] ;  /* 0x000ee000016e7983 */ /* 0x000ea20000300a00 */
[----:B---3--:R-:W-:-:S05]  /*76e40*/  IADD3 R124, P1, R106, R5, RZ ;  /* 0x000000056a7c7210 */ /* 0x008fca0007f3e0ff */
[----:B------:R-:W-:Y:S01]  /*76e50*/  IMAD.X R125, R107, 0x1, R2, P1 ;  /* 0x000000016b7d7824 */ /* 0x000fe200008e0602 */
[----:B----4-:R-:W-:-:S04]  /*76e60*/  IADD3 R122, P1, R102, R5, RZ ;  /* 0x00000005667a7210 */ /* 0x010fc80007f3e0ff */
[----:B------:R-:W-:Y:S02]  /*76e70*/  IADD3.X R123, R103, R2, RZ, P1, !PT ;  /* 0x00000002677b7210 */ /* 0x000fe40000ffe4ff */
[----:B------:R-:W3:Y:S01]  /*76e80*/  LDL.LU.64 R102, [R1+0xea0] ;  /* 0x000ea00001667983 */ /* 0x000ee20000300a00 */
[----:B-1----:R-:W-:-:S05]  /*76e90*/  IADD3 R106, P1, R108, R5, RZ ;  /* 0x000000056c6a7210 */ /* 0x002fca0007f3e0ff */
[----:B------:R-:W-:Y:S02]  /*76ea0*/  IMAD.X R107, R109, 0x1, R2, P1 ;  /* 0x000000016d6b7824 */ /* 0x000fe400008e0602 */
[----:B------:R-:W4:Y:S04]  /*76eb0*/  LDL.LU.64 R108, [R1+0xe60] ;  /* 0x000e6000016c7983 */ /* 0x000f280000300a00 */
[----:B------:R-:W4:Y:S01]  /*76ec0*/  LDL.LU.64 R148, [R1+0xe20] ;  /* 0x000e200001947983 */ /* 0x000f220000300a00 */
[----:B------:R-:W-:-:S05]  /*76ed0*/  IADD3 R120, P1, R118, R5, RZ ;  /* 0x0000000576787210 */ /* 0x000fca0007f3e0ff */
[----:B------:R-:W-:Y:S01]  /*76ee0*/  IMAD.X R121, R119, 0x1, R2, P1 ;  /* 0x0000000177797824 */ /* 0x000fe200008e0602 */
[----:B------:R-:W-:-:S04]  /*76ef0*/  IADD3 R118, P1, R116, R5, RZ ;  /* 0x0000000574767210 */ /* 0x000fc80007f3e0ff */
[----:B------:R-:W-:Y:S01]  /*76f00*/  IADD3.X R119, R117, R2, RZ, P1, !PT ;  /* 0x0000000275777210 */ /* 0x000fe20000ffe4ff */
[----:B------:R-:W-:Y:S01]  /*76f10*/  IMAD.MOV.U32 R203, RZ, RZ, R202 ;  /* 0x000000ffffcb7224 */ /* 0x000fe200078e00ca */
[----:B------:R-:W-:Y:S01]  /*76f20*/  MOV R193, R192 ;  /* 0x000000c000c17202 */ /* 0x000fe20000000f00 */
[----:B------:R-:W-:Y:S01]  /*76f30*/  IMAD.MOV.U32 R201, RZ, RZ, R200 ;  /* 0x000000ffffc97224 */ /* 0x000fe200078e00c8 */
[----:B------:R-:W-:Y:S01]  /*76f40*/  MOV R202, R158 ;  /* 0x0000009e00ca7202 */ /* 0x000fe20000000f00 */
[----:B------:R-:W-:Y:S01]  /*76f50*/  IMAD.MOV.U32 R192, RZ, RZ, R9 ;  /* 0x000000ffffc07224 */ /* 0x000fe200078e0009 */
[----:B------:R-:W-:Y:S01]  /*76f60*/  MOV R199, R198 ;  /* 0x000000c600c77202 */ /* 0x000fe20000000f00 */
[----:B------:R-:W-:Y:S02]  /*76f70*/  IMAD.MOV.U32 R200, RZ, RZ, R157 ;  /* 0x000000ffffc87224 */ /* 0x000fe400078e009d */
[----:B------:R-:W-:Y:S01]  /*76f80*/  IMAD.MOV.U32 R198, RZ, RZ, R155 ;  /* 0x000000ffffc67224 */ /* 0x000fe200078e009b */
[----:B------:R-:W-:Y:S01]  /*76f90*/  LDGSTS.E [R3+0x46600], desc[UR60][R202.64], P0 ;  /* 0x46600000ca037fae */ /* 0x000fe2000812187c */
[----:B------:R-:W-:Y:S01]  /*76fa0*/  IMAD.MOV.U32 R197, RZ, RZ, R196 ;  /* 0x000000ffffc57224 */ /* 0x000fe200078e00c4 */
[----:B------:R-:W-:Y:S01]  /*76fb0*/  MOV R196, R153 ;  /* 0x0000009900c47202 */ /* 0x000fe20000000f00 */
[----:B------:R-:W-:Y:S01]  /*76fc0*/  IMAD.MOV.U32 R195, RZ, RZ, R194 ;  /* 0x000000ffffc37224 */ /* 0x000fe200078e00c2 */
[----:B------:R-:W-:Y:S01]  /*76fd0*/  LDGSTS.E [R3+0x46a00], desc[UR60][R200.64], P0 ;  /* 0x46a00000c8037fae */ /* 0x000fe2000812187c */
[----:B------:R-:W-:-:S02]  /*76fe0*/  IMAD.MOV.U32 R194, RZ, RZ, R152 ;  /* 0x000000ffffc27224 */ /* 0x000fc400078e0098 */
[----:B------:R-:W-:Y:S02]  /*76ff0*/  IMAD.MOV.U32 R150, RZ, RZ, R146 ;  /* 0x000000ffff967224 */ /* 0x000fe400078e0092 */
[----:B------:R-:W-:Y:S01]  /*77000*/  IMAD.MOV.U32 R151, RZ, RZ, R6 ;  /* 0x000000ffff977224 */ /* 0x000fe200078e0006 */
[----:B------:R-:W-:Y:S01]  /*77010*/  MOV R147, R156 ;  /* 0x0000009c00937202 */ /* 0x000fe20000000f00 */
        /* <DEDUP_REMOVED lines=22> */
[----:B----4-:R-:W-:-:S04]  /*77180*/  IADD3 R102, P1, R108, R5, RZ ;  /* 0x000000056c667210 */ /* 0x010fc80007f3e0ff */
[----:B------:R-:W-:Y:S02]  /*77190*/  IADD3.X R103, R109, R2, RZ, P1, !PT ;  /* 0x000000026d677210 */ /* 0x000fe40000ffe4ff */
[----:B------:R-:W-:-:S05]  /*771a0*/  IADD3 R108, P1, R148, R5, RZ ;  /* 0x00000005946c7210 */ /* 0x000fca0007f3e0ff */
[----:B------:R-:W-:Y:S01]  /*771b0*/  IMAD.X R109, R149, 0x1, R2, P1 ;  /* 0x00000001956d7824 */ /* 0x000fe200008e0602 */
[----:B------:R-:W-:Y:S01]  /*771c0*/  IADD3 R9, P1, R188, R5, RZ ;  /* 0x00000005bc097210 */ /* 0x000fe20007f3e0ff */
[----:B------:R-:W-:Y:S01]  /*771d0*/  IMAD.MOV.U32 R149, RZ, RZ, R154 ;  /* 0x000000ffff957224 */ /* 0x000fe200078e009a */
[----:B------:R-:W-:Y:S01]  /*771e0*/  MOV R148, R145 ;  /* 0x0000009100947202 */ /* 0x000fe20000000f00 */
[----:B------:R-:W-:Y:S02]  /*771f0*/  IMAD.MOV.U32 R145, RZ, RZ, R159 ;  /* 0x000000ffff917224 */ /* 0x000fe400078e009f */
[----:B------:R-:W-:Y:S01]  /*77200*/  IMAD.X R188, R189, 0x1, R2, P1 ;  /* 0x00000001bdbc7824 */ /* 0x000fe200008e0602 */
[----:B------:R-:W-:Y:S01]  /*77210*/  IADD3 R158, P1, R176, R5, RZ ;  /* 0x00000005b09e7210 */ /* 0x000fe20007f3e0ff */
[----:B------:R-:W-:Y:S03]  /*77220*/  STL.64 [R1+0x13e0], R148 ;  /* 0x0013e09401007387 */ /* 0x000fe60000100a00 */
[----:B------:R-:W-:Y:S01]  /*77230*/  IADD3.X R176, R177, R2, RZ, P1, !PT ;  /* 0x00000002b1b07210 */ /* 0x000fe20000ffe4ff */
        /* <DEDUP_REMOVED lines=15> */
[----:B------:R-:W-:Y:S04]  /*77330*/  LDGSTS.E [R3+0x40680], desc[UR60][R148.64], P0 ;  /* 0x4068000094037fae */ /* 0x000fe8000812187c */
[----:B------:R2:W-:Y:S04]  /*77340*/  STL.64 [R1+0x10a0], R122 ;  /* 0x0010a07a01007387 */ /* 0x0005e80000100a00 */
[----:B------:R-:W-:Y:S04]  /*77350*/  LDGSTS.E [R3+0x40a80], desc[UR60][R146.64], P0 ;  /* 0x40a8000092037fae */ /* 0x000fe8000812187c */
[----:B------:R3:W-:Y:S04]  /*77360*/  STL.64 [R1+0x1060], R106 ;  /* 0x0010606a01007387 */ /* 0x0007e80000100a00 */
[----:B------:R4:W-:Y:S04]  /*77370*/  LDGSTS.E [R3+0x40e80], desc[UR60][R144.64], P0 ;  /* 0x40e8000090037fae */ /* 0x0009e8000812187c */
[----:B------:R4:W-:Y:S04]  /*77380*/  STL.64 [R1+0x1020], R120 ;  /* 0x0010207801007387 */ /* 0x0009e80000100a00 */
[----:B------:R4:W-:Y:S01]  /*77390*/  LDGSTS.E [R3+0x41280], desc[UR60][R142.64], P0 ;  /* 0x412800008e037fae */ /* 0x0009e2000812187c */
[----:B------:R-:W-:-:S03]  /*773a0*/  IMAD.MOV.U32 R189, RZ, RZ, R188 ;  /* 0x000000ffffbd7224 */ /* 0x000fc600078e00bc */
[----:B------:R4:W-:Y:S04]  /*773b0*/  STL.64 [R1+0xfe0], R118 ;  /* 0x000fe07601007387 */ /* 0x0009e80000100a00 */
[----:B------:R4:W-:Y:S01]  /*773c0*/  LDGSTS.E [R3+0x41680], desc[UR60][R140.64], P0 ;  /* 0x416800008c037fae */ /* 0x0009e2000812187c */
[----:B------:R-:W-:-:S03]  /*773d0*/  IMAD.MOV.U32 R188, RZ, RZ, R9 ;  /* 0x000000ffffbc7224 */ /* 0x000fc600078e0009 */
        /* <DEDUP_REMOVED lines=8> */
[----:B------:R-:W4:Y:S04]  /*77460*/  LDL.LU R9, [R1+0x2cbc] ;  /* 0x002cbc0001097983 */ /* 0x000f280000300800 */
[----:B------:R4:W-:Y:S04]  /*77470*/  LDGSTS.E [R3+0x42a80], desc[UR60][R130.64], P0 ;  /* 0x42a8000082037fae */ /* 0x0009e8000812187c */
[----:B------:R-:W-:Y:S04]  /*77480*/  STL.64 [R1+0xea0], R110 ;  /* 0x000ea06e01007387 */ /* 0x000fe80000100a00 */
[----:B------:R4:W-:Y:S04]  /*77490*/  LDGSTS.E [R3+0x42e80], desc[UR60][R128.64], P0 ;  /* 0x42e8000080037fae */ /* 0x0009e8000812187c */
[----:B------:R4:W-:Y:S04]  /*774a0*/  STL.64 [R1+0xe60], R102 ;  /* 0x000e606601007387 */ /* 0x0009e80000100a00 */
[----:B------:R4:W-:Y:S04]  /*774b0*/  LDGSTS.E [R3+0x43280], desc[UR60][R126.64], P0 ;  /* 0x432800007e037fae */ /* 0x0009e8000812187c */
[----:B------:R4:W-:Y:S04]  /*774c0*/  STL.64 [R1+0xe20], R108 ;  /* 0x000e206c01007387 */ /* 0x0009e80000100a00 */
[----:B------:R-:W-:Y:S04]  /*774d0*/  LDGSTS.E [R3+0x43680], desc[UR60][R124.64], P0 ;  /* 0x436800007c037fae */ /* 0x000fe8000812187c */
[----:B------:R-:W-:Y:S04]  /*774e0*/  LDGSTS.E [R3+0x43a80], desc[UR60][R122.64], P0 ;  /* 0x43a800007a037fae */ /* 0x000fe8000812187c */
[----:B------:R-:W-:Y:S04]  /*774f0*/  LDGSTS.E [R3+0x43e80], desc[UR60][R106.64], P0 ;  /* 0x43e800006a037fae */ /* 0x000fe8000812187c */
[----:B-1----:R-:W4:Y:S04]  /*77500*/  LDL.LU.64 R124, [R1+0x1418] ;  /* 0x00141800017c7983 */ /* 0x002f280000300a00 */
[----:B--2---:R-:W2:Y:S04]  /*77510*/  LDL.LU.64 R122, [R1+0x13d8] ;  /* 0x0013d800017a7983 */ /* 0x004ea80000300a00 */
[----:B---3--:R-:W3:Y:S04]  /*77520*/  LDL.LU.64 R106, [R1+0x1398] ;  /* 0x00139800016a7983 */ /* 0x008ee80000300a00 */
[----:B------:R-:W-:Y:S04]  /*77530*/  LDGSTS.E [R3+0x44280], desc[UR60][R120.64], P0 ;  /* 0x4428000078037fae */ /* 0x000fe8000812187c */
[----:B------:R-:W-:Y:S04]  /*77540*/  LDGSTS.E [R3+0x44680], desc[UR60][R118.64], P0 ;  /* 0x4468000076037fae */ /* 0x000fe8000812187c */
[----:B------:R-:W-:Y:S04]  /*77550*/  LDGSTS.E [R3+0x44a80], desc[UR60][R116.64], P0 ;  /* 0x44a8000074037fae */ /* 0x000fe8000812187c */
[----:B----4-:R-:W4:Y:S04]  /*77560*/  LDL.LU.64 R120, [R1+0x1358] ;  /* 0x0013580001787983 */ /* 0x010f280000300a00 */
[----:B------:R-:W4:Y:S04]  /*77570*/  LDL.LU.64 R118, [R1+0x1318] ;  /* 0x0013180001767983 */ /* 0x000f280000300a00 */
[----:B------:R-:W-:Y:S04]  /*77580*/  LDGSTS.E [R3+0x44e80], desc[UR60][R104.64], P0 ;  /* 0x44e8000068037fae */ /* 0x000fe8000812187c */
[----:B------:R-:W-:Y:S04]  /*77590*/  LDGSTS.E [R3+0x45280], desc[UR60][R114.64], P0 ;  /* 0x4528000072037fae */ /* 0x000fe8000812187c */
[----:B------:R-:W-:Y:S04]  /*775a0*/  LDGSTS.E [R3+0x45680], desc[UR60][R112.64], P0 ;  /* 0x4568000070037fae */ /* 0x000fe8000812187c */
[----:B------:R-:W4:Y:S04]  /*775b0*/  LDL.LU.64 R104, [R1+0x12d8] ;  /* 0x0012d80001687983 */ /* 0x000f280000300a00 */
[----:B------:R-:W4:Y:S04]  /*775c0*/  LDL.LU.64 R116, [R1+0x1298] ;  /* 0x0012980001747983 */ /* 0x000f280000300a00 */
[----:B------:R-:W4:Y:S04]  /*775d0*/  LDL.LU.64 R114, [R1+0x1258] ;  /* 0x0012580001727983 */ /* 0x000f280000300a00 */
[----:B------:R-:W-:Y:S04]  /*775e0*/  LDGSTS.E [R3+0x45a80], desc[UR60][R110.64], P0 ;  /* 0x45a800006e037fae */ /* 0x000fe8000812187c */
[----:B------:R-:W-:Y:S01]  /*775f0*/  LDGSTS.E [R3+0x45e80], desc[UR60][R102.64], P0 ;  /* 0x45e8000066037fae */ /* 0x000fe2000812187c */
[----:B------:R-:W-:-:S03]  /*77600*/  IADD3 R157, P1, R186, R5, RZ ;  /* 0x00000005ba9d7210 */ /* 0x000fc60007f3e0ff */
[----:B------:R1:W-:Y:S04]  /*77610*/  LDGSTS.E [R3+0x46280], desc[UR60][R108.64], P0 ;  /* 0x462800006c037fae */ /* 0x0003e8000812187c */
[----:B------:R-:W4:Y:S01]  /*77620*/  LDL.LU.64 R102, [R1+0x1218] ;  /* 0x0012180001667983 */ /* 0x000f220000300a00 */
[--C-:B------:R-:W-:Y:S01]  /*77630*/  IMAD.X R186, R187, 0x1, R2.reuse, P1 ;  /* 0x00000001bbba7824 */ /* 0x100fe200008e0602 */
[-C--:B------:R-:W-:Y:S02]  /*77640*/  IADD3 R155, P1, R184, R5.reuse, RZ ;  /* 0x00000005b89b7210 */ /* 0x080fe40007f3e0ff */
[----:B------:R-:W4:Y:S03]  /*77650*/  LDL.LU.64 R112, [R1+0x11d8] ;  /* 0x0011d80001707983 */ /* 0x000f260000300a00 */
[----:B------:R-:W-:Y:S01]  /*77660*/  IMAD.X R184, R185, 0x1, R2, P1 ;  /* 0x00000001b9b87824 */ /* 0x000fe200008e0602 */
[-C--:B------:R-:W-:Y:S01]  /*77670*/  IADD3 R153, P1, R182, R5.reuse, RZ ;  /* 0x00000005b6997210 */ /* 0x080fe20007f3e0ff */
[----:B------:R-:W4:Y:S03]  /*77680*/  LDL.LU.64 R110, [R1+0x1198] ;  /* 0x00119800016e7983 */ /* 0x000f260000300a00 */
[----:B------:R-:W-:Y:S01]  /*77690*/  IADD3.X R182, R183, R2, RZ, P1, !PT ;  /* 0x00000002b7b67210 */ /* 0x000fe20000ffe4ff */
[----:B------:R-:W4:Y:S01]  /*776a0*/  LDL.LU.64 R108, [R1+0x1158] ;  /* 0x00115800016c7983 */ /* 0x000f220000300a00 */
[----:B------:R-:W-:-:S02]  /*776b0*/  IADD3 R152, P1, R180, R5, RZ ;  /* 0x00000005b4987210 */ /* 0x000fc40007f3e0ff */
[----:B------:R-:W-:Y:S01]  /*776c0*/  MOV R177, R176 ;  /* 0x000000b000b17202 */ /* 0x000fe20000000f00 */
[----:B------:R-:W-:Y:S02]  /*776d0*/  LDGSTS.E [R3+0x46680], desc[UR60][R188.64], P0 ;  /* 0x46680000bc037fae */ /* 0x000fe4000812187c */
        /* <DEDUP_REMOVED lines=8> */
[----:B------:R-:W-:Y:S02]  /*77760*/  IMAD.X R156, R107, 0x1, R2, P1 ;  /* 0x000000016b9c7824 */ /* 0x000fe400008e0602 */
[----:B------:R-:W1:Y:S01]  /*77770*/  LDL.LU.64 R106, [R1+0x1118] ;  /* 0x00111800016a7983 */ /* 0x000e620000300a00 */
[----:B----4-:R-:W-:-:S04]  /*77780*/  IADD3 R141, P1, R120, R5, RZ ;  /* 0x00000005788d7210 */ /* 0x010fc80007f3e0ff */
[----:B------:R-:W-:Y:S02]  /*77790*/  IADD3.X R159, R121, R2, RZ, P1, !PT ;  /* 0x00000002799f7210 */ /* 0x000fe40000ffe4ff */
[----:B------:R-:W-:-:S05]  /*777a0*/  IADD3 R140, P1, R118, R5, RZ ;  /* 0x00000005768c7210 */ /* 0x000fca0007f3e0ff */
        /* <DEDUP_REMOVED lines=9> */
[----:B------:R-:W-:Y:S02]  /*77840*/  IMAD.X R133, R103, 0x1, R2, P1 ;  /* 0x0000000167857824 */ /* 0x000fe400008e0602 */
[----:B------:R-:W3:Y:S01]  /*77850*/  LDL.LU.64 R102, [R1+0x1098] ;  /* 0x0010980001667983 */ /* 0x000ee20000300a00 */
[----:B------:R-:W-:-:S03]  /*77860*/  IADD3 R130, P1, R112, R5, RZ ;  /* 0x0000000570827210 */ /* 0x000fc60007f3e0ff */
[----:B------:R-:W4:Y:S01]  /*77870*/  LDL.LU.64 R114, [R1+0x1058] ;  /* 0x0010580001727983 */ /* 0x000f220000300a00 */
[----:B------:R-:W-:Y:S02]  /*77880*/  IADD3.X R131, R113, R2, RZ, P1, !PT ;  /* 0x0000000271837210 */ /* 0x000fe40000ffe4ff */
[-C--:B------:R-:W-:Y:S01]  /*77890*/  IADD3 R128, P1, R110, R5.reuse, RZ ;  /* 0x000000056e807210 */ /* 0x080fe20007f3e0ff */
[----:B------:R-:W4:Y:S04]  /*778a0*/  LDL.LU.64 R116, [R1+0x1018] ;  /* 0x0010180001747983 */ /* 0x000f280000300a00 */
[--C-:B------:R-:W-:Y:S01]  /*778b0*/  IMAD.X R129, R111, 0x1, R2.reuse, P1 ;  /* 0x000000016f817824 */ /* 0x100fe200008e0602 */
[-C--:B------:R-:W-:Y:S01]  /*778c0*/  IADD3 R126, P1, R108, R5.reuse, RZ ;  /* 0x000000056c7e7210 */ /* 0x080fe20007f3e0ff */
[----:B------:R-:W4:Y:S04]  /*778d0*/  LDL.LU.64 R122, [R1+0xfd8] ;  /* 0x000fd800017a7983 */ /* 0x000f280000300a00 */
[----:B------:R-:W-:Y:S01]  /*778e0*/  IMAD.X R127, R109, 0x1, R2, P1 ;  /* 0x000000016d7f7824 */ /* 0x000fe200008e0602 */
[----:B------:R-:W4:Y:S04]  /*778f0*/  LDL.LU.64 R118, [R1+0xf98] ;  /* 0x000f980001767983 */ /* 0x000f280000300a00 */
[----:B------:R-:W4:Y:S01]  /*77900*/  LDL.LU.64 R120, [R1+0xf58] ;  /* 0x000f580001787983 */ /* 0x000f220000300a00 */
[----:B-1----:R-:W-:-:S04]  /*77910*/  IADD3 R108, P1, R106, R5, RZ ;  /* 0x000000056a6c7210 */ /* 0x002fc80007f3e0ff */
[----:B------:R-:W-:Y:S02]  /*77920*/  IADD3.X R109, R107, R2, RZ, P1, !PT ;  /* 0x000000026b6d7210 */ /* 0x000fe40000ffe4ff */
[----:B--2---:R-:W-:-:S05]  /*77930*/  IADD3 R110, P1, R104, R5, RZ ;  /* 0x00000005686e7210 */ /* 0x004fca0007f3e0ff */
[----:B------:R-:W-:Y:S02]  /*77940*/  IMAD.X R111, R105, 0x1, R2, P1 ;  /* 0x00000001696f7824 */ /* 0x000fe400008e0602 */
[----:B------:R-:W2:Y:S04]  /*77950*/  LDL.LU.64 R104, [R1+0xf18] ;  /* 0x000f180001687983 */ /* 0x000ea80000300a00 */
[----:B------:R-:W2:Y:S01]  /*77960*/  LDL.LU.64 R106, [R1+0xed8] ;  /* 0x000ed800016a7983 */ /* 0x000ea20000300a00 */
[----:B---3--:R-:W-:-:S05]  /*77970*/  IADD3 R124, P1, R102, R5, RZ ;  /* 0x00000005667c7210 */ /* 0x008fca0007f3e0ff */
[----:B------:R-:W-:Y:S02]  /*77980*/  IMAD.X R125, R103, 0x1, R2, P1 ;  /* 0x00000001677d7824 */ /* 0x000fe400008e0602 */
[----:B------:R-:W3:Y:S04]  /*77990*/  LDL.LU.64 R102, [R1+0xe98] ;  /* 0x000e980001667983 */ /* 0x000ee80000300a00 */
[----:B------:R-:W3:Y:S01]  /*779a0*/  LDL.LU.64 R146, [R1+0xe58] ;  /* 0x000e580001927983 */ /* 0x000ee20000300a00 */
        /* <DEDUP_REMOVED lines=9> */
[----:B------:R-:W-:Y:S02]  /*77a40*/  IMAD.X R119, R121, 0x1, R2, P1 ;  /* 0x0000000179777824 */ /* 0x000fe400008e0602 */
[----:B------:R-:W-:Y:S02]  /*77a50*/  IMAD.MOV.U32 R176, RZ, RZ, R158 ;  /* 0x000000ffffb07224 */ /* 0x000fe400078e009e */
[----:B------:R-:W-:Y:S01]  /*77a60*/  IMAD.MOV.U32 R187, RZ, RZ, R186 ;  /* 0x000000ffffbb7224 */ /* 0x000fe200078e00ba */
[----:B------:R-:W-:Y:S01]  /*77a70*/  MOV R186, R157 ;  /* 0x0000009d00ba7202 */ /* 0x000fe20000000f00 */
        /* <DEDUP_REMOVED lines=13> */
[----:B------:R-:W-:Y:S01]  /*77b50*/  LDGSTS.E [R3+0x47280], desc[UR60][R182.64], P0 ;  /* 0x47280000b6037fae */ /* 0x000fe2000812187c */
[----:B------:R-:W-:Y:S01]  /*77b60*/  IMAD.MOV.U32 R145, RZ, RZ, R156 ;  /* 0x000000ffff917224 */ /* 0x000fe200078e009c */
[----:B------:R-:W-:Y:S01]  /*77b70*/  MOV R142, R141 ;  /* 0x0000008d008e7202 */ /* 0x000fe20000000f00 */
[----:B------:R-:W-:Y:S01]  /*77b80*/  IMAD.MOV.U32 R141, RZ, RZ, R252 ;  /* 0x000000ffff8d7224 */ /* 0x000fe200078e00fc */
        /* <DEDUP_REMOVED lines=9> */
[----:B---3--:R-:W-:-:S05]  /*77c20*/  IADD3 R106, P1, R102, R5, RZ ;  /* 0x00000005666a7210 */ /* 0x008fca0007f3e0ff */
        /* <DEDUP_REMOVED lines=14> */
[--C-:B------:R-:W-:Y:S01]  /*77d10*/  IMAD.X R20, R21, 0x1, R2.reuse, P1 ;  /* 0x0000000115147824 */ /* 0x100fe200008e0602 */
[-C--:B------:R-:W-:Y:S01]  /*77d20*/  IADD3 R150, P1, R18, R5.reuse, RZ ;  /* 0x0000000512967210 */ /* 0x080fe20007f3e0ff */
[----:B------:R-:W-:Y:S01]  /*77d30*/  IMAD.MOV.U32 R146, RZ, RZ, R143 ;  /* 0x000000ffff927224 */ /* 0x000fe200078e008f */
[----:B------:R-:W-:Y:S02]  /*77d40*/  MOV R147, R154 ;  /* 0x0000009a00937202 */ /* 0x000fe40000000f00 */
[----:B------:R-:W-:Y:S02]  /*77d50*/  IADD3.X R18, R19, R2, RZ, P1, !PT ;  /* 0x0000000213127210 */ /* 0x000fe40000ffe4ff */
[----:B------:R-:W-:Y:S01]  /*77d60*/  IADD3 R4, P1, R16, R5, RZ ;  /* 0x0000000510047210 */ /* 0x000fe20007f3e0ff */
[----:B------:R-:W-:Y:S01]  /*77d70*/  IMAD.MOV.U32 R143, RZ, RZ, R159 ;  /* 0x000000ffff8f7224 */ /* 0x000fe200078e009f */
[----:B------:R-:W-:Y:S03]  /*77d80*/  STL.64 [R1+0x13d8], R146 ;  /* 0x0013d89201007387 */ /* 0x000fe60000100a00 */
[----:B------:R-:W-:Y:S01]  /*77d90*/  IMAD.X R16, R17, 0x1, R2, P1 ;  /* 0x0000000111107824 */ /* 0x000fe200008e0602 */
        /* <DEDUP_REMOVED lines=17> */
[----:B------:R-:W-:Y:S04]  /*77eb0*/  STL.64 [R1+0x1098], R124 ;  /* 0x0010987c01007387 */ /* 0x000fe80000100a00 */
[----:B------:R-:W-:Y:S04]  /*77ec0*/  LDGSTS.E [R3+0x40f00], desc[UR60][R142.64], P0 ;  /* 0x40f000008e037fae */ /* 0x000fe8000812187c */
[----:B------:R3:W-:Y:S04]  /*77ed0*/  STL.64 [R1+0x1058], R112 ;  /* 0x0010587001007387 */ /* 0x0007e80000100a00 */
        /* <DEDUP_REMOVED lines=17> */
[----:B------:R-:W-:Y:S04]  /*77ff0*/  LDGSTS.E [R3+0x43700], desc[UR60][R110.64], P0 ;  /* 0x437000006e037fae */ /* 0x000fe8000812187c */
[----:B------:R-:W-:Y:S04]  /*78000*/  LDGSTS.E [R3+0x43b00], desc[UR60][R124.64], P0 ;  /* 0x43b000007c037fae */ /* 0x000fe8000812187c */
[----:B-1----:R-:W4:Y:S04]  /*78010*/  LDL.LU.64 R108, [R1+0x1410] ;  /* 0x00141000016c7983 */ /* 0x002f280000300a00 */
[----:B--2---:R-:W2:Y:S04]  /*78020*/  LDL.LU.64 R110, [R1+0x13d0] ;  /* 0x0013d000016e7983 */ /* 0x004ea80000300a00 */
[----:B------:R-:W-:Y:S04]  /*78030*/  LDGSTS.E [R3+0x43f00], desc[UR60][R112.64], P0 ;  /* 0x43f0000070037fae */ /* 0x000fe8000812187c */
[----:B------:R-:W-:Y:S04]  /*78040*/  LDGSTS.E [R3+0x44300], desc[UR60][R114.64], P0 ;  /* 0x4430000072037fae */ /* 0x000fe8000812187c */
[----:B------:R-:W-:Y:S04]  /*78050*/  LDGSTS.E [R3+0x44700], desc[UR60][R116.64], P0 ;  /* 0x4470000074037fae */ /* 0x000fe8000812187c */
[----:B---3--:R-:W3:Y:S04]  /*78060*/  LDL.LU.64 R112, [R1+0x1390] ;  /* 0x0013900001707983 */ /* 0x008ee80000300a00 */
[----:B----4-:R-:W4:Y:S04]  /*78070*/  LDL.LU.64 R114, [R1+0x1350] ;  /* 0x0013500001727983 */ /* 0x010f280000300a00 */
[----:B------:R-:W4:Y:S04]  /*78080*/  LDL.LU.64 R116, [R1+0x1310] ;  /* 0x0013100001747983 */ /* 0x000f280000300a00 */
        /* <DEDUP_REMOVED lines=8> */
[----:B------:R1:W-:Y:S04]  /*78110*/  LDGSTS.E [R3+0x45b00], desc[UR60][R106.64], P0 ;  /* 0x45b000006a037fae */ /* 0x0003e8000812187c */
[----:B------:R-:W-:Y:S04]  /*78120*/  LDGSTS.E [R3+0x45f00], desc[UR60][R102.64], P0 ;  /* 0x45f0000066037fae */ /* 0x000fe8000812187c */
[----:B------:R-:W4:Y:S04]  /*78130*/  LDL.LU.64 R102, [R1+0x11d0] ;  /* 0x0011d00001667983 */ /* 0x000f280000300a00 */
[----:B------:R-:W4:Y:S04]  /*78140*/  LDL.LU.64 R128, [R1+0x1190] ;  /* 0x0011900001807983 */ /* 0x000f280000300a00 */
[----:B------:R-:W4:Y:S04]  /*78150*/  LDL.LU.64 R130, [R1+0x1150] ;  /* 0x0011500001827983 */ /* 0x000f280000300a00 */
[----:B------:R-:W4:Y:S01]  /*78160*/  LDL.LU.64 R132, [R1+0x1110] ;  /* 0x0011100001847983 */ /* 0x000f220000300a00 */
[----:B-1----:R-:W-:-:S05]  /*78170*/  IADD3 R106, P1, R108, R5, RZ ;  /* 0x000000056c6a7210 */ /* 0x002fca0007f3e0ff */
[----:B------:R-:W-:Y:S01]  /*78180*/  IMAD.X R6, R109, 0x1, R2, P1 ;  /* 0x000000016d067824 */ /* 0x000fe200008e0602 */
[----:B--2---:R-:W-:-:S05]  /*78190*/  IADD3 R108, P1, R110, R5, RZ ;  /* 0x000000056e6c7210 */ /* 0x004fca0007f3e0ff */
[----:B------:R-:W-:Y:S01]  /*781a0*/  IMAD.X R154, R111, 0x1, R2, P1 ;  /* 0x000000016f9a7824 */ /* 0x000fe200008e0602 */
[----:B---3--:R-:W-:-:S04]  /*781b0*/  IADD3 R110, P1, R112, R5, RZ ;  /* 0x00000005706e7210 */ /* 0x008fc80007f3e0ff */
        /* <DEDUP_REMOVED lines=15> */
[----:B------:R-:W-:Y:S02]  /*782b0*/  IMAD.X R125, R103, 0x1, R2, P1 ;  /* 0x00000001677d7824 */ /* 0x000fe400008e0602 */
[----:B------:R-:W3:Y:S04]  /*782c0*/  LDL.LU.64 R102, [R1+0x1090] ;  /* 0x0010900001667983 */ /* 0x000ee80000300a00 */
[----:B------:R-:W4:Y:S04]  /*782d0*/  LDL.LU.64 R138, [R1+0x1050] ;  /* 0x00105000018a7983 */ /* 0x000f280000300a00 */
[----:B------:R-:W4:Y:S04]  /*782e0*/  LDL.LU.64 R140, [R1+0x1010] ;  /* 0x00101000018c7983 */ /* 0x000f280000300a00 */
[----:B------:R-:W4:Y:S01]  /*782f0*/  LDL.LU.64 R142, [R1+0xfd0] ;  /* 0x000fd000018e7983 */ /* 0x000f220000300a00 */
[----:B------:R-:W-:-:S03]  /*78300*/  IADD3 R126, P1, R128, R5, RZ ;  /* 0x00000005807e7210 */ /* 0x000fc60007f3e0ff */
[----:B------:R-:W4:Y:S02]  /*78310*/  LDL.LU.64 R144, [R1+0xf90] ;  /* 0x000f900001907983 */ /* 0x000f240000300a00 */
[----:B------:R-:W-:Y:S01]  /*78320*/  IMAD.X R127, R129, 0x1, R2, P1 ;  /* 0x00000001817f7824 */ /* 0x000fe200008e0602 */
[-C--:B------:R-:W-:Y:S01]  /*78330*/  IADD3 R128, P1, R130, R5.reuse, RZ ;  /* 0x0000000582807210 */ /* 0x080fe20007f3e0ff */
[----:B------:R-:W4:Y:S03]  /*78340*/  LDL.LU.64 R146, [R1+0xf50] ;  /* 0x000f500001927983 */ /* 0x000f260000300a00 */
[----:B------:R-:W-:Y:S01]  /*78350*/  IADD3.X R129, R131, R2, RZ, P1, !PT ;  /* 0x0000000283817210 */ /* 0x000fe20000ffe4ff */
[----:B------:R-:W4:Y:S01]  /*78360*/  LDL.LU.64 R148, [R1+0xf10] ;  /* 0x000f100001947983 */ /* 0x000f220000300a00 */
[----:B------:R-:W-:Y:S01]  /*78370*/  IADD3 R130, P1, R132, R5, RZ ;  /* 0x0000000584827210 */ /* 0x000fe20007f3e0ff */
[----:B------:R-:W-:Y:S01]  /*78380*/  IMAD.MOV.U32 R21, RZ, RZ, R20 ;  /* 0x000000ffff157224 */ /* 0x000fe200078e0014 */
[----:B------:R-:W-:Y:S01]  /*78390*/  MOV R19, R18 ;  /* 0x0000001200137202 */ /* 0x000fe20000000f00 */
[----:B------:R-:W-:-:S02]  /*783a0*/  IMAD.MOV.U32 R20, RZ, RZ, R151 ;  /* 0x000000ffff147224 */ /* 0x000fc400078e0097 */
[----:B------:R-:W-:Y:S02]  /*783b0*/  IMAD.MOV.U32 R18, RZ, RZ, R150 ;  /* 0x000000ffff127224 */ /* 0x000fe400078e0096 */
[----:B------:R-:W-:Y:S01]  /*783c0*/  IMAD.X R131, R133, 0x1, R2, P1 ;  /* 0x0000000185837824 */ /* 0x000fe200008e0602 */
[----:B------:R-:W4:Y:S01]  /*783d0*/  LDL.LU.64 R150, [R1+0xed0] ;  /* 0x000ed00001967983 */ /* 0x000f220000300a00 */
        /* <DEDUP_REMOVED lines=20> */
[----:B------:R-:W-:Y:S01]  /*78520*/  IMAD.MOV.U32 R23, RZ, RZ, R22 ;  /* 0x000000ffff177224 */ /* 0x000fe200078e0016 */
[----:B------:R-:W-:Y:S02]  /*78530*/  MOV R22, R152 ;  /* 0x0000009800167202 */ /* 0x000fe40000000f00 */
[----:B------:R-:W-:Y:S01]  /*78540*/  MOV R163, R162 ;  /* 0x000000a200a37202 */ /* 0x000fe20000000f00 */
[----:B------:R-:W-:Y:S01]  /*78550*/  IMAD.MOV.U32 R162, RZ, RZ, R153 ;  /* 0x000000ffffa27224 */ /* 0x000fe200078e0099 */
[----:B------:R-:W-:Y:S01]  /*78560*/  MOV R165, R164 ;  /* 0x000000a400a57202 */ /* 0x000fe20000000f00 */
[----:B------:R-:W-:Y:S01]  /*78570*/  IMAD.MOV.U32 R107, RZ, RZ, R6 ;  /* 0x000000ffff6b7224 */ /* 0x000fe200078e0006 */
[----:B------:R-:W-:Y:S01]  /*78580*/  MOV R111, R156 ;  /* 0x0000009c006f7202 */ /* 0x000fe20000000f00 */
[----:B------:R-:W-:-:S02]  /*78590*/  IMAD.MOV.U32 R109, RZ, RZ, R154 ;  /* 0x000000ffff6d7224 */ /* 0x000fc400078e009a */
[----:B------:R-:W-:Y:S02]  /*785a0*/  IMAD.MOV.U32 R164, RZ, RZ, R158 ;  /* 0x000000ffffa47224 */ /* 0x000fe400078e009e */
[----:B------:R-:W-:Y:S01]  /*785b0*/  IMAD.MOV.U32 R113, RZ, RZ, R159 ;  /* 0x000000ffff717224 */ /* 0x000fe200078e009f */
[----:B------:R1:W-:Y:S01]  /*785c0*/  STL.64 [R1+0x1410], R106 ;  /* 0x0014106a01007387 */ /* 0x0003e20000100a00 */
[----:B------:R-:W-:Y:S02]  /*785d0*/  IMAD.MOV.U32 R115, RZ, RZ, R252 ;  /* 0x000000ffff737224 */ /* 0x000fe400078e00fc */
[----:B------:R-:W-:Y:S01]  /*785e0*/  IMAD.MOV.U32 R173, RZ, RZ, R172 ;  /* 0x000000ffffad7224 */ /* 0x000fe200078e00ac */
[----:B------:R4:W-:Y:S01]  /*785f0*/  STL.64 [R1+0x13d0], R108 ;  /* 0x0013d06c01007387 */ /* 0x0009e20000100a00 */
[----:B------:R-:W-:-:S03]  /*78600*/  MOV R172, R157 ;  /* 0x0000009d00ac7202 */ /* 0x000fc60000000f00 */
[----:B------:R4:W-:Y:S04]  /*78610*/  STL.64 [R1+0x1390], R110 ;  /* 0x0013906e01007387 */ /* 0x0009e80000100a00 */
[----:B------:R4:W-:Y:S01]  /*78620*/  STL.64 [R1+0x1350], R112 ;  /* 0x0013507001007387 */ /* 0x0009e20000100a00 */
[----:B------:R-:W-:-:S03]  /*78630*/  IMAD.MOV.U32 R169, RZ, RZ, R168 ;  /* 0x000000ffffa97224 */ /* 0x000fc600078e00a8 */
[----:B------:R4:W-:Y:S01]  /*78640*/  STL.64 [R1+0x1310], R114 ;  /* 0x0013107201007387 */ /* 0x0009e20000100a00 */
[----:B------:R-:W-:-:S03]  /*78650*/  IMAD.MOV.U32 R168, RZ, RZ, R155 ;  /* 0x000000ffffa87224 */ /* 0x000fc600078e009b */
[----:B------:R4:W-:Y:S04]  /*78660*/  STL.64 [R1+0x12d0], R116 ;  /* 0x0012d07401007387 */ /* 0x0009e80000100a00 */
[----:B------:R4:W-:Y:S04]  /*78670*/  STL.64 [R1+0x1290], R118 ;  /* 0x0012907601007387 */ /* 0x0009e80000100a00 */
[----:B------:R4:W-:Y:S04]  /*78680*/  STL.64 [R1+0x1250], R120 ;  /* 0x0012507801007387 */ /* 0x0009e80000100a00 */
[----:B------:R4:W-:Y:S04]  /*78690*/  STL.64 [R1+0x1210], R122 ;  /* 0x0012107a01007387 */ /* 0x0009e80000100a00 */
[----:B------:R4:W-:Y:S01]  /*786a0*/  STL.64 [R1+0x11d0], R124 ;  /* 0x0011d07c01007387 */ /* 0x0009e20000100a00 */
[----:B------:R-:W-:-:S03]  /*786b0*/  IMAD.MOV.U32 R17, RZ, RZ, R16 ;  /* 0x000000ffff117224 */ /* 0x000fc600078e0010 */
[----:B------:R4:W-:Y:S01]  /*786c0*/  STL.64 [R1+0x1190], R126 ;  /* 0x0011907e01007387 */ /* 0x0009e20000100a00 */
[----:B------:R-:W-:-:S03]  /*786d0*/  MOV R16, R4 ;  /* 0x0000000400107202 */ /* 0x000fc60000000f00 */
[----:B------:R4:W-:Y:S04]  /*786e0*/  STL.64 [R1+0x1150], R128 ;  /* 0x0011508001007387 */ /* 0x0009e80000100a00 */
[----:B------:R4:W-:Y:S04]  /*786f0*/  STL.64 [R1+0x1110], R130 ;  /* 0x0011108201007387 */ /* 0x0009e80000100a00 */
[----:B------:R-:W-:Y:S04]  /*78700*/  LDGSTS.E [R3+0x46300], desc[UR60][R164.64], P0 ;  /* 0x46300000a4037fae */ /* 0x000fe8000812187c */
        /* <DEDUP_REMOVED lines=13> */
[----:B------:R1:W-:Y:S04]  /*787e0*/  LDGSTS.E [R3+0x47f00], desc[UR60][R16.64], P0 ;  /* 0x47f0000010037fae */ /* 0x0003e8000812187c */
[----:B------:R4:W-:Y:S01]  /*787f0*/  STL.64 [R1+0xf10], R146 ;  /* 0x000f109201007387 */ /* 0x0009e20000100a00 */
[----:B-1----:R-:W-:-:S02]  /*78800*/  MOV R3, UR4 ;  /* 0x0000000400037c02 */ /* 0x002fc40008000f00 */
[----:B--2---:R-:W-:-:S05]  /*78810*/  IADD3 R150, P1, R104, R5, RZ ;  /* 0x0000000568967210 */ /* 0x004fca0007f3e0ff */
[----:B------:R-:W-:Y:S01]  /*78820*/  IMAD.X R151, R105, 0x1, R2, P1 ;  /* 0x0000000169977824 */ /* 0x000fe200008e0602 */
[----:B---3--:R-:W-:-:S04]  /*78830*/  IADD3 R152, P1, R102, R5, RZ ;  /* 0x0000000566987210 */ /* 0x008fc80007f3e0ff */
        /* <DEDUP_REMOVED lines=15> */
[----:B------:R-:W-:Y:S02]  /*78930*/  IADD3 R4, P1, R8, R5, RZ ;  /* 0x0000000508047210 */ /* 0x000fe40007f3e0ff */
[----:B------:R-:W-:Y:S01]  /*78940*/  MOV R175, R174 ;  /* 0x000000ae00af7202 */ /* 0x000fe20000000f00 */
[----:B------:R-:W-:Y:S02]  /*78950*/  IMAD.MOV.U32 R174, RZ, RZ, R102 ;  /* 0x000000ffffae7224 */ /* 0x000fe400078e0066 */
[----:B------:R-:W-:Y:S01]  /*78960*/  IMAD.X R8, R9, 0x1, R2, P1 ;  /* 0x0000000109087824 */ /* 0x000fe200008e0602 */
[----:B------:R-:W-:Y:S01]  /*78970*/  LOP3.LUT R9, R7, 0x70, RZ, 0x3c, !PT ;  /* 0x0000007007097812 */ /* 0x000fe200078e3cff */
[----:B------:R-:W5:Y:S01]  /*78980*/  LDL.LU R102, [R1+0x2cb8] ;  /* 0x002cb80001667983 */ /* 0x000f620000300800 */
[----:B------:R-:W-:Y:S01]  /*78990*/  IMAD.MOV.U32 R171, RZ, RZ, R170 ;  /* 0x000000ffffab7224 */ /* 0x000fe200078e00aa */
[----:B------:R-:W-:Y:S01]  /*789a0*/  MOV R170, R103 ;  /* 0x0000006700aa7202 */ /* 0x000fe20000000f00 */
[----:B------:R-:W-:Y:S01]  /*789b0*/  IMAD.MOV.U32 R167, RZ, RZ, R166 ;  /* 0x000000ffffa77224 */ /* 0x000fe200078e00a6 */
[----:B------:R1:W-:Y:S01]  /*789c0*/  STL.64 [R1+0xed0], R148 ;  /* 0x000ed09401007387 */ /* 0x0003e20000100a00 */
[----:B------:R-:W-:Y:S01]  /*789d0*/  IMAD.MOV.U32 R166, RZ, RZ, R104 ;  /* 0x000000ffffa67224 */ /* 0x000fe200078e0068 */
[----:B------:R-:W-:-:S02]  /*789e0*/  IADD3 R3, R9, 0x100000, R3 ;  /* 0x0010000009037810 */ /* 0x000fc40007ffe003 */
[----:B------:R-:W5:Y:S01]  /*789f0*/  LDL.LU R103, [R1+0x2cb4] ;  /* 0x002cb40001677983 */ /* 0x000f620000300800 */
[----:B------:R-:W-:Y:S01]  /*78a00*/  MOV R161, R160 ;  /* 0x000000a000a17202 */ /* 0x000fe20000000f00 */
[----:B------:R-:W-:Y:S02]  /*78a10*/  IMAD.MOV.U32 R160, RZ, RZ, R105 ;  /* 0x000000ffffa07224 */ /* 0x000fe400078e0069 */
[----:B------:R2:W-:Y:S01]  /*78a20*/  STL.64 [R1+0xe90], R150 ;  /* 0x000e909601007387 */ /* 0x0005e20000100a00 */
[----:B------:R-:W-:Y:S01]  /*78a30*/  IMAD.MOV.U32 R15, RZ, RZ, R14 ;  /* 0x000000ffff0f7224 */ /* 0x000fe200078e000e */
[----:B------:R-:W-:Y:S02]  /*78a40*/  MOV R14, R158 ;  /* 0x0000009e000e7202 */ /* 0x000fe40000000f00 */
[----:B------:R-:W5:Y:S01]  /*78a50*/  LDL.LU R104, [R1+0x2cb0] ;  /* 0x002cb00001687983 */ /* 0x000f620000300800 */
[----:B------:R-:W-:Y:S01]  /*78a60*/  IMAD.MOV.U32 R13, RZ, RZ, R12 ;  /* 0x000000ffff0d7224 */ /* 0x000fe200078e000c */
[----:B------:R-:W-:-:S02]  /*78a70*/  MOV R11, R10 ;  /* 0x0000000a000b7202 */ /* 0x000fc40000000f00 */
[----:B------:R3:W-:Y:S01]  /*78a80*/  STL.64 [R1+0xe50], R152 ;  /* 0x000e509801007387 */ /* 0x0007e20000100a00 */
[----:B------:R-:W-:-:S03]  /*78a90*/  IMAD.MOV.U32 R12, RZ, RZ, R157 ;  /* 0x000000ffff0c7224 */ /* 0x000fc600078e009d */
[----:B------:R-:W5:Y:S01]  /*78aa0*/  LDL.LU R105, [R1+0x2cac] ;  /* 0x002cac0001697983 */ /* 0x000f620000300800 */
[----:B------:R-:W-:-:S03]  /*78ab0*/  IMAD.MOV.U32 R10, RZ, RZ, R155 ;  /* 0x000000ffff0a7224 */ /* 0x000fc600078e009b */
[----:B------:R-:W5:Y:S04]  /*78ac0*/  LDL.LU R158, [R1+0x2ca8] ;  /* 0x002ca800019e7983 */ /* 0x000f680000300800 */
[----:B------:R-:W5:Y:S04]  /*78ad0*/  LDL.LU R157, [R1+0x2ca4] ;  /* 0x002ca400019d7983 */ /* 0x000f680000300800 */
[----:B------:R-:W5:Y:S04]  /*78ae0*/  LDL.LU R155, [R1+0x2ca0] ;  /* 0x002ca000019b7983 */ /* 0x000f680000300800 */
[----:B------:R-:W-:Y:S04]  /*78af0*/  LDGSTS.E [R3+0x40380], desc[UR60][R106.64], P0 ;  /* 0x403800006a037fae */ /* 0x000fe8000812187c */
[----:B------:R-:W-:Y:S04]  /*78b00*/  LDGSTS.E [R3+0x40780], desc[UR60][R108.64], P0 ;  /* 0x407800006c037fae */ /* 0x000fe8000812187c */
[----:B------:R-:W-:Y:S04]  /*78b10*/  LDGSTS.E [R3+0x40b80], desc[UR60][R110.64], P0 ;  /* 0x40b800006e037fae */ /* 0x000fe8000812187c */
[----:B------:R-:W5:Y:S04]  /*78b20*/  LDL.LU.64 R106, [R1+0x2c98] ;  /* 0x002c9800016a7983 */ /* 0x000f680000300a00 */
[----:B----4-:R-:W5:Y:S04]  /*78b30*/  LDL.LU.64 R108, [R1+0x2c90] ;  /* 0x002c9000016c7983 */ /* 0x010f680000300a00 */
[----:B------:R-:W5:Y:S04]  /*78b40*/  LDL.LU.64 R110, [R1+0x2c88] ;  /* 0x002c8800016e7983 */ /* 0x000f680000300a00 */
[----:B------:R-:W-:Y:S04]  /*78b50*/  LDGSTS.E [R3+0x40f80], desc[UR60][R112.64], P0 ;  /* 0x40f8000070037fae */ /* 0x000fe8000812187c */
[----:B------:R-:W-:Y:S04]  /*78b60*/  LDGSTS.E [R3+0x41380], desc[UR60][R114.64], P0 ;  /* 0x4138000072037fae */ /* 0x000fe8000812187c */
[----:B------:R-:W-:Y:S04]  /*78b70*/  LDGSTS.E [R3+0x41780], desc[UR60][R116.64], P0 ;  /* 0x4178000074037fae */ /* 0x000fe8000812187c */
[----:B------:R-:W5:Y:S04]  /*78b80*/  LDL.LU.64 R112, [R1+0x2c80] ;  /* 0x002c800001707983 */ /* 0x000f680000300a00 */
[----:B------:R-:W5:Y:S04]  /*78b90*/  LDL.LU.64 R114, [R1+0x2c78] ;  /* 0x002c780001727983 */ /* 0x000f680000300a00 */
        /* <DEDUP_REMOVED lines=34> */
[----:B-1----:R-:W5:Y:S04]  /*78dc0*/  LDL.LU.64 R148, [R1+0x2bf0] ;  /* 0x002bf00001947983 */ /* 0x002f680000300a00 */
[----:B--2---:R-:W5:Y:S04]  /*78dd0*/  LDL.LU.64 R150, [R1+0x2be8] ;  /* 0x002be80001967983 */ /* 0x004f680000300a00 */
[----:B---3--:R-:W5:Y:S01]  /*78de0*/  LDL.LU.64 R152, [R1+0x2be0] ;  /* 0x002be00001987983 */ /* 0x008f620000300a00 */
[----:B------:R-:W-:Y:S01]  /*78df0*/  IMAD.MOV.U32 R9, RZ, RZ, R8 ;  /* 0x000000ffff097224 */ /* 0x000fe200078e0008 */
[----:B------:R-:W-:-:S02]  /*78e00*/  MOV R8, R4 ;  /* 0x0000000400087202 */ /* 0x000fc40000000f00 */
[----:B------:R-:W1:Y:S01]  /*78e10*/  LDC R4, c[0x0][0x238] ;  /* 0x00008e00ff047b82 */ /* 0x000e620000000800 */
[----:B------:R-:W-:Y:S01]  /*78e20*/  UIADD3 UR10, UR10, 0x1, URZ ;  /* 0x000000010a0a7890 */ /* 0x000fe2000fffe03f */
[----:B------:R-:W-:Y:S03]  /*78e30*/  LDGSTS.E [R3+0x46380], desc[UR60][R174.64], P0 ;  /* 0x46380000ae037fae */ /* 0x000fe6000812187c */
[----:B------:R-:W-:Y:S01]  /*78e40*/  UISETP.NE.U32.AND UP0, UPT, UR10, UR11, UPT ;  /* 0x0000000b0a00728c */ /* 0x000fe2000bf05070 */
[----:B------:R-:W-:Y:S04]  /*78e50*/  LDGSTS.E [R3+0x46780], desc[UR60][R170.64], P0 ;  /* 0x46780000aa037fae */ /* 0x000fe8000812187c */
[----:B------:R-:W-:Y:S04]  /*78e60*/  LDGSTS.E [R3+0x46b80], desc[UR60][R166.64], P0 ;  /* 0x46b80000a6037fae */ /* 0x000fe8000812187c */
[----:B------:R-:W-:Y:S04]  /*78e70*/  LDGSTS.E [R3+0x46f80], desc[UR60][R160.64], P0 ;  /* 0x46f80000a0037fae */ /* 0x000fe8000812187c */
[----:B------:R-:W-:Y:S04]  /*78e80*/  LDGSTS.E [R3+0x47380], desc[UR60][R14.64], P0 ;  /* 0x473800000e037fae */ /* 0x000fe8000812187c */
[----:B------:R-:W-:Y:S04]  /*78e90*/  LDGSTS.E [R3+0x47780], desc[UR60][R12.64], P0 ;  /* 0x477800000c037fae */ /* 0x000fe8000812187c */
[----:B------:R-:W-:Y:S04]  /*78ea0*/  LDGSTS.E [R3+0x47b80], desc[UR60][R10.64], P0 ;  /* 0x47b800000a037fae */ /* 0x000fe8000812187c */
[----:B------:R2:W-:Y:S01]  /*78eb0*/  LDGSTS.E [R3+0x47f80], desc[UR60][R8.64], P0 ;  /* 0x47f8000008037fae */ /* 0x0005e2000812187c */
[----:B------:R-:W-:Y:S01]  /*78ec0*/  PLOP3.LUT P0, PT, PT, PT, UP0, 0x80, 0x0 ;  /* 0x000000000000781c */ /* 0x000fe20003f0f008 */
[----:B-1----:R-:W-:-:S02]  /*78ed0*/  IMAD.SHL.U32 R4, R4, 0x80, RZ ;  /* 0x0000008004047824 */ /* 0x002fc400078e00ff */
[----:B------:R-:W0:Y:S02]  /*78ee0*/  LDGDEPBAR ;  /* 0x00000000000079af */ /* 0x000e240000000000 */
[----:B------:R-:W-:Y:S01]  /*78ef0*/  IMAD.SHL.U32 R4, R4, 0x4, RZ ;  /* 0x0000000404047824 */ /* 0x000fe200078e00ff */
[----:B--2---:R-:W-:-:S07]  /*78f00*/  MOV R3, UR10 ;  /* 0x0000000a00037c02 */ /* 0x004fce0008000f00 */
[----:B------:R-:W-:Y:S05]  /*78f10*/  @P0 BRA `(.L_x_1) ;  /* 0xfffffde800500947 */ /* 0x000fea000383ffff */
.L_x_0:
[----:B------:R-:W2:Y:S01]  /*78f20*/  LDL.LU R159, [R1+0x24cc] ;  /* 0x0024cc00019f7983 */ /* 0x000ea20000300800 */
[----:B------:R-:W-:-:S04]  /*78f30*/  DEPBAR.LE SB0, 0x0 ;  /* 0x000080000000791a */ /* 0x000fc80000000000 */
[----:B------:R-:W1:Y:S01]  /*78f40*/  S2R R156, SR_TID.X ;  /* 0x00000000009c7919 */ /* 0x000e620000002100 */
[C---:B-----5:R-:W-:Y:S01]  /*78f50*/  IADD3 R2, R152.reuse, 0x81, RZ ;  /* 0x0000008198027810 */ /* 0x060fe20007ffe0ff */
[----:B------:R-:W-:Y:S01]  /*78f60*/  ULDC.64 UR4, c[0x0][0x228] ;  /* 0x00008a0000047ab9 */ /* 0x000fe20000000a00 */
[----:B------:R-:W-:Y:S01]  /*78f70*/  ULDC UR50, c[0x0][0x248] ;  /* 0x0000920000327ab9 */ /* 0x000fe20000000800 */
[----:B------:R-:W-:Y:S01]  /*78f80*/  VIADD R3, R152, 0x80 ;  /* 0x0000008098037836 */ /* 0x000fe20000000000 */
[----:B------:R-:W-:Y:S01]  /*78f90*/  ISETP.GE.AND P1, PT, R2, UR5, PT ;  /* 0x0000000502007c0c */ /* 0x000fe2000bf26270 */
[----:B------:R-:W-:Y:S01]  /*78fa0*/  ULDC.64 UR6, c[0x0][0x228] ;  /* 0x00008a0000067ab9 */ /* 0x000fe20000000a00 */
[----:B------:R-:W-:Y:S01]  /*78fb0*/  ULDC UR45, c[0x0][0x228] ;  /* 0x00008a00002d7ab9 */ /* 0x000fe20000000800 */
        /* <DEDUP_REMOVED lines=24> */
[C---:B-1----:R-:W-:Y:S01]  /*79140*/  IMAD.SHL.U32 R6, R156.reuse, 0x40, RZ ;  /* 0x000000409c067824 */ /* 0x042fe200078e00ff */
[C---:B------:R-:W-:Y:S01]  /*79150*/  LOP3.LUT R4, R156.reuse, 0x60, RZ, 0xc0, !PT ;  /* 0x000000609c047812 */ /* 0x040fe200078ec0ff */
[----:B------:R-:W-:Y:S01]  /*79160*/  IMAD.SHL.U32 R154, R156, 0x10, RZ ;  /* 0x000000109c9a7824 */ /* 0x000fe200078e00ff */
[----:B------:R-:W-:Y:S01]  /*79170*/  ISETP.GE.AND P0, PT, R3, UR7, PT ;  /* 0x0000000703007c0c */ /* 0x000fe2000bf06270 */
[----:B------:R-:W-:Y:S01]  /*79180*/  ULDC UR23, c[0x0][0x22c] ;  /* 0x00008b0000177ab9 */ /* 0x000fe20000000800 */
[----:B------:R-:W-:Y:S01]  /*79190*/  LOP3.LUT R6, R6, 0x400, RZ, 0xc0, !PT ;  /* 0x0000040006067812 */ /* 0x000fe200078ec0ff */
[----:B------:R-:W-:Y:S01]  /*791a0*/  ULDC UR24, c[0x0][0x228] ;  /* 0x00008a0000187ab9 */ /* 0x000fe20000000800 */
[----:B------:R-:W-:Y:S01]  /*791b0*/  LOP3.LUT R154, R154, 0xf0, RZ, 0xc0, !PT ;  /* 0x000000f09a9a7812 */ /* 0x000fe200078ec0ff */
        /* <DEDUP_REMOVED lines=22> */
[----:B------:R-:W-:Y:S01]  /*79320*/  BAR.SYNC.DEFER_BLOCKING 0x0 ;  /* 0x0000000000007b1d */ /* 0x000fe20000010000 */
[----:B--2---:R-:W-:Y:S01]  /*79330*/  R2UR UR8, R159 ;  /* 0x000000009f0872ca */ /* 0x004fe200000e0000 */
[----:B------:R-:W-:Y:S01]  /*79340*/  IMAD R2, R152, UR50, RZ ;  /* 0x0000003298027c24 */ /* 0x000fe2000f8e02ff */
[----:B------:R-:W-:-:S03]  /*79350*/  LOP3.LUT R23, R23, 0xffffdfff, RZ, 0xc0, !PT ;  /* 0xffffdfff17177812 */ /* 0x000fc600078ec0ff */
[----:B------:R-:W-:Y:S01]  /*79360*/  ULDC UR5, c[0x0][0x22c] ;  /* 0x00008b0000057ab9 */ /* 0x000fe20000000800 */
[----:B------:R-:W-:Y:S01]  /*79370*/  LOP3.LUT R22, R22, 0x7fffffff, RZ, 0xc0, !PT ;  /* 0x7fffffff16167812 */ /* 0x000fe200078ec0ff */
[----:B------:R-:W-:-:S06]  /*79380*/  ULDC UR7, c[0x0][0x228] ;  /* 0x00008a0000077ab9 */ /* 0x000fcc0000000800 */
[----:B------:R-:W-:-:S05]  /*79390*/  IADD3 R156, R6, UR8, R154 ;  /* 0x00000008069c7c10 */ /* 0x000fca000fffe09a */
[----:B------:R-:W-:Y:S02]  /*793a0*/  IMAD R156, R4, 0x8, R156 ;  /* 0x00000008049c7824 */ /* 0x000fe400078e029c */
[----:B------:R-:W2:Y:S04]  /*793b0*/  LDL.LU R4, [R1+0xc00] ;  /* 0x000c000001047983 */ /* 0x000ea80000300800 */
[----:B------:R-:W2:Y:S04]  /*793c0*/  LDL.LU R5, [R1+0xc08] ;  /* 0x000c080001057983 */ /* 0x000ea80000300800 */
[----:B------:R-:W2:Y:S04]  /*793d0*/  LDL.LU R6, [R1+0xa00] ;  /* 0x000a000001067983 */ /* 0x000ea80000300800 */
[----:B------:R-:W2:Y:S01]  /*793e0*/  LDL.LU R7, [R1+0xa08] ;  /* 0x000a080001077983 */ /* 0x000ea20000300800 */
[----:B------:R-:W1:Y:S03]  /*793f0*/  S2R R154, SR_TID.X ;  /* 0x00000000009a7919 */ /* 0x000e660000002100 */
[----:B--2---:R2:W-:Y:S04]  /*79400*/  STSM.16.M88.4 [R156], R4 ;  /* 0x000000049c007844 */ /* 0x0045e80000000200 */
[----:B--2---:R-:W2:Y:S04]  /*79410*/  LDL.LU R4, [R1+0x800] ;  /* 0x0008000001047983 */ /* 0x004ea80000300800 */
[----:B------:R-:W2:Y:S04]  /*79420*/  LDL.LU R5, [R1+0x808] ;  /* 0x0008080001057983 */ /* 0x000ea80000300800 */
[----:B------:R-:W2:Y:S04]  /*79430*/  LDL.LU R6, [R1+0x600] ;  /* 0x0006000001067983 */ /* 0x000ea80000300800 */
[----:B------:R-:W2:Y:S01]  /*79440*/  LDL.LU R7, [R1+0x608] ;  /* 0x0006080001077983 */ /* 0x000ea20000300800 */
[----:B------:R-:W-:Y:S01]  /*79450*/  BAR.SYNC.DEFER_BLOCKING 0x0 ;  /* 0x0000000000007b1d */ /* 0x000fe20000010000 */
[----:B-1----:R-:W-:-:S04]  /*79460*/  LOP3.LUT R154, R154, 0x7f, RZ, 0xc0, !PT ;  /* 0x0000007f9a9a7812 */ /* 0x002fc800078ec0ff */
[----:B------:R-:W-:Y:S01]  /*79470*/  LEA R154, R154, UR8, 0x4 ;  /* 0x000000089a9a7c11 */ /* 0x000fe2000f8e20ff */
[----:B------:R-:W-:Y:S01]  /*79480*/  ULDC.64 UR8, c[0x0][0x220] ;  /* 0x0000880000087ab9 */ /* 0x000fe20000000a00 */
[----:B------:R-:W3:Y:S04]  /*79490*/  LDL.LU R160, [R1+0x400] ;  /* 0x0004000001a07983 */ /* 0x000ee80000300800 */
[----:B------:R-:W3:Y:S04]  /*794a0*/  LDL.LU R161, [R1+0x408] ;  /* 0x0004080001a17983 */ /* 0x000ee80000300800 */
[----:B------:R-:W3:Y:S04]  /*794b0*/  LDL.LU R162, [R1+0x200] ;  /* 0x0002000001a27983 */ /* 0x000ee80000300800 */
[----:B------:R-:W3:Y:S04]  /*794c0*/  LDL.LU R163, [R1+0x208] ;  /* 0x0002080001a37983 */ /* 0x000ee80000300800 */
[----:B------:R-:W1:Y:S01]  /*794d0*/  LDS.128 R164, [R154] ;  /* 0x000000009aa47984 */ /* 0x000e620000000c00 */
[----:B------:R-:W-:Y:S06]  /*794e0*/  BAR.SYNC.DEFER_BLOCKING 0x0 ;  /* 0x0000000000007b1d */ /* 0x000fec0000010000 */
[----:B-1----:R-:W-:Y:S04]  /*794f0*/  STL.64 [R1+0xe10], R164 ;  /* 0x000e10a401007387 */ /* 0x002fe80000100a00 */
[----:B------:R-:W-:Y:S04]  /*79500*/  STL.64 [R1+0xe18], R166 ;  /* 0x000e18a601007387 */ /* 0x000fe80000100a00 */
[----:B--2---:R-:W-:Y:S01]  /*79510*/  STSM.16.M88.4 [R156], R4 ;  /* 0x000000049c007844 */ /* 0x004fe20000000200 */
[----:B------:R-:W-:Y:S06]  /*79520*/  BAR.SYNC.DEFER_BLOCKING 0x0 ;  /* 0x0000000000007b1d */ /* 0x000fec0000010000 */
[----:B------:R-:W1:Y:S02]  /*79530*/  LDS.128 R4, [R154] ;  /* 0x000000009a047984 */ /* 0x000e640000000c00 */
[----:B------:R-:W-:Y:S06]  /*79540*/  BAR.SYNC.DEFER_BLOCKING 0x0 ;  /* 0x0000000000007b1d */ /* 0x000fec0000010000 */
[----:B-1----:R1:W-:Y:S04]  /*79550*/  STL.64 [R1+0xe00], R4 ;  /* 0x000e000401007387 */ /* 0x0023e80000100a00 */
[----:B------:R2:W-:Y:S04]  /*79560*/  STL.64 [R1+0xe08], R6 ;  /* 0x000e080601007387 */ /* 0x0005e80000100a00 */
[----:B------:R-:W4:Y:S04]  /*79570*/  LDL.LU R164, [R1] ;  /* 0x0000000001a47983 */ /* 0x000f280000300800 */
[----:B------:R-:W4:Y:S04]  /*79580*/  LDL.LU R165, [R1+0x8] ;  /* 0x0000080001a57983 */ /* 0x000f280000300800 */
[----:B---3--:R-:W-:Y:S01]  /*79590*/  STSM.16.M88.4 [R156], R160 ;  /* 0x000000a09c007844 */ /* 0x008fe20000000200 */
[----:B------:R-:W-:Y:S01]  /*795a0*/  BAR.SYNC.DEFER_BLOCKING 0x0 ;  /* 0x0000000000007b1d */ /* 0x000fe20000010000 */
[----:B------:R-:W-:Y:S01]  /*795b0*/  MOV R166, R24 ;  /* 0x0000001800a67202 */ /* 0x000fe20000000f00 */
[----:B------:R-:W-:-:S04]  /*795c0*/  IMAD.MOV.U32 R167, RZ, RZ, R26 ;  /* 0x000000ffffa77224 */ /* 0x000fc800078e001a */
[----:B-1----:R-:W3:Y:S04]  /*795d0*/  LDL.LU R4, [R1+0xc04] ;  /* 0x000c040001047983 */ /* 0x002ee80000300800 */
[----:B------:R-:W3:Y:S04]  /*795e0*/  LDL.LU R5, [R1+0xc0c] ;  /* 0x000c0c0001057983 */ /* 0x000ee80000300800 */
[----:B--2---:R-:W3:Y:S04]  /*795f0*/  LDL.LU R6, [R1+0xa04] ;  /* 0x000a040001067983 */ /* 0x004ee80000300800 */
[----:B------:R-:W3:Y:S04]  /*79600*/  LDL.LU R7, [R1+0xa0c] ;  /* 0x000a0c0001077983 */ /* 0x000ee80000300800 */
[----:B------:R-:W1:Y:S01]  /*79610*/  LDS.128 R160, [R154] ;  /* 0x000000009aa07984 */ /* 0x000e620000000c00 */
[----:B------:R-:W-:Y:S06]  /*79620*/  BAR.SYNC.DEFER_BLOCKING 0x0 ;  /* 0x0000000000007b1d */ /* 0x000fec0000010000 */
[----:B-1----:R-:W-:Y:S04]  /*79630*/  STL.64 [R1+0xc00], R160 ;  /* 0x000c00a001007387 */ /* 0x002fe80000100a00 */
[----:B------:R-:W-:Y:S04]  /*79640*/  STL.64 [R1+0xc08], R162 ;  /* 0x000c08a201007387 */ /* 0x000fe80000100a00 */
[----:B----4-:R-:W-:Y:S01]  /*79650*/  STSM.16.M88.4 [R156], R164 ;  /* 0x000000a49c007844 */ /* 0x010fe20000000200 */
[----:B------:R-:W-:Y:S06]  /*79660*/  BAR.SYNC.DEFER_BLOCKING 0x0 ;  /* 0x0000000000007b1d */ /* 0x000fec0000010000 */
[----:B------:R-:W1:Y:S02]  /*79670*/  LDS.128 R160, [R154] ;  /* 0x000000009aa07984 */ /* 0x000e640000000c00 */
[----:B------:R-:W-:Y:S06]  /*79680*/  BAR.SYNC.DEFER_BLOCKING 0x0 ;  /* 0x0000000000007b1d */ /* 0x000fec0000010000 */
[----:B-1----:R1:W-:Y:S04]  /*79690*/  STL.64 [R1+0xa00], R160 ;  /* 0x000a00a001007387 */ /* 0x0023e80000100a00 */
[----:B------:R2:W-:Y:S04]  /*796a0*/  STL.64 [R1+0xa08], R162 ;  /* 0x000a08a201007387 */ /* 0x0005e80000100a00 */
[----:B-1----:R-:W4:Y:S04]  /*796b0*/  LDL.LU R160, [R1+0x804] ;  /* 0x0008040001a07983 */ /* 0x002f280000300800 */
[----:B------:R-:W4:Y:S04]  /*796c0*/  LDL.LU R161, [R1+0x80c] ;  /* 0x00080c0001a17983 */ /* 0x000f280000300800 */
[----:B--2---:R-:W4:Y:S04]  /*796d0*/  LDL.LU R162, [R1+0x604] ;  /* 0x0006040001a27983 */ /* 0x004f280000300800 */
[----:B------:R-:W4:Y:S04]  /*796e0*/  LDL.LU R163, [R1+0x60c] ;  /* 0x00060c0001a37983 */ /* 0x000f280000300800 */
[----:B---3--:R1:W-:Y:S01]  /*796f0*/  STSM.16.M88.4 [R156], R4 ;  /* 0x000000049c007844 */ /* 0x0083e20000000200 */
[----:B------:R-:W-:Y:S06]  /*79700*/  BAR.SYNC.DEFER_BLOCKING 0x0 ;  /* 0x0000000000007b1d */ /* 0x000fec0000010000 */
[----:B-1----:R-:W2:Y:S04]  /*79710*/  LDL.LU R4, [R1+0x404] ;  /* 0x0004040001047983 */ /* 0x002ea80000300800 */
[----:B------:R-:W2:Y:S04]  /*79720*/  LDL.LU R5, [R1+0x40c] ;  /* 0x00040c0001057983 */ /* 0x000ea80000300800 */
[----:B------:R-:W2:Y:S04]  /*79730*/  LDL.LU R6, [R1+0x204] ;  /* 0x0002040001067983 */ /* 0x000ea80000300800 */
[----:B------:R-:W1:Y:S01]  /*79740*/  LDS.128 R164, [R154] ;  /* 0x000000009aa47984 */ /* 0x000e620000000c00 */
[----:B------:R-:W-:Y:S06]  /*79750*/  BAR.SYNC.DEFER_BLOCKING 0x0 ;  /* 0x0000000000007b1d */ /* 0x000fec0000010000 */
[----:B------:R-:W2:Y:S04]  /*79760*/  LDL.LU R7, [R1+0x20c] ;  /* 0x00020c0001077983 */ /* 0x000ea80000300800 */
        /* <DEDUP_REMOVED lines=10> */
[----:B--2---:R1:W-:Y:S01]  /*79810*/  STSM.16.M88.4 [R156], R4 ;  /* 0x000000049c007844 */ /* 0x0043e20000000200 */
[----:B------:R-:W-:Y:S01]  /*79820*/  BAR.SYNC.DEFER_BLOCKING 0x0 ;  /* 0x0000000000007b1d */ /* 0x000fe20000010000 */
[----:B---3--:R-:W-:Y:S01]  /*79830*/  IMAD.MOV.U32 R162, RZ, RZ, R25 ;  /* 0x000000ffffa27224 */ /* 0x008fe200078e0019 */
[----:B------:R-:W-:-:S06]  /*79840*/  MOV R163, R27 ;  /* 0x0000001b00a37202 */ /* 0x000fcc0000000f00 */
[----:B------:R-:W2:Y:S01]  /*79850*/  LDC R27, c[0x0][0x244] ;  /* 0x00009100ff1b7b82 */ /* 0x000ea20000000800 */
[----:B-1----:R-:W3:Y:S04]  /*79860*/  LDL.LU R4, [R1+0xc10] ;  /* 0x000c100001047983 */ /* 0x002ee80000300800 */
[----:B------:R-:W3:Y:S04]  /*79870*/  LDL.LU R5, [R1+0xc18] ;  /* 0x000c180001057983 */ /* 0x000ee80000300800 */
[----:B------:R-:W3:Y:S04]  /*79880*/  LDL.LU R6, [R1+0xa10] ;  /* 0x000a100001067983 */ /* 0x000ee80000300800 */
[----:B------:R-:W1:Y:S01]  /*79890*/  LDS.128 R164, [R154] ;  /* 0x000000009aa47984 */ /* 0x000e620000000c00 */
[----:B------:R-:W-:Y:S06]  /*798a0*/  BAR.SYNC.DEFER_BLOCKING 0x0 ;  /* 0x0000000000007b1d */ /* 0x000fec0000010000 */
[----:B------:R-:W3:Y:S04]  /*798b0*/  LDL.LU R7, [R1+0xa18] ;  /* 0x000a180001077983 */ /* 0x000ee80000300800 */
        /* <DEDUP_REMOVED lines=8> */
[----:B-1----:R-:W2:Y:S04]  /*79940*/  LDL.LU R160, [R1+0x810] ;  /* 0x0008100001a07983 */ /* 0x002ea80000300800 */
[----:B------:R-:W2:Y:S04]  /*79950*/  LDL.LU R161, [R1+0x818] ;  /* 0x0008180001a17983 */ /* 0x000ea80000300800 */
[----:B----4-:R-:W2:Y:S04]  /*79960*/  LDL.LU R162, [R1+0x610] ;  /* 0x0006100001a27983 */ /* 0x010ea80000300800 */
[----:B------:R-:W2:Y:S04]  /*79970*/  LDL.LU R163, [R1+0x618] ;  /* 0x0006180001a37983 */ /* 0x000ea80000300800 */
[----:B---3--:R1:W-:Y:S01]  /*79980*/  STSM.16.M88.4 [R156], R4 ;  /* 0x000000049c007844 */ /* 0x0083e20000000200 */
[----:B------:R-:W-:Y:S06]  /*79990*/  BAR.SYNC.DEFER_BLOCKING 0x0 ;  /* 0x0000000000007b1d */ /* 0x000fec0000010000 */
        /* <DEDUP_REMOVED lines=14> */
[----:B-1----:R-:W4:Y:S04]  /*79a80*/  LDL.LU R160, [R1+0x10] ;  /* 0x0000100001a07983 */ /* 0x002f280000300800 */
[----:B------:R-:W4:Y:S04]  /*79a90*/  LDL.LU R161, [R1+0x18] ;  /* 0x0000180001a17983 */ /* 0x000f280000300800 */
[----:B---3--:R1:W-:Y:S01]  /*79aa0*/  STSM.16.M88.4 [R156], R4 ;  /* 0x000000049c007844 */ /* 0x0083e20000000200 */
[----:B------:R-:W-:Y:S01]  /*79ab0*/  BAR.SYNC.DEFER_BLOCKING 0x0 ;  /* 0x0000000000007b1d */ /* 0x000fe20000010000 */
[----:B--2---:R-:W-:-:S02]  /*79ac0*/  IMAD.MOV.U32 R162, RZ, RZ, R28 ;  /* 0x000000ffffa27224 */ /* 0x004fc400078e001c */
[----:B------:R-:W-:-:S03]  /*79ad0*/  IMAD.MOV.U32 R163, RZ, RZ, R30 ;  /* 0x000000ffffa37224 */ /* 0x000fc600078e001e */
        /* <DEDUP_REMOVED lines=16> */
[----:B---3--:R-:W4:Y:S04]  /*79be0*/  LDL.LU R162, [R1+0x614] ;  /* 0x0006140001a27983 */ /* 0x008f280000300800 */
[----:B------:R-:W4:Y:S04]  /*79bf0*/  LDL.LU R163, [R1+0x61c] ;  /* 0x00061c0001a37983 */ /* 0x000f280000300800 */
[----:B--2---:R1:W-:Y:S01]  /*79c00*/  STSM.16.M88.4 [R156], R4 ;  /* 0x000000049c007844 */ /* 0x0043e20000000200 */
        /* <DEDUP_REMOVED lines=18> */
[----:B---3--:R-:W-:Y:S01]  /*79d30*/  MOV R162, R29 ;  /* 0x0000001d00a27202 */ /* 0x008fe20000000f00 */
[----:B------:R-:W-:Y:S01]  /*79d40*/  IMAD.MOV.U32 R163, RZ, RZ, R31 ;  /* 0x000000ffffa37224 */ /* 0x000fe200078e001f */
        /* <DEDUP_REMOVED lines=40> */
[----:B------:R-:W-:-:S04]  /*79fd0*/  MOV R31, R34 ;  /* 0x00000022001f7202 */ /* 0x000fc80000000f00 */
        /* <DEDUP_REMOVED lines=37> */
[----:B---3--:R-:W-:-:S02]  /*7a230*/  IMAD.MOV.U32 R30, RZ, RZ, R33 ;  /* 0x000000ffff1e7224 */ /* 0x008fc400078e0021 */
        /* <DEDUP_REMOVED lines=40> */
[----:B---3--:R-:W-:Y:S01]  /*7a4c0*/  MOV R30, R36 ;  /* 0x00000024001e7202 */ /* 0x008fe20000000f00 */
[----:B------:R-:W-:-:S04]  /*7a4d0*/  IMAD.MOV.U32 R31, RZ, RZ, R38 ;  /* 0x000000ffff1f7224 */ /* 0x000fc800078e0026 */
        /* <DEDUP_REMOVED lines=78> */
[----:B---3--:R-:W-:-:S02]  /*7a9c0*/  IMAD.MOV.U32 R30, RZ, RZ, R40 ;  /* 0x000000ffff1e7224 */ /* 0x008fc400078e0028 */
        /* <DEDUP_REMOVED lines=1034> */
[----:B------:R-:W-:Y:S04]  /*7ea70*/  STL.64 [R1+0xd08], R30 ;  /* 0x000d081e01007387 */ /* 0x000fe80000100a00 */
[----:B-1----:R-:W3:Y:S04]  /*7ea80*/  LDL.LU R28, [R1+0x110] ;  /* 0x00011000011c7983 */ /* 0x002ee80000300800 */
[----:B------:R-:W3:Y:S04]  /*7ea90*/  LDL.LU R29, [R1+0x118] ;  /* 0x00011800011d7983 */ /* 0x000ee80000300800 */
[----:B--2---:R1:W-:Y:S01]  /*7eaa0*/  STSM.16.M88.4 [R156], R4 ;  /* 0x000000049c007844 */ /* 0x0043e20000000200 */
[----:B------:R-:W-:Y:S06]  /*7eab0*/  BAR.SYNC.DEFER_BLOCKING 0x0 ;  /* 0x0000000000007b1d */ /* 0x000fec0000010000 */
[----:B-1----:R-:W2:Y:S04]  /*7eac0*/  LDL.LU R4, [R1+0xd14] ;  /* 0x000d140001047983 */ /* 0x002ea80000300800 */
[----:B------:R-:W2:Y:S04]  /*7ead0*/  LDL.LU R5, [R1+0xd1c] ;  /* 0x000d1c0001057983 */ /* 0x000ea80000300800 */
[----:B------:R-:W2:Y:S04]  /*7eae0*/  LDL.LU R6, [R1+0xb14] ;  /* 0x000b140001067983 */ /* 0x000ea80000300800 */
[----:B------:R-:W2:Y:S04]  /*7eaf0*/  LDL.LU R7, [R1+0xb1c] ;  /* 0x000b1c0001077983 */ /* 0x000ea80000300800 */
[----:B------:R-:W1:Y:S01]  /*7eb00*/  LDS.128 R32, [R154] ;  /* 0x000000009a207984 */ /* 0x000e620000000c00 */
[----:B------:R-:W-:Y:S01]  /*7eb10*/  IMAD.MOV.U32 R30, RZ, RZ, R92 ;  /* 0x000000ffff1e7224 */ /* 0x000fe200078e005c */
[----:B------:R-:W-:Y:S01]  /*7eb20*/  MOV R31, R94 ;  /* 0x0000005e001f7202 */ /* 0x000fe20000000f00 */
[----:B------:R-:W-:Y:S06]  /*7eb30*/  BAR.SYNC.DEFER_BLOCKING 0x0 ;  /* 0x0000000000007b1d */ /* 0x000fec0000010000 */
[----:B-1----:R-:W-:Y:S04]  /*7eb40*/  STL.64 [R1+0xb10], R32 ;  /* 0x000b102001007387 */ /* 0x002fe80000100a00 */
[----:B------:R-:W-:Y:S04]  /*7eb50*/  STL.64 [R1+0xb18], R34 ;  /* 0x000b182201007387 */ /* 0x000fe80000100a00 */
[----:B---3--:R-:W-:Y:S01]  /*7eb60*/  STSM.16.M88.4 [R156], R28 ;  /* 0x0000001c9c007844 */ /* 0x008fe20000000200 */
        /* <DEDUP_REMOVED lines=14> */
[----:B------:R-:W2:Y:S04]  /*7ec50*/  LDL.LU R7, [R1+0x31c] ;  /* 0x00031c0001077983 */ /* 0x000ea80000300800 */
        /* <DEDUP_REMOVED lines=19> */
[----:B------:R-:W-:-:S02]  /*7ed90*/  IMAD.MOV.U32 R30, RZ, RZ, R93 ;  /* 0x000000ffff1e7224 */ /* 0x000fc400078e005d */
[----:B------:R-:W-:Y:S01]  /*7eda0*/  IMAD.MOV.U32 R31, RZ, RZ, R95 ;  /* 0x000000ffff1f7224 */ /* 0x000fe200078e005f */
        /* <DEDUP_REMOVED lines=27> */
[----:B--2---:R2:W-:Y:S04]  /*7ef60*/  STSM.16.M88.4 [R156], R4 ;  /* 0x000000049c007844 */ /* 0x0045e80000000200 */
[----:B-1----:R-:W-:Y:S04]  /*7ef70*/  STL.64 [R1+0xf90], R28 ;  /* 0x000f901c01007387 */ /* 0x002fe80000100a00 */
[----:B------:R-:W-:Y:S04]  /*7ef80*/  STL.64 [R1+0xf98], R30 ;  /* 0x000f981e01007387 */ /* 0x000fe80000100a00 */
[----:B--2---:R-:W2:Y:S04]  /*7ef90*/  LDL.LU R4, [R1+0x120] ;  /* 0x0001200001047983 */ /* 0x004ea80000300800 */
[----:B------:R-:W2:Y:S01]  /*7efa0*/  LDL.LU R5, [R1+0x128] ;  /* 0x0001280001057983 */ /* 0x000ea20000300800 */
[----:B------:R-:W-:Y:S06]  /*7efb0*/  BAR.SYNC.DEFER_BLOCKING 0x0 ;  /* 0x0000000000007b1d */ /* 0x000fec0000010000 */
[----:B------:R-:W1:Y:S01]  /*7efc0*/  LDS.128 R28, [R154] ;  /* 0x000000009a1c7984 */ /* 0x000e620000000c00 */
[----:B------:R-:W-:Y:S01]  /*7efd0*/  MOV R6, R96 ;  /* 0x0000006000067202 */ /* 0x000fe20000000f00 */
[----:B------:R-:W-:Y:S01]  /*7efe0*/  IMAD.MOV.U32 R7, RZ, RZ, R98 ;  /* 0x000000ffff077224 */ /* 0x000fe200078e0062 */
[----:B------:R-:W-:Y:S06]  /*7eff0*/  BAR.SYNC.DEFER_BLOCKING 0x0 ;  /* 0x0000000000007b1d */ /* 0x000fec0000010000 */
[----:B-1----:R-:W-:Y:S04]  /*7f000*/  STL.64 [R1+0xd10], R28 ;  /* 0x000d101c01007387 */ /* 0x002fe80000100a00 */
[----:B------:R-:W-:Y:S04]  /*7f010*/  STL.64 [R1+0xd18], R30 ;  /* 0x000d181e01007387 */ /* 0x000fe80000100a00 */
[----:B--2---:R1:W-:Y:S01]  /*7f020*/  STSM.16.M88.4 [R156], R4 ;  /* 0x000000049c007844 */ /* 0x0043e20000000200 */
[----:B------:R-:W-:Y:S06]  /*7f030*/  BAR.SYNC.DEFER_BLOCKING 0x0 ;  /* 0x0000000000007b1d */ /* 0x000fec0000010000 */
[----:B-1----:R-:W2:Y:S04]  /*7f040*/  LDL.LU R4, [R1+0xd24] ;  /* 0x000d240001047983 */ /* 0x002ea80000300800 */
[----:B------:R-:W2:Y:S04]  /*7f050*/  LDL.LU R5, [R1+0xd2c] ;  /* 0x000d2c0001057983 */ /* 0x000ea80000300800 */
[----:B------:R-:W2:Y:S04]  /*7f060*/  LDL.LU R6, [R1+0xb24] ;  /* 0x000b240001067983 */ /* 0x000ea80000300800 */
[----:B------:R1:W-:Y:S04]  /*7f070*/  STL [R1+0x1400], R2 ;  /* 0x0014000201007387 */ /* 0x0003e80000100800 */
[----:B------:R-:W2:Y:S04]  /*7f080*/  LDL.LU R7, [R1+0xb2c] ;  /* 0x000b2c0001077983 */ /* 0x000ea80000300800 */
[----:B------:R-:W3:Y:S01]  /*7f090*/  LDS.128 R28, [R154] ;  /* 0x000000009a1c7984 */ /* 0x000ee20000000c00 */
[----:B------:R-:W-:Y:S01]  /*7f0a0*/  BAR.SYNC.DEFER_BLOCKING 0x0 ;  /* 0x0000000000007b1d */ /* 0x000fe20000010000 */
[----:B-1----:R-:W-:-:S05]  /*7f0b0*/  VIADD R2, R2, UR50 ;  /* 0x0000003202027c36 */ /* 0x002fca0008000000 */
[----:B------:R-:W-:Y:S04]  /*7f0c0*/  STL [R1+0x13f8], R2 ;  /* 0x0013f80201007387 */ /* 0x000fe80000100800 */
[----:B---3--:R-:W-:Y:S04]  /*7f0d0*/  STL.64 [R1+0x910], R28 ;  /* 0x0009101c01007387 */ /* 0x008fe80000100a00 */
[----:B------:R-:W-:Y:S04]  /*7f0e0*/  STL.64 [R1+0x918], R30 ;  /* 0x0009181e01007387 */ /* 0x000fe80000100a00 */
[----:B--2---:R1:W-:Y:S01]  /*7f0f0*/  STSM.16.M88.4 [R156], R4 ;  /* 0x000000049c007844 */ /* 0x0043e20000000200 */
[----:B------:R-:W-:Y:S06]  /*7f100*/  BAR.SYNC.DEFER_BLOCKING 0x0 ;  /* 0x0000000000007b1d */ /* 0x000fec0000010000 */
[----:B-1----:R-:W2:Y:S04]  /*7f110*/  LDL.LU R4, [R1+0x924] ;  /* 0x0009240001047983 */ /* 0x002ea80000300800 */
[----:B------:R-:W2:Y:S04]  /*7f120*/  LDL.LU R5, [R1+0x92c] ;  /* 0x00092c0001057983 */ /* 0x000ea80000300800 */
[----:B------:R-:W2:Y:S04]  /*7f130*/  LDL.LU R6, [R1+0x724] ;  /* 0x0007240001067983 */ /* 0x000ea80000300800 */
[----:B------:R-:W2:Y:S04]  /*7f140*/  LDL.LU R7, [R1+0x72c] ;  /* 0x00072c0001077983 */ /* 0x000ea80000300800 */
[----:B------:R-:W1:Y:S01]  /*7f150*/  LDS.128 R28, [R154] ;  /* 0x000000009a1c7984 */ /* 0x000e620000000c00 */
[----:B------:R-:W-:Y:S01]  /*7f160*/  BAR.SYNC.DEFER_BLOCKING 0x0 ;  /* 0x0000000000007b1d */ /* 0x000fe20000010000 */
[----:B------:R-:W-:-:S05]  /*7f170*/  IADD3 R2, R2, UR50, RZ ;  /* 0x0000003202027c10 */ /* 0x000fca000fffe0ff */
[----:B------:R3:W-:Y:S02]  /*7f180*/  STL [R1+0x12a4], R2 ;  /* 0x0012a40201007387 */ /* 0x0007e40000100800 */
[----:B---3--:R-:W-:-:S05]  /*7f190*/  VIADD R2, R2, UR50 ;  /* 0x0000003202027c36 */ /* 0x008fca0008000000 */
[----:B------:R-:W-:Y:S04]  /*7f1a0*/  STL [R1+0x11bc], R2 ;  /* 0x0011bc0201007387 */ /* 0x000fe80000100800 */
[----:B-1----:R-:W-:Y:S04]  /*7f1b0*/  STL.64 [R1+0x720], R28 ;  /* 0x0007201c01007387 */ /* 0x002fe80000100a00 */
        /* <DEDUP_REMOVED lines=9> */
[----:B------:R-:W-:-:S05]  /*7f250*/  VIADD R2, R2, UR50 ;  /* 0x0000003202027c36 */ /* 0x000fca0008000000 */
[----:B------:R-:W-:Y:S04]  /*7f260*/  STL [R1+0x10fc], R2 ;  /* 0x0010fc0201007387 */ /* 0x000fe80000100800 */
[----:B-1----:R-:W-:Y:S04]  /*7f270*/  STL.64 [R1+0x520], R28 ;  /* 0x0005201c01007387 */ /* 0x002fe80000100a00 */
[----:B------:R-:W-:Y:S04]  /*7f280*/  STL.64 [R1+0x528], R30 ;  /* 0x0005281e01007387 */ /* 0x000fe80000100a00 */
[----:B--2---:R1:W-:Y:S01]  /*7f290*/  STSM.16.M88.4 [R156], R4 ;  /* 0x000000049c007844 */ /* 0x0043e20000000200 */
[----:B------:R-:W-:Y:S06]  /*7f2a0*/  BAR.SYNC.DEFER_BLOCKING 0x0 ;  /* 0x0000000000007b1d */ /* 0x000fec0000010000 */
[----:B-1----:R-:W2:Y:S04]  /*7f2b0*/  LDL.LU R4, [R1+0x124] ;  /* 0x0001240001047983 */ /* 0x002ea80000300800 */
[----:B------:R-:W2:Y:S04]  /*7f2c0*/  LDL.LU R5, [R1+0x12c] ;  /* 0x00012c0001057983 */ /* 0x000ea80000300800 */
[----:B------:R-:W1:Y:S01]  /*7f2d0*/  LDS.128 R28, [R154] ;  /* 0x000000009a1c7984 */ /* 0x000e620000000c00 */
[----:B------:R-:W-:Y:S01]  /*7f2e0*/  IMAD.MOV.U32 R6, RZ, RZ, R97 ;  /* 0x000000ffff067224 */ /* 0x000fe200078e0061 */
[----:B------:R-:W-:Y:S01]  /*7f2f0*/  MOV R7, R99 ;  /* 0x0000006300077202 */ /* 0x000fe20000000f00 */
        /* <DEDUP_REMOVED lines=10> */
[----:B------:R-:W-:Y:S01]  /*7f3a0*/  IADD3 R25, R2, UR50, RZ ;  /* 0x0000003202197c10 */ /* 0x000fe2000fffe0ff */
[----:B------:R-:W-:Y:S04]  /*7f3b0*/  BAR.SYNC.DEFER_BLOCKING 0x0 ;  /* 0x0000000000007b1d */ /* 0x000fe80000010000 */
[----:B------:R-:W-:-:S04]  /*7f3c0*/  VIADD R159, R25, UR50 ;  /* 0x00000032199f7c36 */ /* 0x000fc80008000000 */
[----:B------:R-:W-:-:S04]  /*7f3d0*/  VIADD R252, R159, UR50 ;  /* 0x000000329ffc7c36 */ /* 0x000fc80008000000 */
[----:B------:R-:W-:-:S05]  /*7f3e0*/  VIADD R2, R252, UR50 ;  /* 0x00000032fc027c36 */ /* 0x000fca0008000000 */
[----:B------:R3:W-:Y:S02]  /*7f3f0*/  STL [R1+0x1010], R2 ;  /* 0x0010100201007387 */ /* 0x0007e40000100800 */
[----:B---3--:R-:W-:-:S05]  /*7f400*/  IADD3 R2, R2, UR50, RZ ;  /* 0x0000003202027c10 */ /* 0x008fca000fffe0ff */
        /* <DEDUP_REMOVED lines=36> */
[----:B------:R-:W-:Y:S01]  /*7f650*/  VIADD R2, R2, UR50 ;  /* 0x0000003202027c36 */ /* 0x000fe20008000000 */
[----:B------:R-:W-:Y:S01]  /*7f660*/  MOV R6, R100 ;  /* 0x0000006400067202 */ /* 0x000fe20000000f00 */
[----:B------:R-:W-:Y:S01]  /*7f670*/  IMAD.MOV.U32 R7, RZ, RZ, R102 ;  /* 0x000000ffff077224 */ /* 0x000fe200078e0066 */
[----:B------:R-:W-:Y:S06]  /*7f680*/  BAR.SYNC.DEFER_BLOCKING 0x0 ;  /* 0x0000000000007b1d */ /* 0x000fec0000010000 */
        /* <DEDUP_REMOVED lines=52> */
[----:B------:R-:W-:Y:S01]  /*7f9d0*/  IADD3 R2, R2, UR50, RZ ;  /* 0x0000003202027c10 */ /* 0x000fe2000fffe0ff */
[----:B------:R-:W-:-:S04]  /*7f9e0*/  IMAD.MOV.U32 R6, RZ, RZ, R101 ;  /* 0x000000ffff067224 */ /* 0x000fc800078e0065 */
[----:B------:R3:W-:Y:S01]  /*7f9f0*/  STL [R1+0x1048], R2 ;  /* 0x0010480201007387 */ /* 0x0007e20000100800 */
[----:B------:R-:W-:Y:S01]  /*7fa00*/  IMAD.MOV.U32 R7, RZ, RZ, R103 ;  /* 0x000000ffff077224 */ /* 0x000fe200078e0067 */
[----:B------:R-:W-:Y:S01]  /*7fa10*/  BAR.SYNC.DEFER_BLOCKING 0x0 ;  /* 0x0000000000007b1d */ /* 0x000fe20000010000 */
        /* <DEDUP_REMOVED lines=376> */
[----:B------:R-:W-:-:S02]  /*811a0*/  IMAD R3, R153, R27, RZ ;  /* 0x0000001b99037224 */ /* 0x000fc400078e02ff */
[----:B------:R-:W-:-:S03]  /*811b0*/  VIADD R2, R2, UR50 ;  /* 0x0000003202027c36 */ /* 0x000fc60008000000 */
[----:B------:R-:W-:Y:S02]  /*811c0*/  LEA R26, R27, R3, 0x7 ;  /* 0x000000031b1a7211 */ /* 0x000fe400078e38ff */
[----:B------:R3:W-:Y:S02]  /*811d0*/  STL [R1+0x1124], R2 ;  /* 0x0011240201007387 */ /* 0x0007e40000100800 */
[----:B---3--:R-:W-:-:S05]  /*811e0*/  VIADD R2, R2, UR50 ;  /* 0x0000003202027c36 */ /* 0x008fca0008000000 */
[----:B------:R3:W-:Y:S01]  /*811f0*/  STL [R1+0x1128], R2 ;  /* 0x0011280201007387 */ /* 0x0007e20000100800 */
[----:B------:R-:W-:Y:S02]  /*81200*/  IADD3 R8, R2, UR50, RZ ;  /* 0x0000003202087c10 */ /* 0x000fe4000fffe0ff */
[----:B---3--:R-:W-:-:S04]  /*81210*/  LEA R2, P2, R3, UR8, 0x2 ;  /* 0x0000000803027c11 */ /* 0x008fc8000f8410ff */
[----:B------:R-:W-:Y:S02]  /*81220*/  LEA.HI.X.SX32 R3, R3, UR9, 0x2, P2 ;  /* 0x0000000903037c11 */ /* 0x000fe400090f16ff */
[----:B------:R-:W-:Y:S02]  /*81230*/  ISETP.LT.AND P2, PT, R157, UR43, !P1 ;  /* 0x0000002b9d007c0c */ /* 0x000fe4000cf41270 */
[----:B------:R-:W-:Y:S01]  /*81240*/  LEA R9, R27, R26, 0x7 ;  /* 0x0000001a1b097211 */ /* 0x000fe200078e38ff */
[----:B-1----:R1:W-:Y:S01]  /*81250*/  STL.64 [R1+0xb60], R28 ;  /* 0x000b601c01007387 */ /* 0x0023e20000100a00 */
[C---:B------:R-:W-:Y:S01]  /*81260*/  VIADD R32, R152.reuse, 0x79 ;  /* 0x0000007998207836 */ /* 0x040fe20000000000 */
[C---:B------:R-:W-:Y:S02]  /*81270*/  IADD3 R33, R152.reuse, 0x78, RZ ;  /* 0x0000007898217810 */ /* 0x040fe40007ffe0ff */
[----:B------:R-:W-:Y:S01]  /*81280*/  LOP3.LUT R21, R21, 0x7fffffff, RZ, 0xc0, !PT ;  /* 0x7fffffff15157812 */ /* 0x000fe200078ec0ff */
[----:B------:R-:W-:Y:S01]  /*81290*/  IMAD R27, R27, 0x80, R9 ;  /* 0x000000801b1b7824 */ /* 0x000fe200078e0209 */
[----:B------:R-:W-:Y:S01]  /*812a0*/  STL.64 [R1+0xb68], R30 ;  /* 0x000b681e01007387 */ /* 0x000fe20000100a00 */
[C---:B------:R-:W-:Y:S01]  /*812b0*/  IADD3 R35, R152.reuse, 0x76, RZ ;  /* 0x0000007698237810 */ /* 0x040fe20007ffe0ff */
[----:B------:R-:W-:Y:S01]  /*812c0*/  VIADD R36, R152, 0x75 ;  /* 0x0000007598247836 */ /* 0x000fe20000000000 */
[----:B------:R-:W-:Y:S01]  /*812d0*/  ULDC UR43, c[0x0][0x228] ;  /* 0x00008a00002b7ab9 */ /* 0x000fe20000000800 */
[----:B------:R3:W-:Y:S01]  /*812e0*/  STL [R1+0x112c], R8 ;  /* 0x00112c0801007387 */ /* 0x0007e20000100800 */
[----:B-1----:R-:W-:Y:S01]  /*812f0*/  VIADD R28, R8, UR50 ;  /* 0x00000032081c7c36 */ /* 0x002fe20008000000 */
[----:B---3--:R-:W-:-:S04]  /*81300*/  LEA R8, P5, R27, UR8, 0x2 ;  /* 0x000000081b087c11 */ /* 0x008fc8000f8a10ff */
[----:B------:R1:W-:Y:S02]  /*81310*/  STL [R1+0x1130], R28 ;  /* 0x0011301c01007387 */ /* 0x0003e40000100800 */
[----:B-1----:R-:W-:-:S05]  /*81320*/  IADD3 R28, R28, UR50, RZ ;  /* 0x000000321c1c7c10 */ /* 0x002fca000fffe0ff */
[----:B------:R1:W-:Y:S02]  /*81330*/  STL [R1+0x1134], R28 ;  /* 0x0011341c01007387 */ /* 0x0003e40000100800 */
[----:B-1----:R-:W-:-:S04]  /*81340*/  VIADD R28, R28, UR50 ;  /* 0x000000321c1c7c36 */ /* 0x002fc80008000000 */
[----:B------:R-:W-:Y:S01]  /*81350*/  VIADD R31, R28, UR50 ;  /* 0x000000321c1f7c36 */ /* 0x000fe20008000000 */
[----:B------:R1:W-:Y:S02]  /*81360*/  STL [R1+0x1138], R28 ;  /* 0x0011381c01007387 */ /* 0x0003e40000100800 */
[----:B-1----:R-:W-:Y:S02]  /*81370*/  IADD3 R28, R152, 0x7d, RZ ;  /* 0x0000007d981c7810 */ /* 0x002fe40007ffe0ff */
[----:B--2---:R1:W-:Y:S02]  /*81380*/  STSM.16.M88.4 [R156], R4 ;  /* 0x000000049c007844 */ /* 0x0043e40000000200 */
[----:B-1----:R-:W-:-:S04]  /*81390*/  LEA R4, P3, R26, UR8, 0x2 ;  /* 0x000000081a047c11 */ /* 0x002fc8000f8610ff */
[----:B------:R-:W-:Y:S02]  /*813a0*/  LEA.HI.X.SX32 R5, R26, UR9, 0x2, P3 ;  /* 0x000000091a057c11 */ /* 0x000fe400098f16ff */
[----:B------:R-:W-:Y:S01]  /*813b0*/  ISETP.LT.AND P3, PT, R158, UR45, !P1 ;  /* 0x0000002d9e007c0c */ /* 0x000fe2000cf61270 */
[C---:B------:R-:W-:Y:S01]  /*813c0*/  VIADD R29, R152.reuse, 0x7c ;  /* 0x0000007c981d7836 */ /* 0x040fe20000000000 */
[----:B------:R-:W-:Y:S01]  /*813d0*/  LEA R6, P4, R9, UR8, 0x2 ;  /* 0x0000000809067c11 */ /* 0x000fe2000f8810ff */
[----:B------:R-:W-:Y:S01]  /*813e0*/  ULDC UR8, c[0x0][0x228] ;  /* 0x00008a0000087ab9 */ /* 0x000fe20000000800 */
[C---:B------:R-:W-:Y:S01]  /*813f0*/  IADD3 R26, R152.reuse, 0x7f, RZ ;  /* 0x0000007f981a7810 */ /* 0x040fe20007ffe0ff */
[----:B------:R-:W-:Y:S01]  /*81400*/  VIADD R30, R152, 0x7b ;  /* 0x0000007b981e7836 */ /* 0x000fe20000000000 */
[----:B------:R1:W-:Y:S01]  /*81410*/  STL [R1+0x113c], R31 ;  /* 0x00113c1f01007387 */ /* 0x0003e20000100800 */
[----:B------:R-:W-:Y:S01]  /*81420*/  IADD3 R34, R31, UR50, RZ ;  /* 0x000000321f227c10 */ /* 0x000fe2000fffe0ff */
[----:B------:R-:W-:-:S05]  /*81430*/  ULDC UR45, c[0x0][0x228] ;  /* 0x00008a00002d7ab9 */ /* 0x000fca0000000800 */
[----:B------:R-:W-:-:S04]  /*81440*/  @P3 LOP3.LUT R23, R23, 0x2000, RZ, 0xfc, !PT ;  /* 0x0000200017173812 */ /* 0x000fc800078efcff */
[----:B------:R-:W-:-:S04]  /*81450*/  LOP3.LUT R23, R23, 0xffffefff, RZ, 0xc0, !PT ;  /* 0xffffefff17177812 */ /* 0x000fc800078ec0ff */
[----:B------:R-:W-:Y:S02]  /*81460*/  @P2 LOP3.LUT R23, R23, 0x1000, RZ, 0xfc, !PT ;  /* 0x0000100017172812 */ /* 0x000fe400078efcff */
[----:B------:R-:W-:Y:S02]  /*81470*/  ISETP.LT.AND P2, PT, R155, UR44, !P1 ;  /* 0x0000002c9b007c0c */ /* 0x000fe4000cf41270 */
[----:B------:R-:W-:Y:S01]  /*81480*/  LEA.HI.X.SX32 R7, R9, UR9, 0x2, P4 ;  /* 0x0000000909077c11 */ /* 0x000fe2000a0f16ff */
[----:B-1----:R-:W-:Y:S01]  /*81490*/  VIADD R31, R152, 0x7a ;  /* 0x0000007a981f7836 */ /* 0x002fe20000000000 */
[----:B------:R-:W-:Y:S01]  /*814a0*/  LOP3.LUT R23, R23, 0xfffff7ff, RZ, 0xc0, !PT ;  /* 0xfffff7ff17177812 */ /* 0x000fe200078ec0ff */
[----:B------:R1:W-:Y:S01]  /*814b0*/  STL [R1+0x1140], R34 ;  /* 0x0011402201007387 */ /* 0x0003e20000100800 */
[----:B------:R-:W-:Y:S01]  /*814c0*/  VIADD R37, R34, UR50 ;  /* 0x0000003222257c36 */ /* 0x000fe20008000000 */
[----:B------:R-:W-:-:S06]  /*814d0*/  ULDC UR44, c[0x0][0x228] ;  /* 0x00008a00002c7ab9 */ /* 0x000fcc0000000800 */
[----:B------:R-:W-:Y:S02]  /*814e0*/  @P2 LOP3.LUT R23, R23, 0x800, RZ, 0xfc, !PT ;  /* 0x0000080017172812 */ /* 0x000fe400078efcff */
[----:B------:R-:W-:Y:S02]  /*814f0*/  ISETP.LT.AND P2, PT, R153, UR40, !P1 ;  /* 0x0000002899007c0c */ /* 0x000fe4000cf41270 */
[----:B------:R-:W-:Y:S01]  /*81500*/  LEA.HI.X.SX32 R9, R27, UR9, 0x2, P5 ;  /* 0x000000091b097c11 */ /* 0x000fe2000a8f16ff */
[----:B------:R-:W-:Y:S01]  /*81510*/  ULDC UR9, c[0x0][0x22c] ;  /* 0x00008b0000097ab9 */ /* 0x000fe20000000800 */
[----:B------:R-:W-:Y:S02]  /*81520*/  ISETP.LT.AND P1, PT, R158, UR41, !P0 ;  /* 0x000000299e007c0c */ /* 0x000fe4000c721270 */
[----:B------:R-:W-:Y:S01]  /*81530*/  LOP3.LUT R23, R23, 0xfffffbff, RZ, 0xc0, !PT ;  /* 0xfffffbff17177812 */ /* 0x000fe200078ec0ff */
[C---:B------:R-:W-:Y:S02]  /*81540*/  VIADD R27, R152.reuse, 0x7e ;  /* 0x0000007e981b7836 */ /* 0x040fe40000000000 */
[C---:B-1----:R-:W-:Y:S01]  /*81550*/  VIADD R34, R152.reuse, 0x77 ;  /* 0x0000007798227836 */ /* 0x042fe20000000000 */
[----:B------:R1:W-:Y:S01]  /*81560*/  STL [R1+0x1144], R37 ;  /* 0x0011442501007387 */ /* 0x0003e20000100800 */
[----:B------:R-:W-:Y:S01]  /*81570*/  VIADD R40, R37, UR50 ;  /* 0x0000003225287c36 */ /* 0x000fe20008000000 */
[----:B------:R-:W-:Y:S01]  /*81580*/  ULDC UR40, c[0x0][0x228] ;  /* 0x00008a0000287ab9 */ /* 0x000fe20000000800 */
[----:B------:R-:W-:Y:S01]  /*81590*/  @P2 LOP3.LUT R23, R23, 0x400, RZ, 0xfc, !PT ;  /* 0x0000040017172812 */ /* 0x000fe200078efcff */
[----:B------:R-:W-:Y:S01]  /*815a0*/  VIADD R38, R152, 0x73 ;  /* 0x0000007398267836 */ /* 0x000fe20000000000 */
[----:B------:R-:W-:-:S02]  /*815b0*/  ULDC UR41, c[0x0][0x228] ;  /* 0x00008a0000297ab9 */ /* 0x000fc40000000800 */
[----:B------:R-:W-:-:S04]  /*815c0*/  LOP3.LUT R23, R23, 0xfffffdff, RZ, 0xc0, !PT ;  /* 0xfffffdff17177812 */ /* 0x000fc800078ec0ff */
[----:B------:R-:W-:Y:S02]  /*815d0*/  @P1 LOP3.LUT R23, R23, 0x200, RZ, 0xfc, !PT ;  /* 0x0000020017171812 */ /* 0x000fe400078efcff */
[----:B------:R-:W-:Y:S01]  /*815e0*/  ISETP.LT.AND P1, PT, R157, UR42, !P0 ;  /* 0x0000002a9d007c0c */ /* 0x000fe2000c721270 */
[----:B------:R-:W-:Y:S01]  /*815f0*/  ULDC UR42, c[0x0][0x228] ;  /* 0x00008a00002a7ab9 */ /* 0x000fe20000000800 */
[----:B------:R-:W-:-:S11]  /*81600*/  LOP3.LUT R23, R23, 0xfffffeff, RZ, 0xc0, !PT ;  /* 0xfffffeff17177812 */ /* 0x000fd600078ec0ff */
[----:B------:R-:W-:Y:S02]  /*81610*/  @P1 LOP3.LUT R23, R23, 0x100, RZ, 0xfc, !PT ;  /* 0x0000010017171812 */ /* 0x000fe400078efcff */
[----:B------:R-:W-:Y:S01]  /*81620*/  ISETP.LT.AND P1, PT, R155, UR39, !P0 ;  /* 0x000000279b007c0c */ /* 0x000fe2000c721270 */
[----:B------:R-:W-:Y:S01]  /*81630*/  VIADD R39, R152, 0x72 ;  /* 0x0000007298277836 */ /* 0x000fe20000000000 */
[----:B------:R-:W-:Y:S01]  /*81640*/  ISETP.LT.AND P0, PT, R153, UR38, !P0 ;  /* 0x0000002699007c0c */ /* 0x000fe2000c701270 */
[----:B------:R-:W-:Y:S01]  /*81650*/  ULDC UR38, c[0x0][0x228] ;  /* 0x00008a0000267ab9 */ /* 0x000fe20000000800 */
[----:B------:R-:W-:Y:S01]  /*81660*/  LOP3.LUT R23, R23, 0xffffff7f, RZ, 0xc0, !PT ;  /* 0xffffff7f17177812 */ /* 0x000fe200078ec0ff */
[----:B------:R-:W-:-:S08]  /*81670*/  ULDC UR39, c[0x0][0x228] ;  /* 0x00008a0000277ab9 */ /* 0x000fd00000000800 */
[----:B------:R-:W-:-:S04]  /*81680*/  @P1 LOP3.LUT R23, R23, 0x80, RZ, 0xfc, !PT ;  /* 0x0000008017171812 */ /* 0x000fc800078efcff */
[----:B------:R-:W-:-:S04]  /*81690*/  LOP3.LUT R23, R23, 0xffffffbf, RZ, 0xc0, !PT ;  /* 0xffffffbf17177812 */ /* 0x000fc800078ec0ff */
[----:B------:R-:W-:Y:S02]  /*816a0*/  @P0 LOP3.LUT R23, R23, 0x40, RZ, 0xfc, !PT ;  /* 0x0000004017170812 */ /* 0x000fe400078efcff */
[----:B------:R-:W-:-:S04]  /*816b0*/  ISETP.GE.AND P0, PT, R26, UR9, PT ;  /* 0x000000091a007c0c */ /* 0x000fc8000bf06270 */
[----:B------:R-:W-:Y:S02]  /*816c0*/  ISETP.LT.AND P3, PT, R158, UR35, !P0 ;  /* 0x000000239e007c0c */ /* 0x000fe4000c761270 */
[C---:B-1----:R-:W-:Y:S01]  /*816d0*/  IADD3 R37, R152.reuse, 0x74, RZ ;  /* 0x0000007498257810 */ /* 0x042fe20007ffe0ff */
[----:B------:R1:W-:Y:S01]  /*816e0*/  STL [R1+0x1148], R40 ;  /* 0x0011482801007387 */ /* 0x0003e20000100800 */
[----:B------:R-:W-:Y:S01]  /*816f0*/  ISETP.LT.AND P2, PT, R157, UR8, !P0 ;  /* 0x000000089d007c0c */ /* 0x000fe2000c741270 */
[----:B------:R-:W-:Y:S01]  /*81700*/  ULDC.64 UR8, c[0x0][0x228] ;  /* 0x00008a0000087ab9 */ /* 0x000fe20000000a00 */
[----:B------:R-:W-:Y:S01]  /*81710*/  LOP3.LUT R23, R23, 0xffffffdf, RZ, 0xc0, !PT ;  /* 0xffffffdf17177812 */ /* 0x000fe200078ec0ff */
[----:B------:R-:W-:Y:S01]  /*81720*/  VIADD R41, R152, 0x70 ;  /* 0x0000007098297836 */ /* 0x000fe20000000000 */
[----:B------:R-:W-:Y:S01]  /*81730*/  ISETP.LT.AND P1, PT, R155, UR37, !P0 ;  /* 0x000000259b007c0c */ /* 0x000fe2000c721270 */
[----:B------:R-:W-:Y:S01]  /*81740*/  ULDC UR37, c[0x0][0x228] ;  /* 0x00008a0000257ab9 */ /* 0x000fe20000000800 */
[----:B------:R-:W-:Y:S01]  /*81750*/  IADD3 R43, R40, UR50, RZ ;  /* 0x00000032282b7c10 */ /* 0x000fe2000fffe0ff */
[----:B------:R-:W-:-:S02]  /*81760*/  ULDC UR35, c[0x0][0x228] ;  /* 0x00008a0000237ab9 */ /* 0x000fc40000000800 */
[----:B------:R-:W-:-:S04]  /*81770*/  @P3 LOP3.LUT R23, R23, 0x20, RZ, 0xfc, !PT ;  /* 0x0000002017173812 */ /* 0x000fc800078efcff */
[----:B------:R-:W-:-:S04]  /*81780*/  LOP3.LUT R23, R23, 0xffffffef, RZ, 0xc0, !PT ;  /* 0xffffffef17177812 */ /* 0x000fc800078ec0ff */
[----:B------:R-:W-:Y:S02]  /*81790*/  @P2 LOP3.LUT R23, R23, 0x10, RZ, 0xfc, !PT ;  /* 0x0000001017172812 */ /* 0x000fe400078efcff */
[----:B------:R-:W-:Y:S01]  /*817a0*/  ISETP.LT.AND P0, PT, R153, UR36, !P0 ;  /* 0x0000002499007c0c */ /* 0x000fe2000c701270 */
[----:B-1----:R-:W-:Y:S01]  /*817b0*/  VIADD R40, R152, 0x71 ;  /* 0x0000007198287836 */ /* 0x002fe20000000000 */
[----:B------:R-:W-:Y:S01]  /*817c0*/  LOP3.LUT R23, R23, 0xfffffff7, RZ, 0xc0, !PT ;  /* 0xfffffff717177812 */ /* 0x000fe200078ec0ff */
[----:B------:R-:W-:-:S03]  /*817d0*/  ULDC UR36, c[0x0][0x228] ;  /* 0x00008a0000247ab9 */ /* 0x000fc60000000800 */
[----:B------:R-:W-:-:S04]  /*817e0*/  @P1 LOP3.LUT R23, R23, 0x8, RZ, 0xfc, !PT ;  /* 0x0000000817171812 */ /* 0x000fc800078efcff */
[----:B------:R-:W-:-:S04]  /*817f0*/  LOP3.LUT R23, R23, 0xfffffffb, RZ, 0xc0, !PT ;  /* 0xfffffffb17177812 */ /* 0x000fc800078ec0ff */
[----:B------:R-:W-:Y:S02]  /*81800*/  @P0 LOP3.LUT R23, R23, 0x4, RZ, 0xfc, !PT ;  /* 0x0000000417170812 */ /* 0x000fe400078efcff */
[----:B------:R-:W-:-:S04]  /*81810*/  ISETP.GE.AND P0, PT, R27, UR9, PT ;  /* 0x000000091b007c0c */ /* 0x000fc8000bf06270 */
[----:B------:R-:W-:Y:S01]  /*81820*/  ISETP.LT.AND P1, PT, R155, UR33, !P0 ;  /* 0x000000219b007c0c */ /* 0x000fe2000c721270 */
[----:B------:R-:W-:Y:S01]  /*81830*/  ULDC UR33, c[0x0][0x228] ;  /* 0x00008a0000217ab9 */ /* 0x000fe20000000800 */
[----:B------:R-:W-:Y:S01]  /*81840*/  ISETP.LT.AND P3, PT, R158, UR8, !P0 ;  /* 0x000000089e007c0c */ /* 0x000fe2000c761270 */
[----:B------:R-:W-:Y:S01]  /*81850*/  ULDC.64 UR8, c[0x0][0x228] ;  /* 0x00008a0000087ab9 */ /* 0x000fe20000000a00 */
[----:B------:R-:W-:Y:S01]  /*81860*/  ISETP.LT.AND P2, PT, R157, UR20, !P0 ;  /* 0x000000149d007c0c */ /* 0x000fe2000c741270 */
[----:B------:R-:W-:Y:S01]  /*81870*/  ULDC UR20, c[0x0][0x228] ;  /* 0x00008a0000147ab9 */ /* 0x000fe20000000800 */
[----:B------:R-:W-:Y:S01]  /*81880*/  ISETP.LT.AND P0, PT, R153, UR34, !P0 ;  /* 0x0000002299007c0c */ /* 0x000fe2000c701270 */
[----:B------:R-:W-:-:S06]  /*81890*/  ULDC UR34, c[0x0][0x228] ;  /* 0x00008a0000227ab9 */ /* 0x000fcc0000000800 */
[----:B------:R-:W-:-:S04]  /*818a0*/  @P1 LOP3.LUT R22, R22, 0x80000000, RZ, 0xfc, !PT ;  /* 0x8000000016161812 */ /* 0x000fc800078efcff */
[----:B------:R-:W-:Y:S02]  /*818b0*/  LOP3.LUT R22, R22, 0xbfffffff, RZ, 0xc0, !PT ;  /* 0xbfffffff16167812 */ /* 0x000fe400078ec0ff */
[----:B------:R-:W-:Y:S02]  /*818c0*/  LOP3.LUT R23, R23, 0xfffffffd, RZ, 0xc0, !PT ;  /* 0xfffffffd17177812 */ /* 0x000fe400078ec0ff */
[----:B------:R-:W-:Y:S02]  /*818d0*/  @P0 LOP3.LUT R22, R22, 0x40000000, RZ, 0xfc, !PT ;  /* 0x4000000016160812 */ /* 0x000fe400078efcff */
[----:B------:R-:W-:Y:S01]  /*818e0*/  ISETP.GE.AND P0, PT, R28, UR15, PT ;  /* 0x0000000f1c007c0c */ /* 0x000fe2000bf06270 */
[----:B------:R-:W-:Y:S01]  /*818f0*/  ULDC UR15, c[0x0][0x228] ;  /* 0x00008a00000f7ab9 */ /* 0x000fe20000000800 */
[----:B------:R-:W-:Y:S02]  /*81900*/  @P3 LOP3.LUT R23, R23, 0x2, RZ, 0xfc, !PT ;  /* 0x0000000217173812 */ /* 0x000fe400078efcff */
[----:B------:R-:W-:Y:S01]  /*81910*/  ISETP.LT.AND P3, PT, R158, UR16, !P0 ;  /* 0x000000109e007c0c */ /* 0x000fe2000c761270 */
[----:B------:R-:W-:Y:S01]  /*81920*/  ULDC UR16, c[0x0][0x228] ;  /* 0x00008a0000107ab9 */ /* 0x000fe20000000800 */
[----:B------:R-:W-:-:S02]  /*81930*/  LOP3.LUT R23, R23, 0xfffffffe, RZ, 0xc0, !PT ;  /* 0xfffffffe17177812 */ /* 0x000fc400078ec0ff */
[----:B------:R-:W-:Y:S02]  /*81940*/  LOP3.LUT R22, R22, 0xdfffffff, RZ, 0xc0, !PT ;  /* 0xdfffffff16167812 */ /* 0x000fe400078ec0ff */
[----:B------:R-:W-:Y:S02]  /*81950*/  @P2 LOP3.LUT R23, R23, 0x1, RZ, 0xfc, !PT ;  /* 0x0000000117172812 */ /* 0x000fe400078efcff */
[----:B------:R-:W-:Y:S01]  /*81960*/  ISETP.LT.AND P2, PT, R157, UR17, !P0 ;  /* 0x000000119d007c0c */ /* 0x000fe2000c741270 */
[----:B------:R-:W-:Y:S01]  /*81970*/  ULDC UR17, c[0x0][0x228] ;  /* 0x00008a0000117ab9 */ /* 0x000fe20000000800 */
[----:B------:R-:W-:Y:S02]  /*81980*/  ISETP.LT.AND P1, PT, R155, UR58, !P0 ;  /* 0x0000003a9b007c0c */ /* 0x000fe4000c721270 */
[----:B------:R-:W-:Y:S01]  /*81990*/  IADD3 R42, R152, 0x6f, RZ ;  /* 0x0000006f982a7810 */ /* 0x000fe20007ffe0ff */
[----:B------:R1:W-:Y:S01]  /*819a0*/  STL [R1+0x114c], R43 ;  /* 0x00114c2b01007387 */ /* 0x0003e20000100800 */
[----:B------:R-:W-:Y:S01]  /*819b0*/  @P3 LOP3.LUT R22, R22, 0x20000000, RZ, 0xfc, !PT ;  /* 0x2000000016163812 */ /* 0x000fe200078efcff */
[----:B------:R-:W-:Y:S01]  /*819c0*/  VIADD R46, R43, UR50 ;  /* 0x000000322b2e7c36 */ /* 0x000fe20008000000 */
[----:B------:R-:W-:-:S02]  /*819d0*/  ULDC UR58, c[0x0][0x228] ;  /* 0x00008a00003a7ab9 */ /* 0x000fc40000000800 */
        /* <DEDUP_REMOVED lines=11> */
[----:B------:R-:W-:Y:S01]  /*81a90*/  ULDC.64 UR8, c[0x0][0x228] ;  /* 0x00008a0000087ab9 */ /* 0x000fe20000000a00 */
[----:B------:R-:W-:Y:S01]  /*81aa0*/  ISETP.LT.AND P2, PT, R157, UR19, !P0 ;  /* 0x000000139d007c0c */ /* 0x000fe2000c741270 */
[----:B------:R-:W-:Y:S01]  /*81ab0*/  ULDC UR19, c[0x0][0x228] ;  /* 0x00008a0000137ab9 */ /* 0x000fe20000000800 */
[----:B------:R-:W-:Y:S02]  /*81ac0*/  LOP3.LUT R22, R22, 0xfdffffff, RZ, 0xc0, !PT ;  /* 0xfdffffff16167812 */ /* 0x000fe400078ec0ff */
[----:B------:R-:W-:Y:S01]  /*81ad0*/  ISETP.LT.AND P1, PT, R155, UR56, !P0 ;  /* 0x000000389b007c0c */ /* 0x000fe2000c721270 */
[----:B------:R-:W-:-:S06]  /*81ae0*/  ULDC UR56, c[0x0][0x228] ;  /* 0x00008a0000387ab9 */ /* 0x000fcc0000000800 */
[----:B------:R-:W-:-:S04]  /*81af0*/  @P3 LOP3.LUT R22, R22, 0x2000000, RZ, 0xfc, !PT ;  /* 0x0200000016163812 */ /* 0x000fc800078efcff */
[----:B------:R-:W-:-:S04]  /*81b00*/  LOP3.LUT R22, R22, 0xfeffffff, RZ, 0xc0, !PT ;  /* 0xfeffffff16167812 */ /* 0x000fc800078ec0ff */
[----:B------:R-:W-:Y:S02]  /*81b10*/  @P2 LOP3.LUT R22, R22, 0x1000000, RZ, 0xfc, !PT ;  /* 0x0100000016162812 */ /* 0x000fe400078efcff */
[----:B------:R-:W-:Y:S01]  /*81b20*/  ISETP.LT.AND P0, PT, R153, UR57, !P0 ;  /* 0x0000003999007c0c */ /* 0x000fe2000c701270 */
[----:B------:R-:W-:Y:S01]  /*81b30*/  ULDC UR57, c[0x0][0x22c] ;  /* 0x00008b0000397ab9 */ /* 0x000fe20000000800 */
[----:B------:R-:W-:-:S04]  /*81b40*/  LOP3.LUT R22, R22, 0xff7fffff, RZ, 0xc0, !PT ;  /* 0xff7fffff16167812 */ /* 0x000fc800078ec0ff */
        /* <DEDUP_REMOVED lines=20> */
[----:B------:R-:W-:Y:S01]  /*81c90*/  ISETP.GE.AND P0, PT, R31, UR23, PT ;  /* 0x000000171f007c0c */ /* 0x000fe2000bf06270 */
[----:B------:R-:W-:Y:S01]  /*81ca0*/  ULDC UR23, c[0x0][0x228] ;  /* 0x00008a0000177ab9 */ /* 0x000fe20000000800 */
[----:B------:R-:W-:Y:S02]  /*81cb0*/  LOP3.LUT R20, R20, 0x7fffffff, RZ, 0xc0, !PT ;  /* 0x7fffffff14147812 */ /* 0x000fe400078ec0ff */
[C---:B------:R-:W-:Y:S01]  /*81cc0*/  IADD3 R44, R152.reuse, 0x6d, RZ ;  /* 0x0000006d982c7810 */ /* 0x040fe20007ffe0ff */
[----:B------:R-:W-:Y:S01]  /*81cd0*/  VIADD R45, R152, 0x6c ;  /* 0x0000006c982d7836 */ /* 0x000fe20000000000 */
[----:B------:R-:W-:Y:S01]  /*81ce0*/  ISETP.LT.AND P3, PT, R158, UR24, !P0 ;  /* 0x000000189e007c0c */ /* 0x000fe2000c761270 */
[----:B------:R-:W-:Y:S01]  /*81cf0*/  ULDC UR24, c[0x0][0x228] ;  /* 0x00008a0000187ab9 */ /* 0x000fe20000000800 */
[----:B------:R-:W-:Y:S01]  /*81d00*/  ISETP.LT.AND P2, PT, R157, UR55, !P0 ;  /* 0x000000379d007c0c */ /* 0x000fe2000c741270 */
[----:B------:R1:W-:Y:S01]  /*81d10*/  STL [R1+0x1150], R46 ;  /* 0x0011502e01007387 */ /* 0x0003e20000100800 */
[----:B------:R-:W-:Y:S01]  /*81d20*/  LOP3.LUT R22, R22, 0xfffdffff, RZ, 0xc0, !PT ;  /* 0xfffdffff16167812 */ /* 0x000fe200078ec0ff */
[----:B------:R-:W-:Y:S01]  /*81d30*/  VIADD R49, R46, UR50 ;  /* 0x000000322e317c36 */ /* 0x000fe20008000000 */
[----:B------:R-:W-:Y:S01]  /*81d40*/  ISETP.LT.AND P1, PT, R155, UR54, !P0 ;  /* 0x000000369b007c0c */ /* 0x000fe2000c721270 */
[----:B------:R-:W-:Y:S01]  /*81d50*/  ULDC UR55, c[0x0][0x22c] ;  /* 0x00008b0000377ab9 */ /* 0x000fe20000000800 */
[----:B------:R-:W-:-:S02]  /*81d60*/  VIADD R47, R152, 0x6a ;  /* 0x0000006a982f7836 */ /* 0x000fc40000000000 */
[C---:B------:R-:W-:Y:S01]  /*81d70*/  VIADD R48, R152.reuse, 0x69 ;  /* 0x0000006998307836 */ /* 0x040fe20000000000 */
[----:B------:R-:W-:Y:S01]  /*81d80*/  IADD3 R50, R152, 0x67, RZ ;  /* 0x0000006798327810 */ /* 0x000fe20007ffe0ff */
[----:B------:R-:W-:Y:S01]  /*81d90*/  ULDC UR54, c[0x0][0x228] ;  /* 0x00008a0000367ab9 */ /* 0x000fe20000000800 */
[----:B------:R-:W-:Y:S02]  /*81da0*/  @P3 LOP3.LUT R22, R22, 0x20000, RZ, 0xfc, !PT ;  /* 0x0002000016163812 */ /* 0x000fe400078efcff */
[----:B------:R-:W-:Y:S01]  /*81db0*/  LOP3.LUT R19, R19, 0x7fffffff, RZ, 0xc0, !PT ;  /* 0x7fffffff13137812 */ /* 0x000fe200078ec0ff */
[----:B------:R-:W-:Y:S01]  /*81dc0*/  VIADD R53, R152, 0x64 ;  /* 0x0000006498357836 */ /* 0x000fe20000000000 */
[----:B------:R-:W-:Y:S01]  /*81dd0*/  LOP3.LUT R22, R22, 0xfffeffff, RZ, 0xc0, !PT ;  /* 0xfffeffff16167812 */ /* 0x000fe200078ec0ff */
[C---:B------:R-:W-:Y:S01]  /*81de0*/  VIADD R56, R152.reuse, 0x61 ;  /* 0x0000006198387836 */ /* 0x040fe20000000000 */
[----:B------:R-:W-:Y:S02]  /*81df0*/  IADD3 R59, R152, 0x5e, RZ ;  /* 0x0000005e983b7810 */ /* 0x000fe40007ffe0ff */
[----:B------:R-:W-:Y:S01]  /*81e00*/  LOP3.LUT R18, R18, 0x7fffffff, RZ, 0xc0, !PT ;  /* 0x7fffffff12127812 */ /* 0x000fe200078ec0ff */
[----:B------:R-:W-:Y:S01]  /*81e10*/  VIADD R62, R152, 0x5b ;  /* 0x0000005b983e7836 */ /* 0x000fe20000000000 */
[----:B------:R-:W-:Y:S01]  /*81e20*/  @P2 LOP3.LUT R22, R22, 0x10000, RZ, 0xfc, !PT ;  /* 0x0001000016162812 */ /* 0x000fe200078efcff */
[----:B------:R-:W-:Y:S01]  /*81e30*/  VIADD R65, R152, 0x58 ;  /* 0x0000005898417836 */ /* 0x000fe20000000000 */
[----:B------:R-:W-:Y:S01]  /*81e40*/  ISETP.LT.AND P0, PT, R153, UR26, !P0 ;  /* 0x0000001a99007c0c */ /* 0x000fe2000c701270 */
[----:B------:R-:W-:Y:S01]  /*81e50*/  ULDC UR26, c[0x0][0x228] ;  /* 0x00008a00001a7ab9 */ /* 0x000fe20000000800 */
[----:B------:R-:W-:-:S02]  /*81e60*/  LOP3.LUT R22, R22, 0xffff7fff, RZ, 0xc0, !PT ;  /* 0xffff7fff16167812 */ /* 0x000fc400078ec0ff */
[----:B------:R-:W-:Y:S02]  /*81e70*/  LOP3.LUT R17, R17, 0x7fffffff, RZ, 0xc0, !PT ;  /* 0x7fffffff11117812 */ /* 0x000fe400078ec0ff */
[C---:B------:R-:W-:Y:S01]  /*81e80*/  IADD3 R68, R152.reuse, 0x55, RZ ;  /* 0x0000005598447810 */ /* 0x040fe20007ffe0ff */
[----:B------:R-:W-:Y:S01]  /*81e90*/  VIADD R71, R152, 0x52 ;  /* 0x0000005298477836 */ /* 0x000fe20000000000 */
[----:B------:R-:W-:Y:S01]  /*81ea0*/  @P1 LOP3.LUT R22, R22, 0x8000, RZ, 0xfc, !PT ;  /* 0x0000800016161812 */ /* 0x000fe200078efcff */
[----:B------:R-:W-:Y:S01]  /*81eb0*/  VIADD R74, R152, 0x4f ;  /* 0x0000004f984a7836 */ /* 0x000fe20000000000 */
[----:B------:R-:W-:Y:S02]  /*81ec0*/  LOP3.LUT R16, R16, 0x7fffffff, RZ, 0xc0, !PT ;  /* 0x7fffffff10107812 */ /* 0x000fe400078ec0ff */
[C---:B------:R-:W-:Y:S01]  /*81ed0*/  IADD3 R77, R152.reuse, 0x4c, RZ ;  /* 0x0000004c984d7810 */ /* 0x040fe20007ffe0ff */
[----:B------:R-:W-:Y:S01]  /*81ee0*/  VIADD R80, R152, 0x49 ;  /* 0x0000004998507836 */ /* 0x000fe20000000000 */
[----:B------:R-:W-:Y:S01]  /*81ef0*/  LOP3.LUT R22, R22, 0xffffbfff, RZ, 0xc0, !PT ;  /* 0xffffbfff16167812 */ /* 0x000fe200078ec0ff */
[----:B------:R-:W-:Y:S01]  /*81f00*/  VIADD R83, R152, 0x46 ;  /* 0x0000004698537836 */ /* 0x000fe20000000000 */
[----:B------:R-:W-:-:S02]  /*81f10*/  LOP3.LUT R15, R15, 0x7fffffff, RZ, 0xc0, !PT ;  /* 0x7fffffff0f0f7812 */ /* 0x000fc400078ec0ff */
[C---:B------:R-:W-:Y:S01]  /*81f20*/  IADD3 R86, R152.reuse, 0x43, RZ ;  /* 0x0000004398567810 */ /* 0x040fe20007ffe0ff */
[----:B------:R-:W-:Y:S01]  /*81f30*/  VIADD R89, R152, 0x40 ;  /* 0x0000004098597836 */ /* 0x000fe20000000000 */
[----:B------:R-:W-:Y:S02]  /*81f40*/  @P0 LOP3.LUT R22, R22, 0x4000, RZ, 0xfc, !PT ;  /* 0x0000400016160812 */ /* 0x000fe400078efcff */
[----:B------:R-:W-:Y:S01]  /*81f50*/  LOP3.LUT R14, R14, 0x7fffffff, RZ, 0xc0, !PT ;  /* 0x7fffffff0e0e7812 */ /* 0x000fe200078ec0ff */
[----:B------:R-:W-:Y:S01]  /*81f60*/  VIADD R92, R152, 0x3d ;  /* 0x0000003d985c7836 */ /* 0x000fe20000000000 */
[----:B------:R-:W-:Y:S02]  /*81f70*/  ISETP.GE.AND P0, PT, R32, UR9, PT ;  /* 0x0000000920007c0c */ /* 0x000fe4000bf06270 */
[C---:B------:R-:W-:Y:S01]  /*81f80*/  IADD3 R95, R152.reuse, 0x3a, RZ ;  /* 0x0000003a985f7810 */ /* 0x040fe20007ffe0ff */
[----:B------:R-:W-:Y:S01]  /*81f90*/  VIADD R98, R152, 0x37 ;  /* 0x0000003798627836 */ /* 0x000fe20000000000 */
[----:B------:R-:W-:Y:S01]  /*81fa0*/  ISETP.LT.AND P3, PT, R158, UR8, !P0 ;  /* 0x000000089e007c0c */ /* 0x000fe2000c761270 */
[----:B------:R-:W-:Y:S01]  /*81fb0*/  ULDC.64 UR8, c[0x0][0x228] ;  /* 0x00008a0000087ab9 */ /* 0x000fe20000000a00 */
[----:B------:R-:W-:Y:S01]  /*81fc0*/  ISETP.LT.AND P2, PT, R157, UR25, !P0 ;  /* 0x000000199d007c0c */ /* 0x000fe2000c741270 */
[----:B------:R-:W-:Y:S01]  /*81fd0*/  ULDC UR25, c[0x0][0x228] ;  /* 0x00008a0000197ab9 */ /* 0x000fe20000000800 */
[----:B------:R-:W-:-:S02]  /*81fe0*/  LOP3.LUT R22, R22, 0xffffdfff, RZ, 0xc0, !PT ;  /* 0xffffdfff16167812 */ /* 0x000fc400078ec0ff */
[----:B------:R-:W-:Y:S02]  /*81ff0*/  LOP3.LUT R13, R13, 0x7fffffff, RZ, 0xc0, !PT ;  /* 0x7fffffff0d0d7812 */ /* 0x000fe400078ec0ff */
[C---:B------:R-:W-:Y:S02]  /*82000*/  IADD3 R101, R152.reuse, 0x34, RZ ;  /* 0x0000003498657810 */ /* 0x040fe40007ffe0ff */
[C---:B------:R-:W-:Y:S01]  /*82010*/  IADD3 R102, R152.reuse, 0x33, RZ ;  /* 0x0000003398667810 */ /* 0x040fe20007ffe0ff */
[C---:B------:R-:W-:Y:S02]  /*82020*/  VIADD R103, R152.reuse, 0x32 ;  /* 0x0000003298677836 */ /* 0x040fe40000000000 */
[----:B------:R-:W-:Y:S01]  /*82030*/  VIADD R104, R152, 0x31 ;  /* 0x0000003198687836 */ /* 0x000fe20000000000 */
[----:B------:R-:W-:Y:S01]  /*82040*/  @P3 LOP3.LUT R22, R22, 0x2000, RZ, 0xfc, !PT ;  /* 0x0000200016163812 */ /* 0x000fe200078efcff */
[----:B------:R-:W-:Y:S01]  /*82050*/  VIADD R105, R152, 0x30 ;  /* 0x0000003098697836 */ /* 0x000fe20000000000 */
[----:B------:R-:W-:Y:S01]  /*82060*/  ISETP.LT.AND P1, PT, R155, UR27, !P0 ;  /* 0x0000001b9b007c0c */ /* 0x000fe2000c721270 */
[----:B------:R-:W-:Y:S01]  /*82070*/  ULDC UR27, c[0x0][0x228] ;  /* 0x00008a00001b7ab9 */ /* 0x000fe20000000800 */
[----:B------:R-:W-:Y:S01]  /*82080*/  LOP3.LUT R22, R22, 0xffffefff, RZ, 0xc0, !PT ;  /* 0xffffefff16167812 */ /* 0x000fe200078ec0ff */
[----:B------:R-:W-:-:S02]  /*82090*/  VIADD R106, R152, 0x2f ;  /* 0x0000002f986a7836 */ /* 0x000fc40000000000 */
[----:B------:R-:W-:Y:S01]  /*820a0*/  VIADD R107, R152, 0x2e ;  /* 0x0000002e986b7836 */ /* 0x000fe20000000000 */
[----:B------:R-:W-:Y:S02]  /*820b0*/  @P2 LOP3.LUT R22, R22, 0x1000, RZ, 0xfc, !PT ;  /* 0x0000100016162812 */ /* 0x000fe400078efcff */
[----:B------:R-:W-:Y:S01]  /*820c0*/  LOP3.LUT R12, R12, 0x7fffffff, RZ, 0xc0, !PT ;  /* 0x7fffffff0c0c7812 */ /* 0x000fe200078ec0ff */
[----:B------:R-:W-:Y:S01]  /*820d0*/  VIADD R108, R152, 0x2d ;  /* 0x0000002d986c7836 */ /* 0x000fe20000000000 */
[----:B------:R-:W-:Y:S01]  /*820e0*/  ISETP.LT.AND P0, PT, R153, UR28, !P0 ;  /* 0x0000001c99007c0c */ /* 0x000fe2000c701270 */
[----:B------:R-:W-:Y:S01]  /*820f0*/  ULDC UR28, c[0x0][0x228] ;  /* 0x00008a00001c7ab9 */ /* 0x000fe20000000800 */
[----:B------:R-:W-:Y:S02]  /*82100*/  LOP3.LUT R22, R22, 0xfffff7ff, RZ, 0xc0, !PT ;  /* 0xfffff7ff16167812 */ /* 0x000fe400078ec0ff */
[C---:B------:R-:W-:Y:S02]  /*82110*/  IADD3 R109, R152.reuse, 0x2c, RZ ;  /* 0x0000002c986d7810 */ /* 0x040fe40007ffe0ff */
[----:B------:R-:W-:-:S02]  /*82120*/  IADD3 R110, R152, 0x2b, RZ ;  /* 0x0000002b986e7810 */ /* 0x000fc40007ffe0ff */
[C---:B------:R-:W-:Y:S01]  /*82130*/  IADD3 R111, R152.reuse, 0x2a, RZ ;  /* 0x0000002a986f7810 */ /* 0x040fe20007ffe0ff */
[----:B------:R-:W-:Y:S01]  /*82140*/  VIADD R112, R152, 0x29 ;  /* 0x0000002998707836 */ /* 0x000fe20000000000 */
[----:B------:R-:W-:Y:S01]  /*82150*/  @P1 LOP3.LUT R22, R22, 0x800, RZ, 0xfc, !PT ;  /* 0x0000080016161812 */ /* 0x000fe200078efcff */
[C---:B------:R-:W-:Y:S01]  /*82160*/  VIADD R113, R152.reuse, 0x28 ;  /* 0x0000002898717836 */ /* 0x040fe20000000000 */
[----:B------:R-:W-:Y:S01]  /*82170*/  LOP3.LUT R11, R11, 0x7fffffff, RZ, 0xc0, !PT ;  /* 0x7fffffff0b0b7812 */ /* 0x000fe200078ec0ff */
[----:B------:R-:W-:Y:S01]  /*82180*/  VIADD R114, R152, 0x27 ;  /* 0x0000002798727836 */ /* 0x000fe20000000000 */
[----:B------:R-:W-:Y:S01]  /*82190*/  LOP3.LUT R22, R22, 0xfffffbff, RZ, 0xc0, !PT ;  /* 0xfffffbff16167812 */ /* 0x000fe200078ec0ff */
[C---:B------:R-:W-:Y:S02]  /*821a0*/  VIADD R115, R152.reuse, 0x26 ;  /* 0x0000002698737836 */ /* 0x040fe40000000000 */
[----:B------:R-:W-:Y:S01]  /*821b0*/  VIADD R160, R152, 0x25 ;  /* 0x0000002598a07836 */ /* 0x000fe20000000000 */
[----:B------:R-:W-:Y:S01]  /*821c0*/  @P0 LOP3.LUT R22, R22, 0x400, RZ, 0xfc, !PT ;  /* 0x0000040016160812 */ /* 0x000fe200078efcff */
[C---:B------:R-:W-:Y:S01]  /*821d0*/  VIADD R161, R152.reuse, 0x24 ;  /* 0x0000002498a17836 */ /* 0x040fe20000000000 */
[----:B------:R-:W-:Y:S01]  /*821e0*/  ISETP.GE.AND P0, PT, R33, UR5, PT ;  /* 0x0000000521007c0c */ /* 0x000fe2000bf06270 */
[----:B------:R-:W-:Y:S01]  /*821f0*/  ULDC UR5, c[0x0][0x228] ;  /* 0x00008a0000057ab9 */ /* 0x000fe20000000800 */
[----:B------:R-:W-:-:S02]  /*82200*/  IADD3 R162, R152, 0x23, RZ ;  /* 0x0000002398a27810 */ /* 0x000fc40007ffe0ff */
[C---:B------:R-:W-:Y:S01]  /*82210*/  IADD3 R164, R152.reuse, 0x21, RZ ;  /* 0x0000002198a47810 */ /* 0x040fe20007ffe0ff */
[----:B------:R-:W-:Y:S01]  /*82220*/  VIADD R224, R152, 0x82 ;  /* 0x0000008298e07836 */ /* 0x000fe20000000000 */
[----:B------:R-:W-:Y:S01]  /*82230*/  ISETP.LT.AND P3, PT, R158, UR7, !P0 ;  /* 0x000000079e007c0c */ /* 0x000fe2000c761270 */
[----:B------:R-:W-:Y:S01]  /*82240*/  ULDC UR7, c[0x0][0x228] ;  /* 0x00008a0000077ab9 */ /* 0x000fe20000000800 */
[----:B------:R-:W-:Y:S01]  /*82250*/  ISETP.LT.AND P2, PT, R157, UR53, !P0 ;  /* 0x000000359d007c0c */ /* 0x000fe2000c741270 */
[----:B------:R-:W-:Y:S01]  /*82260*/  ULDC UR53, c[0x0][0x22c] ;  /* 0x00008b0000357ab9 */ /* 0x000fe20000000800 */
[----:B------:R-:W-:Y:S01]  /*82270*/  LOP3.LUT R22, R22, 0xfffffdff, RZ, 0xc0, !PT ;  /* 0xfffffdff16167812 */ /* 0x000fe200078ec0ff */
[C---:B------:R-:W-:Y:S01]  /*82280*/  VIADD R165, R152.reuse, 0x1 ;  /* 0x0000000198a57836 */ /* 0x040fe20000000000 */
[----:B------:R-:W-:Y:S01]  /*82290*/  ISETP.LT.AND P1, PT, R155, UR49, !P0 ;  /* 0x000000319b007c0c */ /* 0x000fe2000c721270 */
[----:B------:R-:W-:Y:S01]  /*822a0*/  ULDC UR49, c[0x0][0x228] ;  /* 0x00008a0000317ab9 */ /* 0x000fe20000000800 */
[C---:B------:R-:W-:Y:S01]  /*822b0*/  IADD3 R163, R152.reuse, 0x22, RZ ;  /* 0x0000002298a37810 */ /* 0x040fe20007ffe0ff */
[----:B------:R-:W-:Y:S01]  /*822c0*/  VIADD R182, R152, 0x2 ;  /* 0x0000000298b67836 */ /* 0x000fe20000000000 */
[----:B------:R-:W-:-:S02]  /*822d0*/  LOP3.LUT R0, R0, 0xfffffffd, RZ, 0xc0, !PT ;  /* 0xfffffffd00007812 */ /* 0x000fc400078ec0ff */
[----:B------:R-:W-:Y:S01]  /*822e0*/  LOP3.LUT R10, R10, 0xfffffffd, RZ, 0xc0, !PT ;  /* 0xfffffffd0a0a7812 */ /* 0x000fe200078ec0ff */
[----:B------:R-:W-:Y:S01]  /*822f0*/  VIADD R181, R152, 0x3 ;  /* 0x0000000398b57836 */ /* 0x000fe20000000000 */
[----:B------:R-:W-:Y:S01]  /*82300*/  @P3 LOP3.LUT R22, R22, 0x200, RZ, 0xfc, !PT ;  /* 0x0000020016163812 */ /* 0x000fe200078efcff */
[----:B------:R-:W-:Y:S01]  /*82310*/  VIADD R180, R152, 0x4 ;  /* 0x0000000498b47836 */ /* 0x000fe20000000000 */
[----:B------:R-:W-:Y:S01]  /*82320*/  LOP3.LUT R24, R24, 0xffffbfff, RZ, 0xc0, !PT ;  /* 0xffffbfff18187812 */ /* 0x000fe200078ec0ff */
[----:B------:R-:W-:Y:S01]  /*82330*/  VIADD R179, R152, 0x5 ;  /* 0x0000000598b37836 */ /* 0x000fe20000000000 */
[----:B------:R-:W-:Y:S02]  /*82340*/  LOP3.LUT R22, R22, 0xfffffeff, RZ, 0xc0, !PT ;  /* 0xfffffeff16167812 */ /* 0x000fe400078ec0ff */
[C---:B------:R-:W-:Y:S02]  /*82350*/  IADD3 R178, R152.reuse, 0x6, RZ ;  /* 0x0000000698b27810 */ /* 0x040fe40007ffe0ff */
[C---:B------:R-:W-:Y:S01]  /*82360*/  IADD3 R168, R152.reuse, 0x7, RZ ;  /* 0x0000000798a87810 */ /* 0x040fe20007ffe0ff */
[----:B------:R-:W-:Y:S01]  /*82370*/  VIADD R166, R152, 0x9 ;  /* 0x0000000998a67836 */ /* 0x000fe20000000000 */
[----:B------:R-:W-:Y:S01]  /*82380*/  @P2 LOP3.LUT R22, R22, 0x100, RZ, 0xfc, !PT ;  /* 0x0000010016162812 */ /* 0x000fe200078efcff */
[----:B------:R-:W-:Y:S01]  /*82390*/  VIADD R169, R152, 0xa ;  /* 0x0000000a98a97836 */ /* 0x000fe20000000000 */
[----:B------:R-:W-:Y:S01]  /*823a0*/  ISETP.LT.AND P0, PT, R153, UR29, !P0 ;  /* 0x0000001d99007c0c */ /* 0x000fe2000c701270 */
[----:B------:R-:W-:Y:S01]  /*823b0*/  ULDC UR29, c[0x0][0x228] ;  /* 0x00008a00001d7ab9 */ /* 0x000fe20000000800 */
[----:B------:R-:W-:Y:S01]  /*823c0*/  LOP3.LUT R22, R22, 0xffffff7f, RZ, 0xc0, !PT ;  /* 0xffffff7f16167812 */ /* 0x000fe200078ec0ff */
[C---:B------:R-:W-:Y:S01]  /*823d0*/  VIADD R177, R152.reuse, 0xb ;  /* 0x0000000b98b17836 */ /* 0x040fe20000000000 */
[C---:B------:R-:W-:Y:S01]  /*823e0*/  IADD3 R167, R152.reuse, 0x8, RZ ;  /* 0x0000000898a77810 */ /* 0x040fe20007ffe0ff */
[----:B------:R-:W-:Y:S01]  /*823f0*/  VIADD R176, R152, 0xc ;  /* 0x0000000c98b07836 */ /* 0x000fe20000000000 */
[----:B------:R-:W-:Y:S01]  /*82400*/  @P1 LOP3.LUT R22, R22, 0x80, RZ, 0xfc, !PT ;  /* 0x0000008016161812 */ /* 0x000fe200078efcff */
[----:B------:R-:W-:-:S02]  /*82410*/  VIADD R175, R152, 0xd ;  /* 0x0000000d98af7836 */ /* 0x000fc40000000000 */
[----:B------:R-:W-:Y:S01]  /*82420*/  VIADD R174, R152, 0xe ;  /* 0x0000000e98ae7836 */ /* 0x000fe20000000000 */
[----:B------:R-:W-:Y:S02]  /*82430*/  LOP3.LUT R22, R22, 0xffffffbf, RZ, 0xc0, !PT ;  /* 0xffffffbf16167812 */ /* 0x000fe400078ec0ff */
[C---:B------:R-:W-:Y:S02]  /*82440*/  IADD3 R173, R152.reuse, 0xf, RZ ;  /* 0x0000000f98ad7810 */ /* 0x040fe40007ffe0ff */
[C---:B------:R-:W-:Y:S02]  /*82450*/  IADD3 R172, R152.reuse, 0x10, RZ ;  /* 0x0000001098ac7810 */ /* 0x040fe40007ffe0ff */
[C---:B------:R-:W-:Y:S01]  /*82460*/  IADD3 R171, R152.reuse, 0x11, RZ ;  /* 0x0000001198ab7810 */ /* 0x040fe20007ffe0ff */
[----:B------:R-:W-:Y:S01]  /*82470*/  VIADD R170, R152, 0x12 ;  /* 0x0000001298aa7836 */ /* 0x000fe20000000000 */
[----:B------:R-:W-:Y:S01]  /*82480*/  @P0 LOP3.LUT R22, R22, 0x40, RZ, 0xfc, !PT ;  /* 0x0000004016160812 */ /* 0x000fe200078efcff */
[----:B------:R-:W-:Y:S01]  /*82490*/  VIADD R238, R152, 0x13 ;  /* 0x0000001398ee7836 */ /* 0x000fe20000000000 */
[----:B------:R-:W-:Y:S01]  /*824a0*/  ISETP.GE.AND P0, PT, R34, UR10, PT ;  /* 0x0000000a22007c0c */ /* 0x000fe2000bf06270 */
[----:B------:R-:W-:Y:S01]  /*824b0*/  ULDC UR10, c[0x0][0x228] ;  /* 0x00008a00000a7ab9 */ /* 0x000fe20000000800 */
[----:B------:R-:W-:-:S02]  /*824c0*/  VIADD R237, R152, 0x14 ;  /* 0x0000001498ed7836 */ /* 0x000fc40000000000 */
        /* <DEDUP_REMOVED lines=9> */
[C---:B------:R-:W-:Y:S01]  /*82560*/  VIADD R234, R152.reuse, 0x17 ;  /* 0x0000001798ea7836 */ /* 0x040fe20000000000 */
[----:B------:R-:W-:-:S02]  /*82570*/  IADD3 R233, R152, 0x18, RZ ;  /* 0x0000001898e97810 */ /* 0x000fc40007ffe0ff */
[C---:B------:R-:W-:Y:S02]  /*82580*/  IADD3 R232, R152.reuse, 0x19, RZ ;  /* 0x0000001998e87810 */ /* 0x040fe40007ffe0ff */
[C---:B------:R-:W-:Y:S01]  /*82590*/  IADD3 R231, R152.reuse, 0x1a, RZ ;  /* 0x0000001a98e77810 */ /* 0x040fe20007ffe0ff */
[----:B------:R-:W-:Y:S01]  /*825a0*/  VIADD R230, R152, 0x1b ;  /* 0x0000001b98e67836 */ /* 0x000fe20000000000 */
[----:B------:R-:W-:Y:S01]  /*825b0*/  @P3 LOP3.LUT R22, R22, 0x20, RZ, 0xfc, !PT ;  /* 0x0000002016163812 */ /* 0x000fe200078efcff */
[C---:B------:R-:W-:Y:S02]  /*825c0*/  VIADD R229, R152.reuse, 0x1c ;  /* 0x0000001c98e57836 */ /* 0x040fe40000000000 */
[----:B------:R-:W-:Y:S01]  /*825d0*/  VIADD R228, R152, 0x1d ;  /* 0x0000001d98e47836 */ /* 0x000fe20000000000 */
[----:B------:R-:W-:Y:S01]  /*825e0*/  LOP3.LUT R22, R22, 0xffffffef, RZ, 0xc0, !PT ;  /* 0xffffffef16167812 */ /* 0x000fe200078ec0ff */
[C---:B------:R-:W-:Y:S02]  /*825f0*/  VIADD R227, R152.reuse, 0x1e ;  /* 0x0000001e98e37836 */ /* 0x040fe40000000000 */
[----:B------:R-:W-:Y:S01]  /*82600*/  VIADD R223, R152, 0x83 ;  /* 0x0000008398df7836 */ /* 0x000fe20000000000 */
[----:B------:R-:W-:Y:S01]  /*82610*/  @P2 LOP3.LUT R22, R22, 0x10, RZ, 0xfc, !PT ;  /* 0x0000001016162812 */ /* 0x000fe200078efcff */
[----:B------:R-:W-:Y:S01]  /*82620*/  VIADD R226, R152, 0x1f ;  /* 0x0000001f98e27836 */ /* 0x000fe20000000000 */
[----:B------:R-:W-:Y:S01]  /*82630*/  ISETP.LT.AND P0, PT, R153, UR52, !P0 ;  /* 0x0000003499007c0c */ /* 0x000fe2000c701270 */
[----:B------:R-:W-:Y:S01]  /*82640*/  ULDC UR52, c[0x0][0x228] ;  /* 0x00008a0000347ab9 */ /* 0x000fe20000000800 */
[----:B------:R-:W-:-:S02]  /*82650*/  LOP3.LUT R22, R22, 0xfffffff7, RZ, 0xc0, !PT ;  /* 0xfffffff716167812 */ /* 0x000fc400078ec0ff */
        /* <DEDUP_REMOVED lines=8> */
[----:B------:R-:W-:-:S02]  /*826e0*/  @P0 LOP3.LUT R22, R22, 0x4, RZ, 0xfc, !PT ;  /* 0x0000000416160812 */ /* 0x000fc400078efcff */
[C---:B------:R-:W-:Y:S01]  /*826f0*/  IADD3 R217, R152.reuse, 0x89, RZ ;  /* 0x0000008998d97810 */ /* 0x040fe20007ffe0ff */
[C---:B------:R-:W-:Y:S01]  /*82700*/  VIADD R216, R152.reuse, 0x8a ;  /* 0x0000008a98d87836 */ /* 0x040fe20000000000 */
[----:B------:R-:W-:Y:S02]  /*82710*/  ISETP.GE.AND P0, PT, R35, UR9, PT ;  /* 0x0000000923007c0c */ /* 0x000fe4000bf06270 */
[C---:B------:R-:W-:Y:S01]  /*82720*/  IADD3 R215, R152.reuse, 0x8b, RZ ;  /* 0x0000008b98d77810 */ /* 0x040fe20007ffe0ff */
[C---:B------:R-:W-:Y:S01]  /*82730*/  VIADD R214, R152.reuse, 0x8c ;  /* 0x0000008c98d67836 */ /* 0x040fe20000000000 */
[----:B------:R-:W-:Y:S02]  /*82740*/  ISETP.LT.AND P1, PT, R155, UR13, !P0 ;  /* 0x0000000d9b007c0c */ /* 0x000fe4000c721270 */
[C---:B------:R-:W-:Y:S01]  /*82750*/  IADD3 R213, R152.reuse, 0x8d, RZ ;  /* 0x0000008d98d57810 */ /* 0x040fe20007ffe0ff */
[----:B------:R-:W-:Y:S01]  /*82760*/  VIADD R212, R152, 0x8e ;  /* 0x0000008e98d47836 */ /* 0x000fe20000000000 */
[----:B------:R-:W-:Y:S01]  /*82770*/  ISETP.LT.AND P3, PT, R158, UR8, !P0 ;  /* 0x000000089e007c0c */ /* 0x000fe2000c761270 */
[----:B------:R-:W-:Y:S01]  /*82780*/  ULDC.64 UR8, c[0x0][0x228] ;  /* 0x00008a0000087ab9 */ /* 0x000fe20000000a00 */
[----:B------:R-:W-:Y:S01]  /*82790*/  ISETP.LT.AND P2, PT, R157, UR12, !P0 ;  /* 0x0000000c9d007c0c */ /* 0x000fe2000c741270 */
[C---:B------:R-:W-:Y:S01]  /*827a0*/  VIADD R211, R152.reuse, 0x8f ;  /* 0x0000008f98d37836 */ /* 0x040fe20000000000 */
[----:B------:R-:W-:Y:S01]  /*827b0*/  ISETP.LT.AND P0, PT, R153, UR48, !P0 ;  /* 0x0000003099007c0c */ /* 0x000fe2000c701270 */
[----:B------:R-:W-:Y:S01]  /*827c0*/  VIADD R210, R152, 0x90 ;  /* 0x0000009098d27836 */ /* 0x000fe20000000000 */
[----:B------:R-:W-:Y:S01]  /*827d0*/  LOP3.LUT R22, R22, 0xfffffffd, RZ, 0xc0, !PT ;  /* 0xfffffffd16167812 */ /* 0x000fe200078ec0ff */
[C---:B------:R-:W-:Y:S01]  /*827e0*/  VIADD R209, R152.reuse, 0x91 ;  /* 0x0000009198d17836 */ /* 0x040fe20000000000 */
[C---:B-1----:R-:W-:Y:S01]  /*827f0*/  IADD3 R46, R152.reuse, 0x6b, RZ ;  /* 0x0000006b982e7810 */ /* 0x042fe20007ffe0ff */
[----:B------:R1:W-:Y:S01]  /*82800*/  STL [R1+0x1154], R49 ;  /* 0x0011543101007387 */ /* 0x0003e20000100800 */
[----:B------:R-:W-:Y:S01]  /*82810*/  @P1 LOP3.LUT R21, R21, 0x80000000, RZ, 0xfc, !PT ;  /* 0x8000000015151812 */ /* 0x000fe200078efcff */
[----:B------:R-:W-:Y:S01]  /*82820*/  ULDC UR12, c[0x0][0x228] ;  /* 0x00008a00000c7ab9 */ /* 0x000fe20000000800 */
[----:B------:R-:W-:Y:S01]  /*82830*/  IADD3 R51, R49, UR50, RZ ;  /* 0x0000003231337c10 */ /* 0x000fe2000fffe0ff */
[----:B------:R-:W-:Y:S01]  /*82840*/  ULDC UR13, c[0x0][0x228] ;  /* 0x00008a00000d7ab9 */ /* 0x000fe20000000800 */
[----:B------:R-:W-:Y:S01]  /*82850*/  LOP3.LUT R21, R21, 0xbfffffff, RZ, 0xc0, !PT ;  /* 0xbfffffff15157812 */ /* 0x000fe200078ec0ff */
[----:B------:R-:W-:Y:S01]  /*82860*/  ULDC UR48, c[0x0][0x228] ;  /* 0x00008a0000307ab9 */ /* 0x000fe20000000800 */
[C---:B------:R-:W-:Y:S01]  /*82870*/  IADD3 R208, R152.reuse, 0x92, RZ ;  /* 0x0000009298d07810 */ /* 0x040fe20007ffe0ff */
[----:B------:R-:W-:Y:S01]  /*82880*/  VIADD R207, R152, 0x93 ;  /* 0x0000009398cf7836 */ /* 0x000fe20000000000 */
[----:B------:R-:W-:-:S02]  /*82890*/  @P0 LOP3.LUT R21, R21, 0x40000000, RZ, 0xfc, !PT ;  /* 0x4000000015150812 */ /* 0x000fc400078efcff */
[C---:B------:R-:W-:Y:S01]  /*828a0*/  IADD3 R206, R152.reuse, 0x94, RZ ;  /* 0x0000009498ce7810 */ /* 0x040fe20007ffe0ff */
[----:B------:R-:W-:Y:S01]  /*828b0*/  VIADD R205, R152, 0x95 ;  /* 0x0000009598cd7836 */ /* 0x000fe20000000000 */
[----:B------:R-:W-:Y:S02]  /*828c0*/  ISETP.GE.AND P0, PT, R36, UR14, PT ;  /* 0x0000000e24007c0c */ /* 0x000fe4000bf06270 */
[C---:B------:R-:W-:Y:S01]  /*828d0*/  IADD3 R204, R152.reuse, 0x96, RZ ;  /* 0x0000009698cc7810 */ /* 0x040fe20007ffe0ff */
[----:B------:R-:W-:Y:S01]  /*828e0*/  VIADD R203, R152, 0x97 ;  /* 0x0000009798cb7836 */ /* 0x000fe20000000000 */
[----:B------:R-:W-:Y:S01]  /*828f0*/  @P3 LOP3.LUT R22, R22, 0x2, RZ, 0xfc, !PT ;  /* 0x0000000216163812 */ /* 0x000fe200078efcff */
[----:B-1----:R-:W-:Y:S01]  /*82900*/  VIADD R49, R152, 0x68 ;  /* 0x0000006898317836 */ /* 0x002fe20000000000 */
[----:B------:R-:W-:Y:S01]  /*82910*/  ISETP.LT.AND P3, PT, R158, UR30, !P0 ;  /* 0x0000001e9e007c0c */ /* 0x000fe2000c761270 */
[----:B------:R-:W-:Y:S01]  /*82920*/  ULDC UR30, c[0x0][0x228] ;  /* 0x00008a00001e7ab9 */ /* 0x000fe20000000800 */
[----:B------:R-:W-:Y:S01]  /*82930*/  LOP3.LUT R22, R22, 0xfffffffe, RZ, 0xc0, !PT ;  /* 0xfffffffe16167812 */ /* 0x000fe200078ec0ff */
[----:B------:R-:W-:Y:S01]  /*82940*/  ULDC UR14, c[0x0][0x228] ;  /* 0x00008a00000e7ab9 */ /* 0x000fe20000000800 */
[----:B------:R-:W-:Y:S01]  /*82950*/  LOP3.LUT R21, R21, 0xdfffffff, RZ, 0xc0, !PT ;  /* 0xdfffffff15157812 */ /* 0x000fe200078ec0ff */
[----:B------:R-:W-:Y:S01]  /*82960*/  VIADD R202, R152, 0x98 ;  /* 0x0000009898ca7836 */ /* 0x000fe20000000000 */
[----:B------:R-:W-:Y:S01]  /*82970*/  @P2 LOP3.LUT R22, R22, 0x1, RZ, 0xfc, !PT ;  /* 0x0000000116162812 */ /* 0x000fe200078efcff */
[C---:B------:R-:W-:Y:S01]  /*82980*/  VIADD R201, R152.reuse, 0x99 ;  /* 0x0000009998c97836 */ /* 0x040fe20000000000 */
[----:B------:R-:W-:Y:S01]  /*82990*/  ISETP.LT.AND P2, PT, R157, UR31, !P0 ;  /* 0x0000001f9d007c0c */ /* 0x000fe2000c741270 */
[----:B------:R-:W-:Y:S01]  /*829a0*/  ULDC UR31, c[0x0][0x228] ;  /* 0x00008a00001f7ab9 */ /* 0x000fe20000000800 */
[----:B------:R-:W-:Y:S01]  /*829b0*/  ISETP.LT.AND P1, PT, R155, UR46, !P0 ;  /* 0x0000002e9b007c0c */ /* 0x000fe2000c721270 */
[----:B------:R1:W-:Y:S02]  /*829c0*/  STL [R1+0x1158], R51 ;  /* 0x0011583301007387 */ /* 0x0003e40000100800 */
[----:B------:R-:W-:Y:S01]  /*829d0*/  @P3 LOP3.LUT R21, R21, 0x20000000, RZ, 0xfc, !PT ;  /* 0x2000000015153812 */ /* 0x000fe200078efcff */
[----:B------:R-:W-:Y:S01]  /*829e0*/  VIADD R52, R51, UR50 ;  /* 0x0000003233347c36 */ /* 0x000fe20008000000 */
[----:B------:R-:W-:Y:S01]  /*829f0*/  ULDC UR46, c[0x0][0x228] ;  /* 0x00008a00002e7ab9 */ /* 0x000fe20000000800 */
[----:B------:R-:W-:Y:S01]  /*82a00*/  VIADD R200, R152, 0x9a ;  /* 0x0000009a98c87836 */ /* 0x000fe20000000000 */
[----:B------:R-:W-:-:S02]  /*82a10*/  LOP3.LUT R21, R21, 0xefffffff, RZ, 0xc0, !PT ;  /* 0xefffffff15157812 */ /* 0x000fc400078ec0ff */
[C---:B------:R-:W-:Y:S01]  /*82a20*/  IADD3 R199, R152.reuse, 0x9b, RZ ;  /* 0x0000009b98c77810 */ /* 0x040fe20007ffe0ff */
[C---:B------:R-:W-:Y:S01]  /*82a30*/  VIADD R198, R152.reuse, 0x9c ;  /* 0x0000009c98c67836 */ /* 0x040fe20000000000 */
[----:B------:R-:W-:Y:S02]  /*82a40*/  @P2 LOP3.LUT R21, R21, 0x10000000, RZ, 0xfc, !PT ;  /* 0x1000000015152812 */ /* 0x000fe400078efcff */
[C---:B------:R-:W-:Y:S01]  /*82a50*/  IADD3 R197, R152.reuse, 0x9d, RZ ;  /* 0x0000009d98c57810 */ /* 0x040fe20007ffe0ff */
[C---:B------:R-:W-:Y:S01]  /*82a60*/  VIADD R196, R152.reuse, 0x9e ;  /* 0x0000009e98c47836 */ /* 0x040fe20000000000 */
[----:B------:R-:W-:Y:S01]  /*82a70*/  ISETP.LT.AND P0, PT, R153, UR47, !P0 ;  /* 0x0000002f99007c0c */ /* 0x000fe2000c701270 */
[----:B------:R-:W-:Y:S01]  /*82a80*/  ULDC UR47, c[0x0][0x228] ;  /* 0x00008a00002f7ab9 */ /* 0x000fe20000000800 */
[----:B------:R-:W-:Y:S02]  /*82a90*/  LOP3.LUT R21, R21, 0xf7ffffff, RZ, 0xc0, !PT ;  /* 0xf7ffffff15157812 */ /* 0x000fe400078ec0ff */
[C---:B------:R-:W-:Y:S01]  /*82aa0*/  IADD3 R195, R152.reuse, 0x9f, RZ ;  /* 0x0000009f98c37810 */ /* 0x040fe20007ffe0ff */
[C---:B------:R-:W-:Y:S01]  /*82ab0*/  VIADD R193, R152.reuse, 0xa1 ;  /* 0x000000a198c17836 */ /* 0x040fe20000000000 */
[----:B------:R-:W-:Y:S01]  /*82ac0*/  @P1 LOP3.LUT R21, R21, 0x8000000, RZ, 0xfc, !PT ;  /* 0x0800000015151812 */ /* 0x000fe200078efcff */
[----:B------:R-:W-:-:S02]  /*82ad0*/  VIADD R194, R152, 0xa0 ;  /* 0x000000a098c27836 */ /* 0x000fc40000000000 */
[C---:B------:R-:W-:Y:S01]  /*82ae0*/  VIADD R192, R152.reuse, 0xa2 ;  /* 0x000000a298c07836 */ /* 0x040fe20000000000 */
[----:B------:R-:W-:Y:S01]  /*82af0*/  LOP3.LUT R21, R21, 0xfbffffff, RZ, 0xc0, !PT ;  /* 0xfbffffff15157812 */ /* 0x000fe200078ec0ff */
[C---:B------:R-:W-:Y:S01]  /*82b00*/  VIADD R191, R152.reuse, 0xa3 ;  /* 0x000000a398bf7836 */ /* 0x040fe20000000000 */
[C---:B------:R-:W-:Y:S01]  /*82b10*/  IADD3 R190, R152.reuse, 0xa4, RZ ;  /* 0x000000a498be7810 */ /* 0x040fe20007ffe0ff */
[C---:B------:R-:W-:Y:S01]  /*82b20*/  VIADD R189, R152.reuse, 0xa5 ;  /* 0x000000a598bd7836 */ /* 0x040fe20000000000 */
[----:B------:R-:W-:Y:S02]  /*82b30*/  @P0 LOP3.LUT R21, R21, 0x4000000, RZ, 0xfc, !PT ;  /* 0x0400000015150812 */ /* 0x000fe400078efcff */
[C---:B------:R-:W-:Y:S01]  /*82b40*/  IADD3 R188, R152.reuse, 0xa6, RZ ;  /* 0x000000a698bc7810 */ /* 0x040fe20007ffe0ff */
[----:B------:R-:W-:Y:S01]  /*82b50*/  VIADD R187, R152, 0xa7 ;  /* 0x000000a798bb7836 */ /* 0x000fe20000000000 */
[----:B------:R-:W-:Y:S01]  /*82b60*/  ISETP.GE.AND P0, PT, R37, UR9, PT ;  /* 0x0000000925007c0c */ /* 0x000fe2000bf06270 */
[----:B------:R-:W-:Y:S03]  /*82b70*/  BAR.SYNC.DEFER_BLOCKING 0x0 ;  /* 0x0000000000007b1d */ /* 0x000fe60000010000 */
[----:B------:R-:W-:-:S02]  /*82b80*/  ISETP.LT.AND P3, PT, R158, UR8, !P0 ;  /* 0x000000089e007c0c */ /* 0x000fc4000c761270 */
[----:B------:R-:W-:Y:S01]  /*82b90*/  ISETP.LT.AND P2, PT, R157, UR45, !P0 ;  /* 0x0000002d9d007c0c */ /* 0x000fe2000c741270 */
[----:B------:R-:W-:Y:S01]  /*82ba0*/  ULDC.64 UR8, c[0x0][0x228] ;  /* 0x00008a0000087ab9 */ /* 0x000fe20000000a00 */
[----:B------:R-:W-:Y:S01]  /*82bb0*/  LOP3.LUT R21, R21, 0xfdffffff, RZ, 0xc0, !PT ;  /* 0xfdffffff15157812 */ /* 0x000fe200078ec0ff */
[----:B------:R-:W-:Y:S01]  /*82bc0*/  ULDC UR45, c[0x0][0x228] ;  /* 0x00008a00002d7ab9 */ /* 0x000fe20000000800 */
[----:B------:R-:W-:Y:S02]  /*82bd0*/  ISETP.LT.AND P1, PT, R155, UR43, !P0 ;  /* 0x0000002b9b007c0c */ /* 0x000fe4000c721270 */
[----:B-1----:R-:W-:Y:S01]  /*82be0*/  IADD3 R51, R152, 0x66, RZ ;  /* 0x0000006698337810 */ /* 0x002fe20007ffe0ff */
[----:B------:R1:W-:Y:S04]  /*82bf0*/  STL [R1+0x115c], R52 ;  /* 0x00115c3401007387 */ /* 0x0003e80000100800 */
[----:B------:R-:W-:Y:S01]  /*82c00*/  @P3 LOP3.LUT R21, R21, 0x2000000, RZ, 0xfc, !PT ;  /* 0x0200000015153812 */ /* 0x000fe200078efcff */
[----:B------:R-:W-:Y:S01]  /*82c10*/  VIADD R54, R52, UR50 ;  /* 0x0000003234367c36 */ /* 0x000fe20008000000 */
[----:B------:R-:W-:-:S02]  /*82c20*/  ULDC UR43, c[0x0][0x228] ;  /* 0x00008a00002b7ab9 */ /* 0x000fc40000000800 */
[----:B------:R-:W-:-:S04]  /*82c30*/  LOP3.LUT R21, R21, 0xfeffffff, RZ, 0xc0, !PT ;  /* 0xfeffffff15157812 */ /* 0x000fc800078ec0ff */
[----:B------:R-:W-:Y:S01]  /*82c40*/  @P2 LOP3.LUT R21, R21, 0x1000000, RZ, 0xfc, !PT ;  /* 0x0100000015152812 */ /* 0x000fe200078efcff */
[----:B------:R-:W2:Y:S01]  /*82c50*/  LDS.128 R28, [R154] ;  /* 0x000000009a1c7984 */ /* 0x000ea20000000c00 */
[----:B------:R-:W-:Y:S01]  /*82c60*/  ISETP.LT.AND P0, PT, R153, UR44, !P0 ;  /* 0x0000002c99007c0c */ /* 0x000fe2000c701270 */
[----:B------:R-:W-:Y:S01]  /*82c70*/  ULDC UR44, c[0x0][0x228] ;  /* 0x00008a00002c7ab9 */ /* 0x000fe20000000800 */
[----:B------:R-:W-:-:S04]  /*82c80*/  LOP3.LUT R21, R21, 0xff7fffff, RZ, 0xc0, !PT ;  /* 0xff7fffff15157812 */ /* 0x000fc800078ec0ff */
[----:B------:R-:W-:-:S04]  /*82c90*/  @P1 LOP3.LUT R21, R21, 0x800000, RZ, 0xfc, !PT ;  /* 0x0080000015151812 */ /* 0x000fc800078efcff */
[----:B------:R-:W-:-:S04]  /*82ca0*/  LOP3.LUT R21, R21, 0xffbfffff, RZ, 0xc0, !PT ;  /* 0xffbfffff15157812 */ /* 0x000fc800078ec0ff */
[----:B------:R-:W-:Y:S02]  /*82cb0*/  @P0 LOP3.LUT R21, R21, 0x400000, RZ, 0xfc, !PT ;  /* 0x0040000015150812 */ /* 0x000fe400078efcff */
[----:B------:R-:W-:Y:S01]  /*82cc0*/  ISETP.GE.AND P0, PT, R38, UR9, PT ;  /* 0x0000000926007c0c */ /* 0x000fe2000bf06270 */
[----:B------:R-:W-:-:S03]  /*82cd0*/  ULDC UR9, c[0x0][0x22c] ;  /* 0x00008b0000097ab9 */ /* 0x000fc60000000800 */
[----:B------:R-:W-:Y:S02]  /*82ce0*/  ISETP.LT.AND P3, PT, R158, UR8, !P0 ;  /* 0x000000089e007c0c */ /* 0x000fe4000c761270 */
        /* <DEDUP_REMOVED lines=15> */
[----:B------:R-:W-:-:S03]  /*82de0*/  ULDC.64 UR8, c[0x0][0x228] ;  /* 0x00008a0000087ab9 */ /* 0x000fc60000000a00 */
[----:B------:R-:W-:Y:S02]  /*82df0*/  ISETP.LT.AND P3, PT, R158, UR52, !P0 ;  /* 0x000000349e007c0c */ /* 0x000fe4000c761270 */
[----:B------:R-:W-:Y:S01]  /*82e00*/  ISETP.LT.AND P2, PT, R157, UR51, !P0 ;  /* 0x000000339d007c0c */ /* 0x000fe2000c741270 */
[----:B------:R-:W-:Y:S01]  /*82e10*/  ULDC UR51, c[0x0][0x228] ;  /* 0x00008a0000337ab9 */ /* 0x000fe20000000800 */
[----:B------:R-:W-:Y:S02]  /*82e20*/  LOP3.LUT R21, R21, 0xfffdffff, RZ, 0xc0, !PT ;  /* 0xfffdffff15157812 */ /* 0x000fe400078ec0ff */
[----:B------:R-:W-:Y:S02]  /*82e30*/  ISETP.LT.AND P1, PT, R155, UR38, !P0 ;  /* 0x000000269b007c0c */ /* 0x000fe4000c721270 */
[----:B-1----:R-:W-:Y:S01]  /*82e40*/  IADD3 R52, R152, 0x65, RZ ;  /* 0x0000006598347810 */ /* 0x002fe20007ffe0ff */
[----:B------:R1:W-:Y:S04]  /*82e50*/  STL [R1+0x1160], R54 ;  /* 0x0011603601007387 */ /* 0x0003e80000100800 */
[----:B------:R-:W-:Y:S01]  /*82e60*/  @P3 LOP3.LUT R21, R21, 0x20000, RZ, 0xfc, !PT ;  /* 0x0002000015153812 */ /* 0x000fe200078efcff */
[----:B------:R-:W-:-:S03]  /*82e70*/  ULDC UR38, c[0x0][0x228] ;  /* 0x00008a0000267ab9 */ /* 0x000fc60000000800 */
[----:B------:R-:W-:-:S04]  /*82e80*/  LOP3.LUT R21, R21, 0xfffeffff, RZ, 0xc0, !PT ;  /* 0xfffeffff15157812 */ /* 0x000fc800078ec0ff */
[----:B------:R-:W-:Y:S01]  /*82e90*/  @P2 LOP3.LUT R21, R21, 0x10000, RZ, 0xfc, !PT ;  /* 0x0001000015152812 */ /* 0x000fe200078efcff */
[----:B------:R-:W-:Y:S01]  /*82ea0*/  BAR.SYNC.DEFER_BLOCKING 0x0 ;  /* 0x0000000000007b1d */ /* 0x000fe20000010000 */
[----:B------:R-:W-:Y:S02]  /*82eb0*/  ISETP.LT.AND P0, PT, R153, UR39, !P0 ;  /* 0x0000002799007c0c */ /* 0x000fe4000c701270 */
[----:B------:R-:W-:-:S03]  /*82ec0*/  LOP3.LUT R21, R21, 0xffff7fff, RZ, 0xc0, !PT ;  /* 0xffff7fff15157812 */ /* 0x000fc600078ec0ff */
[----:B------:R-:W-:Y:S01]  /*82ed0*/  ULDC UR39, c[0x0][0x228] ;  /* 0x00008a0000277ab9 */ /* 0x000fe20000000800 */
        /* <DEDUP_REMOVED lines=22> */
[----:B------:R-:W-:Y:S01]  /*83040*/  ISETP.LT.AND P3, PT, R158, UR20, !P0 ;  /* 0x000000149e007c0c */ /* 0x000fe2000c761270 */
[----:B------:R-:W-:Y:S01]  /*83050*/  ULDC UR20, c[0x0][0x228] ;  /* 0x00008a0000147ab9 */ /* 0x000fe20000000800 */
        /* <DEDUP_REMOVED lines=46> */
[C---:B------:R-:W-:Y:S01]  /*83340*/  VIADD R185, R152.reuse, 0xa9 ;  /* 0x000000a998b97836 */ /* 0x040fe20000000000 */
[----:B------:R-:W-:Y:S01]  /*83350*/  @P3 LOP3.LUT R21, R21, 0x2, RZ, 0xfc, !PT ;  /* 0x0000000215153812 */ /* 0x000fe200078efcff */
[----:B------:R-:W-:Y:S01]  /*83360*/  VIADD R184, R152, 0xaa ;  /* 0x000000aa98b87836 */ /* 0x000fe20000000000 */
[----:B------:R-:W-:Y:S01]  /*83370*/  ISETP.LT.AND P3, PT, R158, UR56, !P0 ;  /* 0x000000389e007c0c */ /* 0x000fe2000c761270 */
[----:B------:R-:W-:Y:S01]  /*83380*/  ULDC UR56, c[0x0][0x22c] ;  /* 0x00008b0000387ab9 */ /* 0x000fe20000000800 */
[----:B------:R-:W-:Y:S01]  /*83390*/  LOP3.LUT R21, R21, 0xfffffffe, RZ, 0xc0, !PT ;  /* 0xfffffffe15157812 */ /* 0x000fe200078ec0ff */
[----:B------:R-:W-:Y:S01]  /*833a0*/  ULDC UR57, c[0x0][0x22c] ;  /* 0x00008b0000397ab9 */ /* 0x000fe20000000800 */
[----:B------:R-:W-:-:S02]  /*833b0*/  LOP3.LUT R20, R20, 0xdfffffff, RZ, 0xc0, !PT ;  /* 0xdfffffff14147812 */ /* 0x000fc400078ec0ff */
[----:B------:R-:W-:Y:S02]  /*833c0*/  @P2 LOP3.LUT R21, R21, 0x1, RZ, 0xfc, !PT ;  /* 0x0000000115152812 */ /* 0x000fe400078efcff */
[----:B------:R-:W-:Y:S01]  /*833d0*/  ISETP.LT.AND P2, PT, R157, UR21, !P0 ;  /* 0x000000159d007c0c */ /* 0x000fe2000c741270 */
[----:B------:R-:W-:Y:S01]  /*833e0*/  ULDC UR21, c[0x0][0x228] ;  /* 0x00008a0000157ab9 */ /* 0x000fe20000000800 */
[----:B------:R-:W-:Y:S01]  /*833f0*/  ISETP.LT.AND P1, PT, R155, UR22, !P0 ;  /* 0x000000169b007c0c */ /* 0x000fe2000c721270 */
[----:B------:R-:W-:Y:S02]  /*83400*/  ULDC UR22, c[0x0][0x228] ;  /* 0x00008a0000167ab9 */ /* 0x000fe40000000800 */
        /* <DEDUP_REMOVED lines=50> */
[----:B------:R-:W-:-:S07]  /*83730*/  ISETP.LT.AND P1, PT, R155, UR49, !P0 ;  /* 0x000000319b007c0c */ /* 0x000fce000c721270 */
        /* <DEDUP_REMOVED lines=13> */
[----:B------:R-:W-:Y:S01]  /*83810*/  ULDC.64 UR10, c[0x0][0x228] ;  /* 0x00008a00000a7ab9 */ /* 0x000fe20000000a00 */
        /* <DEDUP_REMOVED lines=16> */
[----:B------:R-:W-:Y:S02]  /*83920*/  ISETP.LT.AND P2, PT, R157, UR12, !P0 ;  /* 0x0000000c9d007c0c */ /* 0x000fe4000c741270 */
[----:B------:R-:W-:Y:S02]  /*83930*/  LOP3.LUT R20, R20, 0xfffffdff, RZ, 0xc0, !PT ;  /* 0xfffffdff14147812 */ /* 0x000fe400078ec0ff */
[----:B------:R-:W-:Y:S01]  /*83940*/  ISETP.LT.AND P1, PT, R155, UR13, !P0 ;  /* 0x0000000d9b007c0c */ /* 0x000fe2000c721270 */
[----:B------:R-:W-:-:S06]  /*83950*/  ULDC.64 UR12, c[0x0][0x228] ;  /* 0x00008a00000c7ab9 */ /* 0x000fcc0000000a00 */
        /* <DEDUP_REMOVED lines=16> */
[----:B------:R-:W-:-:S06]  /*83a60*/  ULDC UR14, c[0x0][0x228] ;  /* 0x00008a00000e7ab9 */ /* 0x000fcc0000000800 */
[----:B------:R-:W-:-:S04]  /*83a70*/  @P3 LOP3.LUT R20, R20, 0x20, RZ, 0xfc, !PT ;  /* 0x0000002014143812 */ /* 0x000fc800078efcff */
[----:B------:R-:W-:-:S04]  /*83a80*/  LOP3.LUT R20, R20, 0xffffffef, RZ, 0xc0, !PT ;  /* 0xffffffef14147812 */ /* 0x000fc800078ec0ff */
[----:B------:R-:W-:Y:S02]  /*83a90*/  @P2 LOP3.LUT R20, R20, 0x10, RZ, 0xfc, !PT ;  /* 0x0000001014142812 */ /* 0x000fe400078efcff */
[----:B------:R-:W-:Y:S01]  /*83aa0*/  ISETP.LT.AND P0, PT, R153, UR31, !P0 ;  /* 0x0000001f99007c0c */ /* 0x000fe2000c701270 */
[----:B------:R-:W-:Y:S01]  /*83ab0*/  ULDC.64 UR30, c[0x0][0x228] ;  /* 0x00008a00001e7ab9 */ /* 0x000fe20000000a00 */
        /* <DEDUP_REMOVED lines=11> */
[----:B------:R-:W-:-:S07]  /*83b70*/  ISETP.LT.AND P0, PT, R153, UR47, !P0 ;  /* 0x0000002f99007c0c */ /* 0x000fce000c701270 */
[----:B------:R-:W-:-:S04]  /*83b80*/  @P1 LOP3.LUT R19, R19, 0x80000000, RZ, 0xfc, !PT ;  /* 0x8000000013131812 */ /* 0x000fc800078efcff */
[----:B------:R-:W-:Y:S02]  /*83b90*/  LOP3.LUT R19, R19, 0xbfffffff, RZ, 0xc0, !PT ;  /* 0xbfffffff13137812 */ /* 0x000fe400078ec0ff */
[----:B------:R-:W-:Y:S02]  /*83ba0*/  LOP3.LUT R20, R20, 0xfffffffd, RZ, 0xc0, !PT ;  /* 0xfffffffd14147812 */ /* 0x000fe400078ec0ff */
[----:B------:R-:W-:Y:S02]  /*83bb0*/  @P0 LOP3.LUT R19, R19, 0x40000000, RZ, 0xfc, !PT ;  /* 0x4000000013130812 */ /* 0x000fe400078efcff */
[----:B------:R-:W-:Y:S02]  /*83bc0*/  ISETP.GE.AND P0, PT, R52, UR31, PT ;  /* 0x0000001f34007c0c */ /* 0x000fe4000bf06270 */
[----:B------:R-:W-:Y:S02]  /*83bd0*/  @P3 LOP3.LUT R20, R20, 0x2, RZ, 0xfc, !PT ;  /* 0x0000000214143812 */ /* 0x000fe400078efcff */
[----:B------:R-:W-:Y:S01]  /*83be0*/  ISETP.LT.AND P3, PT, R158, UR30, !P0 ;  /* 0x0000001e9e007c0c */ /* 0x000fe2000c761270 */
[----:B------:R-:W-:Y:S01]  /*83bf0*/  ULDC.64 UR30, c[0x0][0x228] ;  /* 0x00008a00001e7ab9 */ /* 0x000fe20000000a00 */
[----:B------:R-:W-:-:S02]  /*83c00*/  LOP3.LUT R20, R20, 0xfffffffe, RZ, 0xc0, !PT ;  /* 0xfffffffe14147812 */ /* 0x000fc400078ec0ff */
[----:B------:R-:W-:Y:S02]  /*83c10*/  LOP3.LUT R19, R19, 0xdfffffff, RZ, 0xc0, !PT ;  /* 0xdfffffff13137812 */ /* 0x000fe400078ec0ff */
        /* <DEDUP_REMOVED lines=25> */
[----:B------:R-:W-:Y:S02]  /*83db0*/  ISETP.LT.AND P0, PT, R153, UR41, !P0 ;  /* 0x0000002999007c0c */ /* 0x000fe4000c701270 */
[----:B------:R-:W-:-:S04]  /*83dc0*/  LOP3.LUT R19, R19, 0xff7fffff, RZ, 0xc0, !PT ;  /* 0xff7fffff13137812 */ /* 0x000fc800078ec0ff */
[----:B------:R-:W-:Y:S02]  /*83dd0*/  @P1 LOP3.LUT R19, R19, 0x800000, RZ, 0xfc, !PT ;  /* 0x0080000013131812 */ /* 0x000fe400078efcff */
[----:B------:R-:W-:Y:S01]  /*83de0*/  IADD3 R55, R54, UR50, RZ ;  /* 0x0000003236377c10 */ /* 0x000fe2000fffe0ff */
[----:B-1----:R-:W-:Y:S01]  /*83df0*/  VIADD R54, R152, 0x63 ;  /* 0x0000006398367836 */ /* 0x002fe20000000000 */
[----:B------:R-:W-:-:S04]  /*83e00*/  LOP3.LUT R19, R19, 0xffbfffff, RZ, 0xc0, !PT ;  /* 0xffbfffff13137812 */ /* 0x000fc800078ec0ff */
[----:B------:R-:W-:Y:S02]  /*83e10*/  @P0 LOP3.LUT R19, R19, 0x400000, RZ, 0xfc, !PT ;  /* 0x0040000013130812 */ /* 0x000fe400078efcff */
[----:B------:R-:W-:-:S04]  /*83e20*/  ISETP.GE.AND P0, PT, R54, UR31, PT ;  /* 0x0000001f36007c0c */ /* 0x000fc8000bf06270 */
[----:B------:R-:W-:Y:S01]  /*83e30*/  ISETP.LT.AND P3, PT, R158, UR30, !P0 ;  /* 0x0000001e9e007c0c */ /* 0x000fe2000c761270 */
[----:B------:R1:W-:Y:S01]  /*83e40*/  STL [R1+0x1164], R55 ;  /* 0x0011643701007387 */ /* 0x0003e20000100800 */
[----:B------:R-:W-:Y:S01]  /*83e50*/  ISETP.LT.AND P2, PT, R157, UR36, !P0 ;  /* 0x000000249d007c0c */ /* 0x000fe2000c741270 */
[----:B------:R-:W-:Y:S01]  /*83e60*/  VIADD R57, R55, UR50 ;  /* 0x0000003237397c36 */ /* 0x000fe20008000000 */
[----:B------:R-:W-:Y:S01]  /*83e70*/  LOP3.LUT R19, R19, 0xffdfffff, RZ, 0xc0, !PT ;  /* 0xffdfffff13137812 */ /* 0x000fe200078ec0ff */
[----:B------:R-:W-:Y:S01]  /*83e80*/  ULDC.64 UR30, c[0x0][0x228] ;  /* 0x00008a00001e7ab9 */ /* 0x000fe20000000a00 */
[----:B------:R-:W-:Y:S01]  /*83e90*/  ISETP.LT.AND P1, PT, R155, UR37, !P0 ;  /* 0x000000259b007c0c */ /* 0x000fe2000c721270 */
[----:B------:R-:W-:-:S06]  /*83ea0*/  ULDC UR36, c[0x0][0x228] ;  /* 0x00008a0000247ab9 */ /* 0x000fcc0000000800 */
[----:B------:R-:W-:Y:S01]  /*83eb0*/  @P3 LOP3.LUT R19, R19, 0x200000, RZ, 0xfc, !PT ;  /* 0x0020000013133812 */ /* 0x000fe200078efcff */
[----:B-1----:R-:W-:Y:S01]  /*83ec0*/  VIADD R55, R152, 0x62 ;  /* 0x0000006298377836 */ /* 0x002fe20000000000 */
[----:B------:R1:W-:Y:S01]  /*83ed0*/  STL [R1+0x1168], R57 ;  /* 0x0011683901007387 */ /* 0x0003e20000100800 */
[----:B------:R-:W-:Y:S01]  /*83ee0*/  VIADD R58, R57, UR50 ;  /* 0x00000032393a7c36 */ /* 0x000fe20008000000 */
[----:B------:R-:W-:Y:S01]  /*83ef0*/  LOP3.LUT R19, R19, 0xffefffff, RZ, 0xc0, !PT ;  /* 0xffefffff13137812 */ /* 0x000fe200078ec0ff */
[----:B------:R-:W-:-:S03]  /*83f00*/  ULDC UR37, c[0x0][0x228] ;  /* 0x00008a0000257ab9 */ /* 0x000fc60000000800 */
[----:B------:R-:W-:Y:S02]  /*83f10*/  @P2 LOP3.LUT R19, R19, 0x100000, RZ, 0xfc, !PT ;  /* 0x0010000013132812 */ /* 0x000fe400078efcff */
[----:B------:R-:W-:Y:S01]  /*83f20*/  ISETP.LT.AND P0, PT, R153, UR38, !P0 ;  /* 0x0000002699007c0c */ /* 0x000fe2000c701270 */
[----:B-1----:R-:W-:Y:S01]  /*83f30*/  VIADD R57, R152, 0x60 ;  /* 0x0000006098397836 */ /* 0x002fe20000000000 */
[----:B------:R-:W-:Y:S01]  /*83f40*/  LOP3.LUT R19, R19, 0xfff7ffff, RZ, 0xc0, !PT ;  /* 0xfff7ffff13137812 */ /* 0x000fe200078ec0ff */
[----:B------:R1:W-:Y:S01]  /*83f50*/  STL [R1+0x116c], R58 ;  /* 0x00116c3a01007387 */ /* 0x0003e20000100800 */
[----:B------:R-:W-:Y:S01]  /*83f60*/  IADD3 R60, R58, UR50, RZ ;  /* 0x000000323a3c7c10 */ /* 0x000fe2000fffe0ff */
        /* <DEDUP_REMOVED lines=8> */
[----:B-1----:R-:W-:Y:S01]  /*83ff0*/  VIADD R58, R152, 0x5f ;  /* 0x0000005f983a7836 */ /* 0x002fe20000000000 */
[----:B------:R-:W-:Y:S01]  /*84000*/  LOP3.LUT R19, R19, 0xfffdffff, RZ, 0xc0, !PT ;  /* 0xfffdffff13137812 */ /* 0x000fe200078ec0ff */
[----:B------:R1:W-:Y:S01]  /*84010*/  STL [R1+0x1170], R60 ;  /* 0x0011703c01007387 */ /* 0x0003e20000100800 */
[----:B------:R-:W-:Y:S01]  /*84020*/  ISETP.LT.AND P1, PT, R155, UR34, !P0 ;  /* 0x000000229b007c0c */ /* 0x000fe2000c721270 */
[----:B------:R-:W-:Y:S01]  /*84030*/  VIADD R61, R60, UR50 ;  /* 0x000000323c3d7c36 */ /* 0x000fe20008000000 */
[----:B------:R-:W-:-:S05]  /*84040*/  ULDC UR33, c[0x0][0x228] ;  /* 0x00008a0000217ab9 */ /* 0x000fca0000000800 */
[----:B------:R-:W-:Y:S01]  /*84050*/  @P3 LOP3.LUT R19, R19, 0x20000, RZ, 0xfc, !PT ;  /* 0x0002000013133812 */ /* 0x000fe200078efcff */
[----:B------:R-:W-:-:S03]  /*84060*/  ULDC UR34, c[0x0][0x228] ;  /* 0x00008a0000227ab9 */ /* 0x000fc60000000800 */
[----:B------:R-:W-:-:S04]  /*84070*/  LOP3.LUT R19, R19, 0xfffeffff, RZ, 0xc0, !PT ;  /* 0xfffeffff13137812 */ /* 0x000fc800078ec0ff */
[----:B------:R-:W-:Y:S02]  /*84080*/  @P2 LOP3.LUT R19, R19, 0x10000, RZ, 0xfc, !PT ;  /* 0x0001000013132812 */ /* 0x000fe400078efcff */
[----:B------:R-:W-:Y:S02]  /*84090*/  ISETP.LT.AND P0, PT, R153, UR35, !P0 ;  /* 0x0000002399007c0c */ /* 0x000fe4000c701270 */
[----:B-1----:R-:W-:Y:S01]  /*840a0*/  IADD3 R60, R152, 0x5d, RZ ;  /* 0x0000005d983c7810 */ /* 0x002fe20007ffe0ff */
[----:B------:R1:W-:Y:S01]  /*840b0*/  STL [R1+0x1174], R61 ;  /* 0x0011743d01007387 */ /* 0x0003e20000100800 */
[----:B------:R-:W-:Y:S01]  /*840c0*/  LOP3.LUT R19, R19, 0xffff7fff, RZ, 0xc0, !PT ;  /* 0xffff7fff13137812 */ /* 0x000fe200078ec0ff */
[----:B------:R-:W-:Y:S01]  /*840d0*/  VIADD R63, R61, UR50 ;  /* 0x000000323d3f7c36 */ /* 0x000fe20008000000 */
[----:B------:R-:W-:Y:S02]  /*840e0*/  ULDC UR35, c[0x0][0x228] ;  /* 0x00008a0000237ab9 */ /* 0x000fe40000000800 */
[----:B------:R-:W-:-:S04]  /*840f0*/  @P1 LOP3.LUT R19, R19, 0x8000, RZ, 0xfc, !PT ;  /* 0x0000800013131812 */ /* 0x000fc800078efcff */
[----:B------:R-:W-:-:S04]  /*84100*/  LOP3.LUT R19, R19, 0xffffbfff, RZ, 0xc0, !PT ;  /* 0xffffbfff13137812 */ /* 0x000fc800078ec0ff */
[----:B------:R-:W-:Y:S02]  /*84110*/  @P0 LOP3.LUT R19, R19, 0x4000, RZ, 0xfc, !PT ;  /* 0x0000400013130812 */ /* 0x000fe400078efcff */
[----:B------:R-:W-:Y:S02]  /*84120*/  ISETP.GE.AND P0, PT, R56, UR31, PT ;  /* 0x0000001f38007c0c */ /* 0x000fe4000bf06270 */
[----:B-1----:R-:W-:Y:S01]  /*84130*/  IADD3 R61, R152, 0x5c, RZ ;  /* 0x0000005c983d7810 */ /* 0x002fe20007ffe0ff */
[----:B------:R1:W-:Y:S01]  /*84140*/  STL [R1+0x1178], R63 ;  /* 0x0011783f01007387 */ /* 0x0003e20000100800 */
[----:B------:R-:W-:Y:S01]  /*84150*/  ISETP.LT.AND P3, PT, R158, UR30, !P0 ;  /* 0x0000001e9e007c0c */ /* 0x000fe2000c761270 */
[----:B------:R-:W-:Y:S01]  /*84160*/  ULDC UR30, c[0x0][0x228] ;  /* 0x00008a00001e7ab9 */ /* 0x000fe20000000800 */
[----:B------:R-:W-:Y:S01]  /*84170*/  ISETP.LT.AND P2, PT, R157, UR15, !P0 ;  /* 0x0000000f9d007c0c */ /* 0x000fe2000c741270 */
[----:B------:R-:W-:Y:S01]  /*84180*/  ULDC UR15, c[0x0][0x228] ;  /* 0x00008a00000f7ab9 */ /* 0x000fe20000000800 */
[----:B------:R-:W-:Y:S01]  /*84190*/  LOP3.LUT R19, R19, 0xffffdfff, RZ, 0xc0, !PT ;  /* 0xffffdfff13137812 */ /* 0x000fe200078ec0ff */
[----:B------:R-:W-:Y:S01]  /*841a0*/  ULDC UR31, c[0x0][0x228] ;  /* 0x00008a00001f7ab9 */ /* 0x000fe20000000800 */
[----:B------:R-:W-:-:S07]  /*841b0*/  ISETP.LT.AND P1, PT, R155, UR16, !P0 ;  /* 0x000000109b007c0c */ /* 0x000fce000c721270 */
        /* <DEDUP_REMOVED lines=105> */
[----:B------:R-:W-:Y:S01]  /*84850*/  ULDC.64 UR10, c[0x0][0x228] ;  /* 0x00008a00000a7ab9 */ /* 0x000fe20000000a00 */
        /* <DEDUP_REMOVED lines=34> */
[----:B------:R-:W-:Y:S02]  /*84a80*/  ISETP.LT.AND P2, PT, R157, UR45, !P0 ;  /* 0x0000002d9d007c0c */ /* 0x000fe4000c741270 */
[----:B------:R-:W-:Y:S02]  /*84a90*/  LOP3.LUT R18, R18, 0xffffdfff, RZ, 0xc0, !PT ;  /* 0xffffdfff12127812 */ /* 0x000fe400078ec0ff */
[----:B------:R-:W-:Y:S01]  /*84aa0*/  ISETP.LT.AND P1, PT, R155, UR46, !P0 ;  /* 0x0000002e9b007c0c */ /* 0x000fe2000c721270 */
[----:B-1----:R-:W-:-:S06]  /*84ab0*/  VIADD R67, R152, 0x56 ;  /* 0x0000005698437836 */ /* 0x002fcc0000000000 */
[----:B------:R-:W-:Y:S01]  /*84ac0*/  @P3 LOP3.LUT R18, R18, 0x2000, RZ, 0xfc, !PT ;  /* 0x0000200012123812 */ /* 0x000fe200078efcff */
[----:B------:R1:W-:Y:S01]  /*84ad0*/  STL [R1+0x1188], R69 ;  /* 0x0011884501007387 */ /* 0x0003e20000100800 */
[----:B------:R-:W-:Y:S01]  /*84ae0*/  VIADD R70, R69, UR50 ;  /* 0x0000003245467c36 */ /* 0x000fe20008000000 */
[----:B------:R-:W-:Y:S01]  /*84af0*/  ULDC UR46, c[0x0][0x22c] ;  /* 0x00008b00002e7ab9 */ /* 0x000fe20000000800 */
[----:B------:R-:W-:-:S04]  /*84b00*/  LOP3.LUT R18, R18, 0xffffefff, RZ, 0xc0, !PT ;  /* 0xffffefff12127812 */ /* 0x000fc800078ec0ff */
[----:B------:R-:W-:Y:S02]  /*84b10*/  @P2 LOP3.LUT R18, R18, 0x1000, RZ, 0xfc, !PT ;  /* 0x0000100012122812 */ /* 0x000fe400078efcff */
[----:B------:R-:W-:Y:S02]  /*84b20*/  ISETP.LT.AND P0, PT, R153, UR43, !P0 ;  /* 0x0000002b99007c0c */ /* 0x000fe4000c701270 */
[----:B------:R-:W-:-:S04]  /*84b30*/  LOP3.LUT R18, R18, 0xfffff7ff, RZ, 0xc0, !PT ;  /* 0xfffff7ff12127812 */ /* 0x000fc800078ec0ff */
[----:B------:R-:W-:-:S04]  /*84b40*/  @P1 LOP3.LUT R18, R18, 0x800, RZ, 0xfc, !PT ;  /* 0x0000080012121812 */ /* 0x000fc800078efcff */
[----:B------:R-:W-:-:S04]  /*84b50*/  LOP3.LUT R18, R18, 0xfffffbff, RZ, 0xc0, !PT ;  /* 0xfffffbff12127812 */ /* 0x000fc800078ec0ff */
[----:B------:R-:W-:Y:S02]  /*84b60*/  @P0 LOP3.LUT R18, R18, 0x400, RZ, 0xfc, !PT ;  /* 0x0000040012120812 */ /* 0x000fe400078efcff */
[----:B------:R-:W-:-:S04]  /*84b70*/  ISETP.GE.AND P0, PT, R65, UR11, PT ;  /* 0x0000000b41007c0c */ /* 0x000fc8000bf06270 */
[----:B------:R-:W-:Y:S01]  /*84b80*/  ISETP.LT.AND P3, PT, R158, UR10, !P0 ;  /* 0x0000000a9e007c0c */ /* 0x000fe2000c761270 */
[----:B------:R-:W-:Y:S01]  /*84b90*/  ULDC.64 UR10, c[0x0][0x228] ;  /* 0x00008a00000a7ab9 */ /* 0x000fe20000000a00 */
[----:B------:R-:W-:Y:S02]  /*84ba0*/  ISETP.LT.AND P2, PT, R157, UR42, !P0 ;  /* 0x0000002a9d007c0c */ /* 0x000fe4000c741270 */
[----:B-1----:R-:W-:Y:S01]  /*84bb0*/  IADD3 R69, R152, 0x54, RZ ;  /* 0x0000005498457810 */ /* 0x002fe20007ffe0ff */
[----:B------:R1:W-:Y:S01]  /*84bc0*/  STL [R1+0x118c], R70 ;  /* 0x00118c4601007387 */ /* 0x0003e20000100800 */
[----:B------:R-:W-:Y:S01]  /*84bd0*/  LOP3.LUT R18, R18, 0xfffffdff, RZ, 0xc0, !PT ;  /* 0xfffffdff12127812 */ /* 0x000fe200078ec0ff */
[----:B------:R-:W-:Y:S01]  /*84be0*/  VIADD R72, R70, UR50 ;  /* 0x0000003246487c36 */ /* 0x000fe20008000000 */
[----:B------:R-:W-:Y:S01]  /*84bf0*/  ISETP.LT.AND P1, PT, R155, UR40, !P0 ;  /* 0x000000289b007c0c */ /* 0x000fe2000c721270 */
[----:B------:R-:W-:Y:S01]  /*84c00*/  ULDC UR40, c[0x0][0x22c] ;  /* 0x00008b0000287ab9 */ /* 0x000fe20000000800 */
[----:B------:R-:W-:-:S03]  /*84c10*/  ULDC UR42, c[0x0][0x22c] ;  /* 0x00008b00002a7ab9 */ /* 0x000fc60000000800 */
[----:B------:R-:W-:-:S04]  /*84c20*/  @P3 LOP3.LUT R18, R18, 0x200, RZ, 0xfc, !PT ;  /* 0x0000020012123812 */ /* 0x000fc800078efcff */
        /* <DEDUP_REMOVED lines=14> */
[----:B------:R-:W-:Y:S01]  /*84d10*/  ULDC UR38, c[0x0][0x22c] ;  /* 0x00008b0000267ab9 */ /* 0x000fe20000000800 */
[----:B------:R-:W-:Y:S01]  /*84d20*/  ISETP.LT.AND P1, PT, R155, UR37, !P0 ;  /* 0x000000259b007c0c */ /* 0x000fe2000c721270 */
[----:B------:R-:W-:-:S04]  /*84d30*/  ULDC UR37, c[0x0][0x228] ;  /* 0x00008a0000257ab9 */ /* 0x000fc80000000800 */
        /* <DEDUP_REMOVED lines=167> */
[----:B------:R-:W-:Y:S02]  /*857b0*/  ISETP.LT.AND P2, PT, R157, UR35, !P0 ;  /* 0x000000239d007c0c */ /* 0x000fe4000c741270 */
        /* <DEDUP_REMOVED lines=12> */
[----:B------:R-:W-:Y:S02]  /*85880*/  ISETP.LT.AND P2, PT, R157, UR33, !P0 ;  /* 0x000000219d007c0c */ /* 0x000fe4000c741270 */
        /* <DEDUP_REMOVED lines=90> */
[----:B------:R-:W-:-:S04]  /*85e30*/  @P3 LOP3.LUT R16, R16, 0x200, RZ, 0xfc, !PT ;  /* 0x0000020010103812 */ /* 0x000fc800078efcff */
[----:B------:R-:W-:-:S04]  /*85e40*/  LOP3.LUT R16, R16, 0xfffffeff, RZ, 0xc0, !PT ;  /* 0xfffffeff10107812 */ /* 0x000fc800078ec0ff */
[----:B------:R-:W-:Y:S02]  /*85e50*/  @P2 LOP3.LUT R16, R16, 0x100, RZ, 0xfc, !PT ;  /* 0x0000010010102812 */ /* 0x000fe400078efcff */
[----:B------:R-:W-:Y:S01]  /*85e60*/  ISETP.LT.AND P0, PT, R153, UR14, !P0 ;  /* 0x0000000e99007c0c */ /* 0x000fe2000c701270 */
[----:B-1----:R-:W-:Y:S01]  /*85e70*/  VIADD R82, R152, 0x47 ;  /* 0x0000004798527836 */ /* 0x002fe20000000000 */
[----:B------:R-:W-:Y:S01]  /*85e80*/  LOP3.LUT R16, R16, 0xffffff7f, RZ, 0xc0, !PT ;  /* 0xffffff7f10107812 */ /* 0x000fe200078ec0ff */
[----:B------:R1:W-:Y:S01]  /*85e90*/  STL [R1+0x11b0], R84 ;  /* 0x0011b05401007387 */ /* 0x0003e20000100800 */
[----:B------:R-:W-:Y:S01]  /*85ea0*/  VIADD R85, R84, UR50 ;  /* 0x0000003254557c36 */ /* 0x000fe20008000000 */
        /* <DEDUP_REMOVED lines=13> */
[----:B------:R-:W-:Y:S01]  /*85f80*/  IADD3 R87, R85, UR50, RZ ;  /* 0x0000003255577c10 */ /* 0x000fe2000fffe0ff */
        /* <DEDUP_REMOVED lines=10> */
[----:B-1----:R-:W-:Y:S01]  /*86030*/  VIADD R85, R152, 0x44 ;  /* 0x0000004498557836 */ /* 0x002fe20000000000 */
[----:B------:R-:W-:Y:S01]  /*86040*/  ISETP.LT.AND P3, PT, R158, UR10, !P0 ;  /* 0x0000000a9e007c0c */ /* 0x000fe2000c761270 */
[----:B------:R-:W-:Y:S01]  /*86050*/  ULDC.64 UR10, c[0x0][0x228] ;  /* 0x00008a00000a7ab9 */ /* 0x000fe20000000a00 */
[----:B------:R-:W-:Y:S01]  /*86060*/  ISETP.LT.AND P2, PT, R157, UR18, !P0 ;  /* 0x000000129d007c0c */ /* 0x000fe2000c741270 */
[----:B------:R1:W-:Y:S01]  /*86070*/  STL [R1+0x11b8], R87 ;  /* 0x0011b85701007387 */ /* 0x0003e20000100800 */
[----:B------:R-:W-:Y:S01]  /*86080*/  ISETP.LT.AND P0, PT, R153, UR19, !P0 ;  /* 0x0000001399007c0c */ /* 0x000fe2000c701270 */
[----:B------:R-:W-:Y:S01]  /*86090*/  VIADD R88, R87, UR50 ;  /* 0x0000003257587c36 */ /* 0x000fe20008000000 */
[----:B------:R-:W-:Y:S01]  /*860a0*/  LOP3.LUT R16, R16, 0xfffffffd, RZ, 0xc0, !PT ;  /* 0xfffffffd10107812 */ /* 0x000fe200078ec0ff */
[----:B------:R-:W-:Y:S01]  /*860b0*/  ULDC UR19, c[0x0][0x228] ;  /* 0x00008a0000137ab9 */ /* 0x000fe20000000800 */
[----:B------:R-:W-:Y:S01]  /*860c0*/  ULDC UR18, c[0x0][0x228] ;  /* 0x00008a0000127ab9 */ /* 0x000fe20000000800 */
[----:B------:R-:W-:-:S02]  /*860d0*/  ULDC UR30, c[0x0][0x22c] ;  /* 0x00008b00001e7ab9 */ /* 0x000fc40000000800 */
[----:B------:R-:W-:-:S04]  /*860e0*/  @P1 LOP3.LUT R15, R15, 0x80000000, RZ, 0xfc, !PT ;  /* 0x800000000f0f1812 */ /* 0x000fc800078efcff */
[----:B------:R-:W-:-:S04]  /*860f0*/  LOP3.LUT R15, R15, 0xbfffffff, RZ, 0xc0, !PT ;  /* 0xbfffffff0f0f7812 */ /* 0x000fc800078ec0ff */
[----:B------:R-:W-:Y:S02]  /*86100*/  @P0 LOP3.LUT R15, R15, 0x40000000, RZ, 0xfc, !PT ;  /* 0x400000000f0f0812 */ /* 0x000fe400078efcff */
[----:B------:R-:W-:Y:S02]  /*86110*/  ISETP.GE.AND P0, PT, R84, UR11, PT ;  /* 0x0000000b54007c0c */ /* 0x000fe4000bf06270 */
[----:B------:R-:W-:Y:S02]  /*86120*/  @P3 LOP3.LUT R16, R16, 0x2, RZ, 0xfc, !PT ;  /* 0x0000000210103812 */ /* 0x000fe400078efcff */
[----:B------:R-:W-:Y:S01]  /*86130*/  ISETP.LT.AND P3, PT, R158, UR10, !P0 ;  /* 0x0000000a9e007c0c */ /* 0x000fe2000c761270 */
[----:B------:R-:W-:Y:S01]  /*86140*/  ULDC.64 UR10, c[0x0][0x228] ;  /* 0x00008a00000a7ab9 */ /* 0x000fe20000000a00 */
[----:B------:R-:W-:Y:S02]  /*86150*/  LOP3.LUT R16, R16, 0xfffffffe, RZ, 0xc0, !PT ;  /* 0xfffffffe10107812 */ /* 0x000fe400078ec0ff */
[----:B------:R-:W-:-:S02]  /*86160*/  LOP3.LUT R15, R15, 0xdfffffff, RZ, 0xc0, !PT ;  /* 0xdfffffff0f0f7812 */ /* 0x000fc400078ec0ff */
[----:B------:R-:W-:Y:S02]  /*86170*/  @P2 LOP3.LUT R16, R16, 0x1, RZ, 0xfc, !PT ;  /* 0x0000000110102812 */ /* 0x000fe400078efcff */
[----:B------:R-:W-:Y:S02]  /*86180*/  ISETP.LT.AND P2, PT, R157, UR15, !P0 ;  /* 0x0000000f9d007c0c */ /* 0x000fe4000c741270 */
[----:B-1----:R-:W-:Y:S01]  /*86190*/  IADD3 R87, R152, 0x42, RZ ;  /* 0x0000004298577810 */ /* 0x002fe20007ffe0ff */
[----:B------:R1:W-:Y:S01]  /*861a0*/  STL [R1+0x11c0], R88 ;  /* 0x0011c05801007387 */ /* 0x0003e20000100800 */
[----:B------:R-:W-:Y:S01]  /*861b0*/  ISETP.LT.AND P1, PT, R155, UR20, !P0 ;  /* 0x000000149b007c0c */ /* 0x000fe2000c721270 */
[----:B------:R-:W-:Y:S01]  /*861c0*/  VIADD R90, R88, UR50 ;  /* 0x00000032585a7c36 */ /* 0x000fe20008000000 */
[----:B------:R-:W-:Y:S01]  /*861d0*/  @P3 LOP3.LUT R15, R15, 0x20000000, RZ, 0xfc, !PT ;  /* 0x200000000f0f3812 */ /* 0x000fe200078efcff */
[----:B------:R-:W-:Y:S01]  /*861e0*/  ULDC UR15, c[0x0][0x228] ;  /* 0x00008a00000f7ab9 */ /* 0x000fe20000000800 */
[----:B------:R-:W-:-:S02]  /*861f0*/  ULDC UR20, c[0x0][0x228] ;  /* 0x00008a0000147ab9 */ /* 0x000fc40000000800 */
        /* <DEDUP_REMOVED lines=13> */
[----:B------:R-:W-:Y:S02]  /*862d0*/  ISETP.LT.AND P1, PT, R155, UR22, !P0 ;  /* 0x000000169b007c0c */ /* 0x000fe4000c721270 */
[----:B-1----:R-:W-:Y:S01]  /*862e0*/  IADD3 R88, R152, 0x41, RZ ;  /* 0x0000004198587810 */ /* 0x002fe20007ffe0ff */
[----:B------:R1:W-:Y:S04]  /*862f0*/  STL [R1+0x11c4], R90 ;  /* 0x0011c45a01007387 */ /* 0x0003e80000100800 */
[----:B------:R-:W-:Y:S01]  /*86300*/  @P3 LOP3.LUT R15, R15, 0x2000000, RZ, 0xfc, !PT ;  /* 0x020000000f0f3812 */ /* 0x000fe200078efcff */
[----:B------:R-:W-:-:S03]  /*86310*/  ULDC UR22, c[0x0][0x228] ;  /* 0x00008a0000167ab9 */ /* 0x000fc60000000800 */
        /* <DEDUP_REMOVED lines=107> */
[----:B------:R-:W-:Y:S01]  /*869d0*/  ULDC UR16, c[0x0][0x228] ;  /* 0x00008a0000107ab9 */ /* 0x000fe20000000800 */
[----:B------:R-:W-:Y:S01]  /*869e0*/  LOP3.LUT R15, R15, 0xfffffffd, RZ, 0xc0, !PT ;  /* 0xfffffffd0f0f7812 */ /* 0x000fe200078ec0ff */
[----:B------:R-:W-:Y:S01]  /*869f0*/  ULDC UR12, c[0x0][0x228] ;  /* 0x00008a00000c7ab9 */ /* 0x000fe20000000800 */
[----:B------:R-:W-:Y:S01]  /*86a00*/  IADD3 R96, R94, UR50, RZ ;  /* 0x000000325e607c10 */ /* 0x000fe2000fffe0ff */
        /* <DEDUP_REMOVED lines=11> */
[----:B------:R-:W-:Y:S01]  /*86ac0*/  ISETP.LT.AND P2, PT, R157, UR18, !P0 ;  /* 0x000000129d007c0c */ /* 0x000fe2000c741270 */
[----:B-1----:R-:W-:Y:S01]  /*86ad0*/  VIADD R94, R152, 0x3b ;  /* 0x0000003b985e7836 */ /* 0x002fe20000000000 */
[----:B------:R-:W-:Y:S01]  /*86ae0*/  ISETP.LT.AND P1, PT, R155, UR19, !P0 ;  /* 0x000000139b007c0c */ /* 0x000fe2000c721270 */
[----:B------:R-:W-:Y:S02]  /*86af0*/  ULDC UR19, c[0x0][0x228] ;  /* 0x00008a0000137ab9 */ /* 0x000fe40000000800 */
[----:B------:R-:W-:Y:S01]  /*86b00*/  @P3 LOP3.LUT R14, R14, 0x20000000, RZ, 0xfc, !PT ;  /* 0x200000000e0e3812 */ /* 0x000fe200078efcff */
[----:B------:R1:W-:Y:S01]  /*86b10*/  STL [R1+0x11d4], R96 ;  /* 0x0011d46001007387 */ /* 0x0003e20000100800 */
[----:B------:R-:W-:Y:S01]  /*86b20*/  VIADD R97, R96, UR50 ;  /* 0x0000003260617c36 */ /* 0x000fe20008000000 */
[----:B------:R-:W-:Y:S01]  /*86b30*/  ULDC UR18, c[0x0][0x22c] ;  /* 0x00008b0000127ab9 */ /* 0x000fe20000000800 */
        /* <DEDUP_REMOVED lines=120> */
[----:B------:R-:W-:Y:S01]  /*872c0*/  ISETP.LT.AND P2, PT, R157, UR15, !P0 ;  /* 0x0000000f9d007c0c */ /* 0x000fe2000c741270 */
[----:B------:R-:W-:Y:S01]  /*872d0*/  ULDC.64 UR10, c[0x0][0x228] ;  /* 0x00008a00000a7ab9 */ /* 0x000fe20000000a00 */
[----:B------:R-:W-:Y:S01]  /*872e0*/  ISETP.LT.AND P0, PT, R153, UR17, !P0 ;  /* 0x0000001199007c0c */ /* 0x000fe2000c701270 */
[----:B------:R-:W-:Y:S01]  /*872f0*/  ULDC UR13, c[0x0][0x228] ;  /* 0x00008a00000d7ab9 */ /* 0x000fe20000000800 */
[----:B------:R-:W-:Y:S01]  /*87300*/  LOP3.LUT R14, R14, 0xfffffffd, RZ, 0xc0, !PT ;  /* 0xfffffffd0e0e7812 */ /* 0x000fe200078ec0ff */
[----:B------:R-:W-:Y:S01]  /*87310*/  ULDC UR15, c[0x0][0x228] ;  /* 0x00008a00000f7ab9 */ /* 0x000fe20000000800 */
[----:B------:R-:W-:-:S03]  /*87320*/  ULDC UR17, c[0x0][0x228] ;  /* 0x00008a0000117ab9 */ /* 0x000fc60000000800 */
[----:B------:R-:W-:Y:S01]  /*87330*/  @P1 LOP3.LUT R13, R13, 0x80000000, RZ, 0xfc, !PT ;  /* 0x800000000d0d1812 */ /* 0x000fe200078efcff */
[----:B-1----:R-:W-:-:S03]  /*87340*/  VIADD R100, R152, 0x35 ;  /* 0x0000003598647836 */ /* 0x002fc60000000000 */
        /* <DEDUP_REMOVED lines=10> */
[----:B------:R-:W-:Y:S01]  /*873f0*/  ULDC UR13, c[0x0][0x228] ;  /* 0x00008a00000d7ab9 */ /* 0x000fe20000000800 */
[----:B------:R-:W-:Y:S01]  /*87400*/  ISETP.LT.AND P1, PT, R155, UR15, !P0 ;  /* 0x0000000f9b007c0c */ /* 0x000fe2000c721270 */
[----:B------:R1:W-:Y:S02]  /*87410*/  STL [R1+0x11e4], R183 ;  /* 0x0011e4b701007387 */ /* 0x0003e40000100800 */
[----:B------:R-:W-:Y:S01]  /*87420*/  @P3 LOP3.LUT R13, R13, 0x20000000, RZ, 0xfc, !PT ;  /* 0x200000000d0d3812 */ /* 0x000fe200078efcff */
[----:B------:R-:W-:-:S03]  /*87430*/  ULDC UR15, c[0x0][0x228] ;  /* 0x00008a00000f7ab9 */ /* 0x000fc60000000800 */
[----:B------:R-:W-:-:S04]  /*87440*/  LOP3.LUT R13, R13, 0xefffffff, RZ, 0xc0, !PT ;  /* 0xefffffff0d0d7812 */ /* 0x000fc800078ec0ff */
[----:B------:R-:W-:Y:S02]  /*87450*/  @P2 LOP3.LUT R13, R13, 0x10000000, RZ, 0xfc, !PT ;  /* 0x100000000d0d2812 */ /* 0x000fe400078efcff */
[----:B------:R-:W-:Y:S01]  /*87460*/  ISETP.LT.AND P0, PT, R153, UR17, !P0 ;  /* 0x0000001199007c0c */ /* 0x000fe2000c701270 */
[----:B-1----:R-:W-:Y:S01]  /*87470*/  VIADD R183, R183, UR50 ;  /* 0x00000032b7b77c36 */ /* 0x002fe20008000000 */
[----:B------:R-:W-:Y:S01]  /*87480*/  LOP3.LUT R13, R13, 0xf7ffffff, RZ, 0xc0, !PT ;  /* 0xf7ffffff0d0d7812 */ /* 0x000fe200078ec0ff */
[----:B------:R-:W-:-:S03]  /*87490*/  ULDC UR17, c[0x0][0x228] ;  /* 0x00008a0000117ab9 */ /* 0x000fc60000000800 */
[----:B------:R-:W-:-:S04]  /*874a0*/  @P1 LOP3.LUT R13, R13, 0x8000000, RZ, 0xfc, !PT ;  /* 0x080000000d0d1812 */ /* 0x000fc800078efcff */
[----:B------:R-:W-:-:S04]  /*874b0*/  LOP3.LUT R13, R13, 0xfbffffff, RZ, 0xc0, !PT ;  /* 0xfbffffff0d0d7812 */ /* 0x000fc800078ec0ff */
[----:B------:R-:W-:Y:S02]  /*874c0*/  @P0 LOP3.LUT R13, R13, 0x4000000, RZ, 0xfc, !PT ;  /* 0x040000000d0d0812 */ /* 0x000fe400078efcff */
[----:B------:R-:W-:-:S04]  /*874d0*/  ISETP.GE.AND P0, PT, R101, UR12, PT ;  /* 0x0000000c65007c0c */ /* 0x000fc8000bf06270 */
[----:B------:R-:W-:Y:S01]  /*874e0*/  ISETP.LT.AND P3, PT, R158, UR10, !P0 ;  /* 0x0000000a9e007c0c */ /* 0x000fe2000c761270 */
[----:B------:R1:W-:Y:S01]  /*874f0*/  STL [R1+0x11e8], R183 ;  /* 0x0011e8b701007387 */ /* 0x0003e20000100800 */
[----:B------:R-:W-:Y:S01]  /*87500*/  ISETP.LT.AND P2, PT, R157, UR13, !P0 ;  /* 0x0000000d9d007c0c */ /* 0x000fe2000c741270 */
[----:B------:R-:W-:Y:S01]  /*87510*/  ULDC.64 UR12, c[0x0][0x228] ;  /* 0x00008a00000c7ab9 */ /* 0x000fe20000000a00 */
[----:B------:R-:W-:Y:S01]  /*87520*/  LOP3.LUT R13, R13, 0xfdffffff, RZ, 0xc0, !PT ;  /* 0xfdffffff0d0d7812 */ /* 0x000fe200078ec0ff */
[----:B------:R-:W-:Y:S01]  /*87530*/  ULDC UR10, c[0x0][0x228] ;  /* 0x00008a00000a7ab9 */ /* 0x000fe20000000800 */
[----:B------:R-:W-:Y:S01]  /*87540*/  ISETP.LT.AND P1, PT, R155, UR15, !P0 ;  /* 0x0000000f9b007c0c */ /* 0x000fe2000c721270 */
[----:B------:R-:W-:-:S06]  /*87550*/  ULDC UR15, c[0x0][0x228] ;  /* 0x00008a00000f7ab9 */ /* 0x000fcc0000000800 */
[----:B------:R-:W-:Y:S02]  /*87560*/  @P3 LOP3.LUT R13, R13, 0x2000000, RZ, 0xfc, !PT ;  /* 0x020000000d0d3812 */ /* 0x000fe400078efcff */
[----:B-1----:R-:W-:Y:S02]  /*87570*/  IADD3 R183, R183, UR50, RZ ;  /* 0x00000032b7b77c10 */ /* 0x002fe4000fffe0ff */
[----:B------:R-:W-:-:S04]  /*87580*/  LOP3.LUT R13, R13, 0xfeffffff, RZ, 0xc0, !PT ;  /* 0xfeffffff0d0d7812 */ /* 0x000fc800078ec0ff */
[----:B------:R-:W-:Y:S01]  /*87590*/  @P2 LOP3.LUT R13, R13, 0x1000000, RZ, 0xfc, !PT ;  /* 0x010000000d0d2812 */ /* 0x000fe200078efcff */
[----:B------:R1:W-:Y:S01]  /*875a0*/  STL [R1+0x11ec], R183 ;  /* 0x0011ecb701007387 */ /* 0x0003e20000100800 */
[----:B------:R-:W-:Y:S01]  /*875b0*/  ISETP.LT.AND P0, PT, R153, UR17, !P0 ;  /* 0x0000001199007c0c */ /* 0x000fe2000c701270 */
[----:B------:R-:W-:Y:S01]  /*875c0*/  ULDC UR17, c[0x0][0x228] ;  /* 0x00008a0000117ab9 */ /* 0x000fe20000000800 */
[----:B------:R-:W-:Y:S01]  /*875d0*/  LOP3.LUT R13, R13, 0xff7fffff, RZ, 0xc0, !PT ;  /* 0xff7fffff0d0d7812 */ /* 0x000fe200078ec0ff */
[----:B-1----:R-:W-:-:S03]  /*875e0*/  VIADD R183, R183, UR50 ;  /* 0x00000032b7b77c36 */ /* 0x002fc60008000000 */
[----:B------:R-:W-:Y:S02]  /*875f0*/  @P1 LOP3.LUT R13, R13, 0x800000, RZ, 0xfc, !PT ;  /* 0x008000000d0d1812 */ /* 0x000fe400078efcff */
[----:B------:R1:W-:Y:S02]  /*87600*/  STL [R1+0x11f0], R183 ;  /* 0x0011f0b701007387 */ /* 0x0003e40000100800 */
[----:B------:R-:W-:Y:S01]  /*87610*/  LOP3.LUT R13, R13, 0xffbfffff, RZ, 0xc0, !PT ;  /* 0xffbfffff0d0d7812 */ /* 0x000fe200078ec0ff */
[----:B-1----:R-:W-:-:S03]  /*87620*/  VIADD R183, R183, UR50 ;  /* 0x00000032b7b77c36 */ /* 0x002fc60008000000 */
[----:B------:R-:W-:Y:S02]  /*87630*/  @P0 LOP3.LUT R13, R13, 0x400000, RZ, 0xfc, !PT ;  /* 0x004000000d0d0812 */ /* 0x000fe400078efcff */
[----:B------:R1:W-:Y:S01]  /*87640*/  STL [R1+0x11f4], R183 ;  /* 0x0011f4b701007387 */ /* 0x0003e20000100800 */
[----:B------:R-:W-:Y:S02]  /*87650*/  ISETP.GE.AND P0, PT, R102, UR14, PT ;  /* 0x0000000e66007c0c */ /* 0x000fe4000bf06270 */
[----:B-1----:R-:W-:Y:S02]  /*87660*/  IADD3 R183, R183, UR50, RZ ;  /* 0x00000032b7b77c10 */ /* 0x002fe4000fffe0ff */
[----:B------:R-:W-:Y:S01]  /*87670*/  ISETP.LT.AND P3, PT, R158, UR12, !P0 ;  /* 0x0000000c9e007c0c */ /* 0x000fe2000c761270 */
[----:B------:R-:W-:Y:S02]  /*87680*/  ULDC UR12, c[0x0][0x228] ;  /* 0x00008a00000c7ab9 */ /* 0x000fe40000000800 */
[----:B------:R1:W-:Y:S01]  /*87690*/  STL [R1+0x11f8], R183 ;  /* 0x0011f8b701007387 */ /* 0x0003e20000100800 */
[----:B------:R-:W-:Y:S01]  /*876a0*/  ISETP.LT.AND P2, PT, R157, UR10, !P0 ;  /* 0x0000000a9d007c0c */ /* 0x000fe2000c741270 */
[----:B------:R-:W-:Y:S01]  /*876b0*/  ULDC UR10, c[0x0][0x228] ;  /* 0x00008a00000a7ab9 */ /* 0x000fe20000000800 */
[----:B-1----:R-:W-:Y:S01]  /*876c0*/  VIADD R183, R183, UR50 ;  /* 0x00000032b7b77c36 */ /* 0x002fe20008000000 */
[----:B------:R-:W-:-:S04]  /*876d0*/  LOP3.LUT R13, R13, 0xffdfffff, RZ, 0xc0, !PT ;  /* 0xffdfffff0d0d7812 */ /* 0x000fc800078ec0ff */
[----:B------:R1:W-:Y:S02]  /*876e0*/  STL [R1+0x11fc], R183 ;  /* 0x0011fcb701007387 */ /* 0x0003e40000100800 */
[----:B------:R-:W-:Y:S01]  /*876f0*/  @P3 LOP3.LUT R13, R13, 0x200000, RZ, 0xfc, !PT ;  /* 0x002000000d0d3812 */ /* 0x000fe200078efcff */
[----:B-1----:R-:W-:-:S05]  /*87700*/  VIADD R183, R183, UR50 ;  /* 0x00000032b7b77c36 */ /* 0x002fca0008000000 */
[----:B------:R1:W-:Y:S01]  /*87710*/  STL [R1+0x1200], R183 ;  /* 0x001200b701007387 */ /* 0x0003e20000100800 */
[----:B------:R-:W-:Y:S01]  /*87720*/  ISETP.LT.AND P1, PT, R155, UR15, !P0 ;  /* 0x0000000f9b007c0c */ /* 0x000fe2000c721270 */
[----:B------:R-:W-:Y:S01]  /*87730*/  ULDC.64 UR14, c[0x0][0x228] ;  /* 0x00008a00000e7ab9 */ /* 0x000fe20000000a00 */
[----:B------:R-:W-:Y:S02]  /*87740*/  LOP3.LUT R13, R13, 0xffefffff, RZ, 0xc0, !PT ;  /* 0xffefffff0d0d7812 */ /* 0x000fe400078ec0ff */
[----:B-1----:R-:W-:-:S05]  /*87750*/  IADD3 R183, R183, UR50, RZ ;  /* 0x00000032b7b77c10 */ /* 0x002fca000fffe0ff */
[----:B------:R1:W-:Y:S01]  /*87760*/  STL [R1+0x1204], R183 ;  /* 0x001204b701007387 */ /* 0x0003e20000100800 */
[----:B------:R-:W-:Y:S02]  /*87770*/  @P2 LOP3.LUT R13, R13, 0x100000, RZ, 0xfc, !PT ;  /* 0x001000000d0d2812 */ /* 0x000fe400078efcff */
[----:B------:R-:W-:Y:S01]  /*87780*/  ISETP.LT.AND P0, PT, R153, UR17, !P0 ;  /* 0x0000001199007c0c */ /* 0x000fe2000c701270 */
[----:B------:R-:W-:Y:S01]  /*87790*/  ULDC UR17, c[0x0][0x228] ;  /* 0x00008a0000117ab9 */ /* 0x000fe20000000800 */
[----:B-1----:R-:W-:Y:S01]  /*877a0*/  VIADD R183, R183, UR50 ;  /* 0x00000032b7b77c36 */ /* 0x002fe20008000000 */
[----:B------:R-:W-:-:S04]  /*877b0*/  LOP3.LUT R13, R13, 0xfff7ffff, RZ, 0xc0, !PT ;  /* 0xfff7ffff0d0d7812 */ /* 0x000fc800078ec0ff */
[----:B------:R1:W-:Y:S01]  /*877c0*/  STL [R1+0x1208], R183 ;  /* 0x001208b701007387 */ /* 0x0003e20000100800 */
[----:B------:R-:W-:Y:S01]  /*877d0*/  @P1 LOP3.LUT R13, R13, 0x80000, RZ, 0xfc, !PT ;  /* 0x000800000d0d1812 */ /* 0x000fe200078efcff */
[----:B-1----:R-:W-:-:S03]  /*877e0*/  VIADD R183, R183, UR50 ;  /* 0x00000032b7b77c36 */ /* 0x002fc60008000000 */
[----:B------:R-:W-:Y:S02]  /*877f0*/  LOP3.LUT R13, R13, 0xfffbffff, RZ, 0xc0, !PT ;  /* 0xfffbffff0d0d7812 */ /* 0x000fe400078ec0ff */
[----:B------:R1:W-:Y:S02]  /*87800*/  STL [R1+0x120c], R183 ;  /* 0x00120cb701007387 */ /* 0x0003e40000100800 */
[----:B------:R-:W-:Y:S02]  /*87810*/  @P0 LOP3.LUT R13, R13, 0x40000, RZ, 0xfc, !PT ;  /* 0x000400000d0d0812 */ /* 0x000fe400078efcff */
[----:B-1----:R-:W-:Y:S02]  /*87820*/  IADD3 R183, R183, UR50, RZ ;  /* 0x00000032b7b77c10 */ /* 0x002fe4000fffe0ff */
[----:B------:R-:W-:-:S03]  /*87830*/  ISETP.GE.AND P0, PT, R103, UR16, PT ;  /* 0x0000001067007c0c */ /* 0x000fc6000bf06270 */
[----:B------:R1:W-:Y:S01]  /*87840*/  STL [R1+0x1210], R183 ;  /* 0x001210b701007387 */ /* 0x0003e20000100800 */
[----:B------:R-:W-:Y:S01]  /*87850*/  ISETP.LT.AND P3, PT, R158, UR14, !P0 ;  /* 0x0000000e9e007c0c */ /* 0x000fe2000c761270 */
[----:B------:R-:W-:Y:S01]  /*87860*/  ULDC UR14, c[0x0][0x228] ;  /* 0x00008a00000e7ab9 */ /* 0x000fe20000000800 */
[----:B-1----:R-:W-:-:S05]  /*87870*/  VIADD R183, R183, UR50 ;  /* 0x00000032b7b77c36 */ /* 0x002fca0008000000 */
[----:B------:R1:W-:Y:S01]  /*87880*/  STL [R1+0x1214], R183 ;  /* 0x001214b701007387 */ /* 0x0003e20000100800 */
[----:B------:R-:W-:Y:S01]  /*87890*/  ISETP.LT.AND P2, PT, R157, UR10, !P0 ;  /* 0x0000000a9d007c0c */ /* 0x000fe2000c741270 */
[----:B------:R-:W-:Y:S01]  /*878a0*/  ULDC UR10, c[0x0][0x228] ;  /* 0x00008a00000a7ab9 */ /* 0x000fe20000000800 */
[----:B-1----:R-:W-:Y:S01]  /*878b0*/  VIADD R183, R183, UR50 ;  /* 0x00000032b7b77c36 */ /* 0x002fe20008000000 */
[----:B------:R-:W-:-:S04]  /*878c0*/  LOP3.LUT R13, R13, 0xfffdffff, RZ, 0xc0, !PT ;  /* 0xfffdffff0d0d7812 */ /* 0x000fc800078ec0ff */
[----:B------:R-:W-:Y:S01]  /*878d0*/  IADD3 R239, R183, UR50, RZ ;  /* 0x00000032b7ef7c10 */ /* 0x000fe2000fffe0ff */
[----:B------:R-:W-:Y:S01]  /*878e0*/  STL [R1+0x1218], R183 ;  /* 0x001218b701007387 */ /* 0x000fe20000100800 */
[----:B------:R-:W-:-:S03]  /*878f0*/  @P3 LOP3.LUT R13, R13, 0x20000, RZ, 0xfc, !PT ;  /* 0x000200000d0d3812 */ /* 0x000fc600078efcff */
[----:B------:R1:W-:Y:S01]  /*87900*/  STL [R1+0x121c], R239 ;  /* 0x00121cef01007387 */ /* 0x0003e20000100800 */
[----:B------:R-:W-:Y:S01]  /*87910*/  ISETP.LT.AND P1, PT, R155, UR12, !P0 ;  /* 0x0000000c9b007c0c */ /* 0x000fe2000c721270 */
[----:B------:R-:W-:Y:S01]  /*87920*/  ULDC UR12, c[0x0][0x228] ;  /* 0x00008a00000c7ab9 */ /* 0x000fe20000000800 */
[----:B------:R-:W-:Y:S01]  /*87930*/  LOP3.LUT R13, R13, 0xfffeffff, RZ, 0xc0, !PT ;  /* 0xfffeffff0d0d7812 */ /* 0x000fe200078ec0ff */
[----:B-1----:R-:W-:-:S05]  /*87940*/  VIADD R239, R239, UR50 ;  /* 0x00000032efef7c36 */ /* 0x002fca0008000000 */
[----:B------:R1:W-:Y:S01]  /*87950*/  STL [R1+0x1220], R239 ;  /* 0x001220ef01007387 */ /* 0x0003e20000100800 */
[----:B------:R-:W-:Y:S02]  /*87960*/  @P2 LOP3.LUT R13, R13, 0x10000, RZ, 0xfc, !PT ;  /* 0x000100000d0d2812 */ /* 0x000fe400078efcff */
[----:B------:R-:W-:Y:S01]  /*87970*/  ISETP.LT.AND P0, PT, R153, UR17, !P0 ;  /* 0x0000001199007c0c */ /* 0x000fe2000c701270 */
[----:B------:R-:W-:Y:S01]  /*87980*/  ULDC.64 UR16, c[0x0][0x228] ;  /* 0x00008a0000107ab9 */ /* 0x000fe20000000a00 */
[----:B-1----:R-:W-:Y:S02]  /*87990*/  IADD3 R239, R239, UR50, RZ ;  /* 0x00000032efef7c10 */ /* 0x002fe4000fffe0ff */
[----:B------:R-:W-:-:S03]  /*879a0*/  LOP3.LUT R13, R13, 0xffff7fff, RZ, 0xc0, !PT ;  /* 0xffff7fff0d0d7812 */ /* 0x000fc600078ec0ff */
[----:B------:R1:W-:Y:S01]  /*879b0*/  STL [R1+0x1224], R239 ;  /* 0x001224ef01007387 */ /* 0x0003e20000100800 */
[----:B------:R-:W-:Y:S01]  /*879c0*/  @P1 LOP3.LUT R13, R13, 0x8000, RZ, 0xfc, !PT ;  /* 0x000080000d0d1812 */ /* 0x000fe200078efcff */
[----:B-1----:R-:W-:-:S05]  /*879d0*/  VIADD R239, R239, UR50 ;  /* 0x00000032efef7c36 */ /* 0x002fca0008000000 */
[----:B------:R1:W-:Y:S01]  /*879e0*/  STL [R1+0x1228], R239 ;  /* 0x001228ef01007387 */ /* 0x0003e20000100800 */
[----:B------:R-:W-:Y:S01]  /*879f0*/  LOP3.LUT R13, R13, 0xffffbfff, RZ, 0xc0, !PT ;  /* 0xffffbfff0d0d7812 */ /* 0x000fe200078ec0ff */
[----:B-1----:R-:W-:-:S03]  /*87a00*/  VIADD R239, R239, UR50 ;  /* 0x00000032efef7c36 */ /* 0x002fc60008000000 */
[----:B------:R-:W-:Y:S02]  /*87a10*/  @P0 LOP3.LUT R13, R13, 0x4000, RZ, 0xfc, !PT ;  /* 0x000040000d0d0812 */ /* 0x000fe400078efcff */
[----:B------:R1:W-:Y:S01]  /*87a20*/  STL [R1+0x122c], R239 ;  /* 0x00122cef01007387 */ /* 0x0003e20000100800 */
[----:B------:R-:W-:Y:S01]  /*87a30*/  ISETP.GE.AND P0, PT, R104, UR18, PT ;  /* 0x0000001268007c0c */ /* 0x000fe2000bf06270 */
[----:B------:R-:W-:Y:S01]  /*87a40*/  ULDC.64 UR18, c[0x0][0x228] ;  /* 0x00008a0000127ab9 */ /* 0x000fe20000000a00 */
[----:B-1----:R-:W-:Y:S02]  /*87a50*/  IADD3 R239, R239, UR50, RZ ;  /* 0x00000032efef7c10 */ /* 0x002fe4000fffe0ff */
[----:B------:R-:W-:Y:S01]  /*87a60*/  ISETP.LT.AND P3, PT, R158, UR16, !P0 ;  /* 0x000000109e007c0c */ /* 0x000fe2000c761270 */
[----:B------:R-:W-:Y:S02]  /*87a70*/  ULDC UR16, c[0x0][0x22c] ;  /* 0x00008b0000107ab9 */ /* 0x000fe40000000800 */
[----:B------:R1:W-:Y:S01]  /*87a80*/  STL [R1+0x1230], R239 ;  /* 0x001230ef01007387 */ /* 0x0003e20000100800 */
[----:B------:R-:W-:Y:S01]  /*87a90*/  ISETP.LT.AND P2, PT, R157, UR10, !P0 ;  /* 0x0000000a9d007c0c */ /* 0x000fe2000c741270 */
[----:B------:R-:W-:Y:S01]  /*87aa0*/  ULDC UR10, c[0x0][0x228] ;  /* 0x00008a00000a7ab9 */ /* 0x000fe20000000800 */
[----:B-1----:R-:W-:-:S05]  /*87ab0*/  VIADD R239, R239, UR50 ;  /* 0x00000032efef7c36 */ /* 0x002fca0008000000 */
[----:B------:R1:W-:Y:S01]  /*87ac0*/  STL [R1+0x1234], R239 ;  /* 0x001234ef01007387 */ /* 0x0003e20000100800 */
[----:B------:R-:W-:Y:S01]  /*87ad0*/  LOP3.LUT R13, R13, 0xffffdfff, RZ, 0xc0, !PT ;  /* 0xffffdfff0d0d7812 */ /* 0x000fe200078ec0ff */
[----:B-1----:R-:W-:-:S03]  /*87ae0*/  VIADD R239, R239, UR50 ;  /* 0x00000032efef7c36 */ /* 0x002fc60008000000 */
[----:B------:R-:W-:Y:S02]  /*87af0*/  @P3 LOP3.LUT R13, R13, 0x2000, RZ, 0xfc, !PT ;  /* 0x000020000d0d3812 */ /* 0x000fe400078efcff */
[----:B------:R1:W-:Y:S01]  /*87b00*/  STL [R1+0x1238], R239 ;  /* 0x001238ef01007387 */ /* 0x0003e20000100800 */
[----:B------:R-:W-:Y:S01]  /*87b10*/  ISETP.LT.AND P1, PT, R155, UR12, !P0 ;  /* 0x0000000c9b007c0c */ /* 0x000fe2000c721270 */
[----:B------:R-:W-:Y:S01]  /*87b20*/  ULDC UR12, c[0x0][0x228] ;  /* 0x00008a00000c7ab9 */ /* 0x000fe20000000800 */
        /* <DEDUP_REMOVED lines=10> */
[----:B-1----:R-:W-:-:S05]  /*87bd0*/  VIADD R239, R239, UR50 ;  /* 0x00000032efef7c36 */ /* 0x002fca0008000000 */
[----:B------:R1:W-:Y:S01]  /*87be0*/  STL [R1+0x1244], R239 ;  /* 0x001244ef01007387 */ /* 0x0003e20000100800 */
[----:B------:R-:W-:Y:S02]  /*87bf0*/  LOP3.LUT R13, R13, 0xfffffbff, RZ, 0xc0, !PT ;  /* 0xfffffbff0d0d7812 */ /* 0x000fe400078ec0ff */
[----:B-1----:R-:W-:Y:S02]  /*87c00*/  IADD3 R239, R239, UR50, RZ ;  /* 0x00000032efef7c10 */ /* 0x002fe4000fffe0ff */
[----:B------:R-:W-:-:S03]  /*87c10*/  @P0 LOP3.LUT R13, R13, 0x400, RZ, 0xfc, !PT ;  /* 0x000004000d0d0812 */ /* 0x000fc600078efcff */
[----:B------:R1:W-:Y:S01]  /*87c20*/  STL [R1+0x1248], R239 ;  /* 0x001248ef01007387 */ /* 0x0003e20000100800 */
[----:B------:R-:W-:Y:S01]  /*87c30*/  ISETP.GE.AND P0, PT, R105, UR20, PT ;  /* 0x0000001469007c0c */ /* 0x000fe2000bf06270 */
[----:B------:R-:W-:Y:S01]  /*87c40*/  ULDC.64 UR20, c[0x0][0x228] ;  /* 0x00008a0000147ab9 */ /* 0x000fe20000000a00 */
[----:B-1----:R-:W-:Y:S02]  /*87c50*/  VIADD R239, R239, UR50 ;  /* 0x00000032efef7c36 */ /* 0x002fe40008000000 */
[----:B------:R-:W-:Y:S01]  /*87c60*/  ISETP.LT.AND P3, PT, R158, UR18, !P0 ;  /* 0x000000129e007c0c */ /* 0x000fe2000c761270 */
[----:B------:R-:W-:Y:S02]  /*87c70*/  ULDC UR18, c[0x0][0x22c] ;  /* 0x00008b0000127ab9 */ /* 0x000fe40000000800 */
[----:B------:R1:W-:Y:S01]  /*87c80*/  STL [R1+0x124c], R239 ;  /* 0x00124cef01007387 */ /* 0x0003e20000100800 */
[----:B------:R-:W-:Y:S01]  /*87c90*/  ISETP.LT.AND P2, PT, R157, UR10, !P0 ;  /* 0x0000000a9d007c0c */ /* 0x000fe2000c741270 */
[----:B------:R-:W-:Y:S01]  /*87ca0*/  ULDC UR10, c[0x0][0x228] ;  /* 0x00008a00000a7ab9 */ /* 0x000fe20000000800 */
[----:B-1----:R-:W-:-:S05]  /*87cb0*/  VIADD R239, R239, UR50 ;  /* 0x00000032efef7c36 */ /* 0x002fca0008000000 */
[----:B------:R1:W-:Y:S01]  /*87cc0*/  STL [R1+0x1250], R239 ;  /* 0x001250ef01007387 */ /* 0x0003e20000100800 */
[----:B------:R-:W-:Y:S02]  /*87cd0*/  LOP3.LUT R13, R13, 0xfffffdff, RZ, 0xc0, !PT ;  /* 0xfffffdff0d0d7812 */ /* 0x000fe400078ec0ff */
[----:B-1----:R-:W-:Y:S02]  /*87ce0*/  IADD3 R239, R239, UR50, RZ ;  /* 0x00000032efef7c10 */ /* 0x002fe4000fffe0ff */
        /* <DEDUP_REMOVED lines=9> */
[----:B------:R-:W-:Y:S01]  /*87d80*/  ULDC UR14, c[0x0][0x228] ;  /* 0x00008a00000e7ab9 */ /* 0x000fe20000000800 */
[----:B-1----:R-:W-:Y:S01]  /*87d90*/  VIADD R239, R239, UR50 ;  /* 0x00000032efef7c36 */ /* 0x002fe20008000000 */
[----:B------:R-:W-:-:S04]  /*87da0*/  LOP3.LUT R13, R13, 0xffffff7f, RZ, 0xc0, !PT ;  /* 0xffffff7f0d0d7812 */ /* 0x000fc800078ec0ff */
[----:B------:R1:W-:Y:S01]  /*87db0*/  STL [R1+0x125c], R239 ;  /* 0x00125cef01007387 */ /* 0x0003e20000100800 */
[----:B------:R-:W-:Y:S02]  /*87dc0*/  @P1 LOP3.LUT R13, R13, 0x80, RZ, 0xfc, !PT ;  /* 0x000000800d0d1812 */ /* 0x000fe400078efcff */
[----:B-1----:R-:W-:-:S05]  /*87dd0*/  IADD3 R239, R239, UR50, RZ ;  /* 0x00000032efef7c10 */ /* 0x002fca000fffe0ff */
[----:B------:R1:W-:Y:S01]  /*87de0*/  STL [R1+0x1260], R239 ;  /* 0x001260ef01007387 */ /* 0x0003e20000100800 */
[----:B------:R-:W-:Y:S01]  /*87df0*/  LOP3.LUT R13, R13, 0xffffffbf, RZ, 0xc0, !PT ;  /* 0xffffffbf0d0d7812 */ /* 0x000fe200078ec0ff */
[----:B-1----:R-:W-:-:S03]  /*87e00*/  VIADD R239, R239, UR50 ;  /* 0x00000032efef7c36 */ /* 0x002fc60008000000 */
[----:B------:R-:W-:Y:S02]  /*87e10*/  @P0 LOP3.LUT R13, R13, 0x40, RZ, 0xfc, !PT ;  /* 0x000000400d0d0812 */ /* 0x000fe400078efcff */
        /* <DEDUP_REMOVED lines=9> */
[----:B-1----:R-:W-:-:S05]  /*87eb0*/  IADD3 R239, R239, UR50, RZ ;  /* 0x00000032efef7c10 */ /* 0x002fca000fffe0ff */
[----:B------:R1:W-:Y:S01]  /*87ec0*/  STL [R1+0x126c], R239 ;  /* 0x00126cef01007387 */ /* 0x0003e20000100800 */
[----:B------:R-:W-:Y:S01]  /*87ed0*/  LOP3.LUT R13, R13, 0xffffffdf, RZ, 0xc0, !PT ;  /* 0xffffffdf0d0d7812 */ /* 0x000fe200078ec0ff */
[----:B-1----:R-:W-:-:S03]  /*87ee0*/  VIADD R239, R239, UR50 ;  /* 0x00000032efef7c36 */ /* 0x002fc60008000000 */
[----:B------:R-:W-:Y:S02]  /*87ef0*/  @P3 LOP3.LUT R13, R13, 0x20, RZ, 0xfc, !PT ;  /* 0x000000200d0d3812 */ /* 0x000fe400078efcff */
        /* <DEDUP_REMOVED lines=9> */
[----:B-1----:R-:W-:Y:S02]  /*87f90*/  IADD3 R239, R239, UR50, RZ ;  /* 0x00000032efef7c10 */ /* 0x002fe4000fffe0ff */
[----:B------:R-:W-:-:S03]  /*87fa0*/  LOP3.LUT R13, R13, 0xfffffff7, RZ, 0xc0, !PT ;  /* 0xfffffff70d0d7812 */ /* 0x000fc600078ec0ff */
[----:B------:R1:W-:Y:S01]  /*87fb0*/  STL [R1+0x1278], R239 ;  /* 0x001278ef01007387 */ /* 0x0003e20000100800 */
[----:B------:R-:W-:Y:S01]  /*87fc0*/  @P1 LOP3.LUT R13, R13, 0x8, RZ, 0xfc, !PT ;  /* 0x000000080d0d1812 */ /* 0x000fe200078efcff */
[----:B-1----:R-:W-:-:S04]  /*87fd0*/  VIADD R239, R239, UR50 ;  /* 0x00000032efef7c36 */ /* 0x002fc80008000000 */
[----:B------:R-:W-:Y:S01]  /*87fe0*/  VIADD R26, R239, UR50 ;  /* 0x00000032ef1a7c36 */ /* 0x000fe20008000000 */
[----:B------:R-:W-:Y:S01]  /*87ff0*/  STL [R1+0x127c], R239 ;  /* 0x00127cef01007387 */ /* 0x000fe20000100800 */
[----:B------:R-:W-:-:S03]  /*88000*/  LOP3.LUT R13, R13, 0xfffffffb, RZ, 0xc0, !PT ;  /* 0xfffffffb0d0d7812 */ /* 0x000fc600078ec0ff */
[----:B------:R1:W-:Y:S01]  /*88010*/  STL [R1+0x1280], R26 ;  /* 0x0012801a01007387 */ /* 0x0003e20000100800 */
[----:B------:R-:W-:Y:S02]  /*88020*/  @P0 LOP3.LUT R13, R13, 0x4, RZ, 0xfc, !PT ;  /* 0x000000040d0d0812 */ /* 0x000fe400078efcff */
[----:B------:R-:W-:Y:S01]  /*88030*/  ISETP.GE.AND P0, PT, R107, UR24, PT ;  /* 0x000000186b007c0c */ /* 0x000fe2000bf06270 */
[----:B------:R-:W-:Y:S01]  /*88040*/  ULDC.64 UR24, c[0x0][0x228] ;  /* 0x00008a0000187ab9 */ /* 0x000fe20000000a00 */
[----:B-1----:R-:W-:-:S05]  /*88050*/  IADD3 R26, R26, UR50, RZ ;  /* 0x000000321a1a7c10 */ /* 0x002fca000fffe0ff */
[----:B------:R1:W-:Y:S01]  /*88060*/  STL [R1+0x1284], R26 ;  /* 0x0012841a01007387 */ /* 0x0003e20000100800 */
[----:B------:R-:W-:Y:S01]  /*88070*/  ISETP.LT.AND P1, PT, R155, UR12, !P0 ;  /* 0x0000000c9b007c0c */ /* 0x000fe2000c721270 */
[----:B------:R-:W-:Y:S01]  /*88080*/  ULDC UR12, c[0x0][0x228] ;  /* 0x00008a00000c7ab9 */ /* 0x000fe20000000800 */
[----:B-1----:R-:W-:-:S05]  /*88090*/  VIADD R26, R26, UR50 ;  /* 0x000000321a1a7c36 */ /* 0x002fca0008000000 */
[----:B------:R1:W-:Y:S01]  /*880a0*/  STL [R1+0x1288], R26 ;  /* 0x0012881a01007387 */ /* 0x0003e20000100800 */
[----:B------:R-:W-:Y:S01]  /*880b0*/  ISETP.LT.AND P3, PT, R158, UR22, !P0 ;  /* 0x000000169e007c0c */ /* 0x000fe2000c761270 */
[----:B------:R-:W-:Y:S01]  /*880c0*/  ULDC UR22, c[0x0][0x22c] ;  /* 0x00008b0000167ab9 */ /* 0x000fe20000000800 */
[----:B------:R-:W-:Y:S01]  /*880d0*/  ISETP.LT.AND P2, PT, R157, UR10, !P0 ;  /* 0x0000000a9d007c0c */ /* 0x000fe2000c741270 */
[----:B------:R-:W-:Y:S01]  /*880e0*/  ULDC UR10, c[0x0][0x228] ;  /* 0x00008a00000a7ab9 */ /* 0x000fe20000000800 */
[----:B------:R-:W-:Y:S01]  /*880f0*/  ISETP.LT.AND P0, PT, R153, UR14, !P0 ;  /* 0x0000000e99007c0c */ /* 0x000fe2000c701270 */
[----:B------:R-:W-:Y:S01]  /*88100*/  ULDC UR14, c[0x0][0x228] ;  /* 0x00008a00000e7ab9 */ /* 0x000fe20000000800 */
[----:B-1----:R-:W-:-:S05]  /*88110*/  VIADD R26, R26, UR50 ;  /* 0x000000321a1a7c36 */ /* 0x002fca0008000000 */
[----:B------:R1:W-:Y:S01]  /*88120*/  STL [R1+0x128c], R26 ;  /* 0x00128c1a01007387 */ /* 0x0003e20000100800 */
[----:B------:R-:W-:Y:S02]  /*88130*/  @P1 LOP3.LUT R12, R12, 0x80000000, RZ, 0xfc, !PT ;  /* 0x800000000c0c1812 */ /* 0x000fe400078efcff */
[----:B-1----:R-:W-:Y:S02]  /*88140*/  IADD3 R26, R26, UR50, RZ ;  /* 0x000000321a1a7c10 */ /* 0x002fe4000fffe0ff */
[----:B------:R-:W-:-:S03]  /*88150*/  LOP3.LUT R12, R12, 0xbfffffff, RZ, 0xc0, !PT ;  /* 0xbfffffff0c0c7812 */ /* 0x000fc600078ec0ff */
[----:B------:R1:W-:Y:S01]  /*88160*/  STL [R1+0x1290], R26 ;  /* 0x0012901a01007387 */ /* 0x0003e20000100800 */
[----:B------:R-:W-:Y:S02]  /*88170*/  LOP3.LUT R13, R13, 0xfffffffd, RZ, 0xc0, !PT ;  /* 0xfffffffd0d0d7812 */ /* 0x000fe400078ec0ff */
[----:B------:R-:W-:Y:S01]  /*88180*/  @P0 LOP3.LUT R12, R12, 0x40000000, RZ, 0xfc, !PT ;  /* 0x400000000c0c0812 */ /* 0x000fe200078efcff */
[----:B-1----:R-:W-:Y:S01]  /*88190*/  VIADD R26, R26, UR50 ;  /* 0x000000321a1a7c36 */ /* 0x002fe20008000000 */
[----:B------:R-:W-:Y:S01]  /*881a0*/  ISETP.GE.AND P0, PT, R108, UR26, PT ;  /* 0x0000001a6c007c0c */ /* 0x000fe2000bf06270 */
[----:B------:R-:W-:-:S03]  /*881b0*/  ULDC.64 UR26, c[0x0][0x228] ;  /* 0x00008a00001a7ab9 */ /* 0x000fc60000000a00 */
        /* <DEDUP_REMOVED lines=14> */
[----:B-1----:R-:W-:Y:S01]  /*882a0*/  VIADD R26, R26, UR50 ;  /* 0x000000321a1a7c36 */ /* 0x002fe20008000000 */
[----:B------:R-:W-:Y:S01]  /*882b0*/  ISETP.LT.AND P1, PT, R155, UR12, !P0 ;  /* 0x0000000c9b007c0c */ /* 0x000fe2000c721270 */
[----:B------:R-:W-:-:S03]  /*882c0*/  ULDC UR12, c[0x0][0x228] ;  /* 0x00008a00000c7ab9 */ /* 0x000fc60000000800 */
        /* <DEDUP_REMOVED lines=10> */
[----:B------:R-:W-:Y:S01]  /*88370*/  @P1 LOP3.LUT R12, R12, 0x8000000, RZ, 0xfc, !PT ;  /* 0x080000000c0c1812 */ /* 0x000fe200078efcff */
[----:B-1----:R-:W-:-:S03]  /*88380*/  VIADD R26, R26, UR50 ;  /* 0x000000321a1a7c36 */ /* 0x002fc60008000000 */
[----:B------:R-:W-:Y:S02]  /*88390*/  LOP3.LUT R12, R12, 0xfbffffff, RZ, 0xc0, !PT ;  /* 0xfbffffff0c0c7812 */ /* 0x000fe400078ec0ff */
[----:B------:R1:W-:Y:S02]  /*883a0*/  STL [R1+0x12b0], R26 ;  /* 0x0012b01a01007387 */ /* 0x0003e40000100800 */
[----:B------:R-:W-:Y:S02]  /*883b0*/  @P0 LOP3.LUT R12, R12, 0x4000000, RZ, 0xfc, !PT ;  /* 0x040000000c0c0812 */ /* 0x000fe400078efcff */
[----:B------:R-:W-:Y:S01]  /*883c0*/  ISETP.GE.AND P0, PT, R109, UR28, PT ;  /* 0x0000001c6d007c0c */ /* 0x000fe2000bf06270 */
[----:B------:R-:W-:Y:S01]  /*883d0*/  ULDC.64 UR28, c[0x0][0x228] ;  /* 0x00008a00001c7ab9 */ /* 0x000fe20000000a00 */
[----:B-1----:R-:W-:-:S05]  /*883e0*/  VIADD R26, R26, UR50 ;  /* 0x000000321a1a7c36 */ /* 0x002fca0008000000 */
[----:B------:R1:W-:Y:S01]  /*883f0*/  STL [R1+0x12b4], R26 ;  /* 0x0012b41a01007387 */ /* 0x0003e20000100800 */
[----:B------:R-:W-:Y:S01]  /*88400*/  ISETP.LT.AND P3, PT, R158, UR26, !P0 ;  /* 0x0000001a9e007c0c */ /* 0x000fe2000c761270 */
[----:B------:R-:W-:Y:S01]  /*88410*/  ULDC UR26, c[0x0][0x22c] ;  /* 0x00008b00001a7ab9 */ /* 0x000fe20000000800 */
[----:B-1----:R-:W-:-:S05]  /*88420*/  IADD3 R26, R26, UR50, RZ ;  /* 0x000000321a1a7c10 */ /* 0x002fca000fffe0ff */
[----:B------:R1:W-:Y:S01]  /*88430*/  STL [R1+0x12b8], R26 ;  /* 0x0012b81a01007387 */ /* 0x0003e20000100800 */
[----:B------:R-:W-:Y:S01]  /*88440*/  ISETP.LT.AND P2, PT, R157, UR10, !P0 ;  /* 0x0000000a9d007c0c */ /* 0x000fe2000c741270 */
[----:B------:R-:W-:Y:S01]  /*88450*/  ULDC UR10, c[0x0][0x228] ;  /* 0x00008a00000a7ab9 */ /* 0x000fe20000000800 */
[----:B-1----:R-:W-:Y:S01]  /*88460*/  VIADD R26, R26, UR50 ;  /* 0x000000321a1a7c36 */ /* 0x002fe20008000000 */
[----:B------:R-:W-:-:S04]  /*88470*/  LOP3.LUT R12, R12, 0xfdffffff, RZ, 0xc0, !PT ;  /* 0xfdffffff0c0c7812 */ /* 0x000fc800078ec0ff */
[----:B------:R1:W-:Y:S01]  /*88480*/  STL [R1+0x12bc], R26 ;  /* 0x0012bc1a01007387 */ /* 0x0003e20000100800 */
[----:B------:R-:W-:Y:S01]  /*88490*/  @P3 LOP3.LUT R12, R12, 0x2000000, RZ, 0xfc, !PT ;  /* 0x020000000c0c3812 */ /* 0x000fe200078efcff */
[----:B-1----:R-:W-:Y:S01]  /*884a0*/  VIADD R26, R26, UR50 ;  /* 0x000000321a1a7c36 */ /* 0x002fe20008000000 */
[----:B------:R-:W-:Y:S01]  /*884b0*/  ISETP.LT.AND P1, PT, R155, UR12, !P0 ;  /* 0x0000000c9b007c0c */ /* 0x000fe2000c721270 */
[----:B------:R-:W-:-:S03]  /*884c0*/  ULDC UR12, c[0x0][0x228] ;  /* 0x00008a00000c7ab9 */ /* 0x000fc60000000800 */
        /* <DEDUP_REMOVED lines=31> */
[----:B------:R-:W-:Y:S01]  /*886c0*/  ISETP.LT.AND P1, PT, R155, UR12, !P0 ;  /* 0x0000000c9b007c0c */ /* 0x000fe2000c721270 */
[----:B------:R-:W-:Y:S01]  /*886d0*/  ULDC UR12, c[0x0][0x228] ;  /* 0x00008a00000c7ab9 */ /* 0x000fe20000000800 */
        /* <DEDUP_REMOVED lines=10> */
[----:B-1----:R-:W-:Y:S02]  /*88780*/  IADD3 R26, R26, UR50, RZ ;  /* 0x000000321a1a7c10 */ /* 0x002fe4000fffe0ff */
[----:B------:R-:W-:-:S03]  /*88790*/  LOP3.LUT R12, R12, 0xfffbffff, RZ, 0xc0, !PT ;  /* 0xfffbffff0c0c7812 */ /* 0x000fc600078ec0ff */
[----:B------:R1:W-:Y:S01]  /*887a0*/  STL [R1+0x12e8], R26 ;  /* 0x0012e81a01007387 */ /* 0x0003e20000100800 */
[----:B------:R-:W-:Y:S02]  /*887b0*/  @P0 LOP3.LUT R12, R12, 0x40000, RZ, 0xfc, !PT ;  /* 0x000400000c0c0812 */ /* 0x000fe400078efcff */
[----:B------:R-:W-:Y:S01]  /*887c0*/  ISETP.GE.AND P0, PT, R111, UR32, PT ;  /* 0x000000206f007c0c */ /* 0x000fe2000bf06270 */
[----:B------:R-:W-:Y:S01]  /*887d0*/  ULDC.64 UR32, c[0x0][0x228] ;  /* 0x00008a0000207ab9 */ /* 0x000fe20000000a00 */
[----:B-1----:R-:W-:-:S05]  /*887e0*/  VIADD R26, R26, UR50 ;  /* 0x000000321a1a7c36 */ /* 0x002fca0008000000 */
[----:B------:R1:W-:Y:S01]  /*887f0*/  STL [R1+0x12ec], R26 ;  /* 0x0012ec1a01007387 */ /* 0x0003e20000100800 */
[----:B------:R-:W-:Y:S01]  /*88800*/  ISETP.LT.AND P3, PT, R158, UR30, !P0 ;  /* 0x0000001e9e007c0c */ /* 0x000fe2000c761270 */
[----:B------:R-:W-:Y:S01]  /*88810*/  ULDC UR30, c[0x0][0x22c] ;  /* 0x00008b00001e7ab9 */ /* 0x000fe20000000800 */
[----:B-1----:R-:W-:-:S05]  /*88820*/  VIADD R26, R26, UR50 ;  /* 0x000000321a1a7c36 */ /* 0x002fca0008000000 */
[----:B------:R1:W-:Y:S01]  /*88830*/  STL [R1+0x12f0], R26 ;  /* 0x0012f01a01007387 */ /* 0x0003e20000100800 */
        /* <DEDUP_REMOVED lines=130> */
[----:B------:R-:W-:Y:S01]  /*89060*/  ISETP.LT.AND P2, PT, R157, UR10, !P0 ;  /* 0x0000000a9d007c0c */ /* 0x000fe2000c741270 */
[----:B------:R-:W-:Y:S01]  /*89070*/  ULDC UR10, c[0x0][0x228] ;  /* 0x00008a00000a7ab9 */ /* 0x000fe20000000800 */
[----:B-1----:R-:W-:Y:S01]  /*89080*/  VIADD R26, R26, UR50 ;  /* 0x000000321a1a7c36 */ /* 0x002fe20008000000 */
[----:B------:R-:W-:Y:S01]  /*89090*/  ISETP.LT.AND P0, PT, R153, UR14, !P0 ;  /* 0x0000000e99007c0c */ /* 0x000fe2000c701270 */
[----:B------:R-:W-:-:S03]  /*890a0*/  ULDC UR14, c[0x0][0x228] ;  /* 0x00008a00000e7ab9 */ /* 0x000fc60000000800 */
[----:B------:R1:W-:Y:S01]  /*890b0*/  STL [R1+0x13f0], R26 ;  /* 0x0013f01a01007387 */ /* 0x0003e20000100800 */
[----:B------:R-:W-:Y:S01]  /*890c0*/  @P1 LOP3.LUT R11, R11, 0x80000000, RZ, 0xfc, !PT ;  /* 0x800000000b0b1812 */ /* 0x000fe200078efcff */
[----:B-1----:R-:W-:-:S05]  /*890d0*/  VIADD R26, R26, UR50 ;  /* 0x000000321a1a7c36 */ /* 0x002fca0008000000 */
[----:B------:R1:W-:Y:S01]  /*890e0*/  STL [R1+0x13f4], R26 ;  /* 0x0013f41a01007387 */ /* 0x0003e20000100800 */
[----:B------:R-:W-:Y:S02]  /*890f0*/  LOP3.LUT R11, R11, 0xbfffffff, RZ, 0xc0, !PT ;  /* 0xbfffffff0b0b7812 */ /* 0x000fe400078ec0ff */
[----:B-1----:R-:W-:Y:S02]  /*89100*/  IADD3 R26, R26, UR50, RZ ;  /* 0x000000321a1a7c10 */ /* 0x002fe4000fffe0ff */
[----:B------:R-:W-:-:S03]  /*89110*/  LOP3.LUT R12, R12, 0xfffffffd, RZ, 0xc0, !PT ;  /* 0xfffffffd0c0c7812 */ /* 0x000fc600078ec0ff */
[----:B------:R1:W-:Y:S01]  /*89120*/  STL [R1+0x13ec], R26 ;  /* 0x0013ec1a01007387 */ /* 0x0003e20000100800 */
[----:B------:R-:W-:Y:S02]  /*89130*/  @P0 LOP3.LUT R11, R11, 0x40000000, RZ, 0xfc, !PT ;  /* 0x400000000b0b0812 */ /* 0x000fe400078efcff */
[----:B------:R-:W-:Y:S01]  /*89140*/  ISETP.GE.AND P0, PT, R160, UR42, PT ;  /* 0x0000002aa0007c0c */ /* 0x000fe2000bf06270 */
[----:B------:R-:W-:Y:S01]  /*89150*/  ULDC.64 UR42, c[0x0][0x228] ;  /* 0x00008a00002a7ab9 */ /* 0x000fe20000000a00 */
[----:B-1----:R-:W-:Y:S01]  /*89160*/  VIADD R26, R26, UR50 ;  /* 0x000000321a1a7c36 */ /* 0x002fe20008000000 */
[----:B------:R-:W-:Y:S02]  /*89170*/  @P3 LOP3.LUT R12, R12, 0x2, RZ, 0xfc, !PT ;  /* 0x000000020c0c3812 */ /* 0x000fe400078efcff */
[----:B------:R-:W-:Y:S01]  /*89180*/  ISETP.LT.AND P3, PT, R158, UR40, !P0 ;  /* 0x000000289e007c0c */ /* 0x000fe2000c761270 */
[----:B------:R-:W-:Y:S01]  /*89190*/  ULDC UR40, c[0x0][0x22c] ;  /* 0x00008b0000287ab9 */ /* 0x000fe20000000800 */
        /* <DEDUP_REMOVED lines=126> */
[----:B-1----:R-:W-:-:S03]  /*89980*/  VIADD R26, R26, UR50 ;  /* 0x000000321a1a7c36 */ /* 0x002fc60008000000 */
[----:B------:R-:W-:Y:S01]  /*89990*/  ISETP.LT.AND P3, PT, R158, UR48, !P0 ;  /* 0x000000309e007c0c */ /* 0x000fe2000c761270 */
[----:B------:R-:W-:Y:S01]  /*899a0*/  VIADD R183, R152, 0xab ;  /* 0x000000ab98b77836 */ /* 0x000fe20000000000 */
[----:B------:R-:W-:Y:S01]  /*899b0*/  ISETP.LT.AND P2, PT, R157, UR10, !P0 ;  /* 0x0000000a9d007c0c */ /* 0x000fe2000c741270 */
[----:B------:R-:W-:Y:S01]  /*899c0*/  ULDC UR10, c[0x0][0x22c] ;  /* 0x00008b00000a7ab9 */ /* 0x000fe20000000800 */
[----:B------:R1:W-:Y:S01]  /*899d0*/  STL [R1+0x133c], R26 ;  /* 0x00133c1a01007387 */ /* 0x0003e20000100800 */
[----:B------:R-:W-:Y:S01]  /*899e0*/  LOP3.LUT R11, R11, 0xfffffbff, RZ, 0xc0, !PT ;  /* 0xfffffbff0b0b7812 */ /* 0x000fe200078ec0ff */
[----:B------:R-:W-:Y:S01]  /*899f0*/  ULDC UR48, c[0x0][0x22c] ;  /* 0x00008b0000307ab9 */ /* 0x000fe20000000800 */
[----:B-1----:R-:W-:-:S05]  /*89a00*/  IADD3 R26, R26, UR50, RZ ;  /* 0x000000321a1a7c10 */ /* 0x002fca000fffe0ff */
[----:B------:R1:W-:Y:S01]  /*89a10*/  STL [R1+0x1338], R26 ;  /* 0x0013381a01007387 */ /* 0x0003e20000100800 */
[----:B------:R-:W-:Y:S01]  /*89a20*/  @P3 LOP3.LUT R11, R11, 0x400, RZ, 0xfc, !PT ;  /* 0x000004000b0b3812 */ /* 0x000fe200078efcff */
[----:B-1----:R-:W-:-:S05]  /*89a30*/  VIADD R26, R26, UR50 ;  /* 0x000000321a1a7c36 */ /* 0x002fca0008000000 */
        /* <DEDUP_REMOVED lines=16> */
[----:B-1----:R-:W-:Y:S01]  /*89b40*/  VIADD R26, R26, UR50 ;  /* 0x000000321a1a7c36 */ /* 0x002fe20008000000 */
[----:B------:R-:W-:Y:S02]  /*89b50*/  ULDC.64 UR50, c[0x0][0x228] ;  /* 0x00008a0000327ab9 */ /* 0x000fe40000000a00 */
[----:B------:R-:W-:Y:S01]  /*89b60*/  ISETP.GE.AND P1, PT, R224, UR51, PT ;  /* 0x00000033e0007c0c */ /* 0x000fe2000bf26270 */
[----:B------:R-:W-:Y:S01]  /*89b70*/  ULDC UR51, c[0x0][0x22c] ;  /* 0x00008b0000337ab9 */ /* 0x000fe20000000800 */
[----:B------:R-:W-:Y:S02]  /*89b80*/  @P0 LOP3.LUT R11, R11, 0x80, RZ, 0xfc, !PT ;  /* 0x000000800b0b0812 */ /* 0x000fe400078efcff */
[----:B------:R-:W-:Y:S01]  /*89b90*/  ISETP.GE.AND P0, PT, R165, UR7, PT ;  /* 0x00000007a5007c0c */ /* 0x000fe2000bf06270 */
[----:B------:R-:W-:-:S08]  /*89ba0*/  ULDC UR7, c[0x0][0x22c] ;  /* 0x00008b0000077ab9 */ /* 0x000fd00000000800 */
[----:B------:R-:W-:Y:S02]  /*89bb0*/  @P1 LOP3.LUT R0, R0, 0x2, RZ, 0xfc, !PT ;  /* 0x0000000200001812 */ /* 0x000fe400078efcff */
[----:B------:R-:W-:Y:S01]  /*89bc0*/  ISETP.GE.AND P1, PT, R182, UR51, PT ;  /* 0x00000033b6007c0c */ /* 0x000fe2000bf26270 */
[----:B------:R-:W-:Y:S01]  /*89bd0*/  ULDC UR51, c[0x0][0x22c] ;  /* 0x00008b0000337ab9 */ /* 0x000fe20000000800 */
[----:B------:R-:W-:Y:S02]  /*89be0*/  @P0 LOP3.LUT R10, R10, 0x2, RZ, 0xfc, !PT ;  /* 0x000000020a0a0812 */ /* 0x000fe400078efcff */
[----:B------:R-:W-:Y:S01]  /*89bf0*/  ISETP.GE.AND P0, PT, R181, UR5, PT ;  /* 0x00000005b5007c0c */ /* 0x000fe2000bf06270 */
[----:B------:R-:W-:Y:S01]  /*89c00*/  ULDC UR5, c[0x0][0x22c] ;  /* 0x00008b0000057ab9 */ /* 0x000fe20000000800 */
[----:B------:R-:W-:-:S07]  /*89c10*/  LOP3.LUT R10, R10, 0xfffffffe, RZ, 0xc0, !PT ;  /* 0xfffffffe0a0a7812 */ /* 0x000fce00078ec0ff */
[----:B------:R-:W-:Y:S02]  /*89c20*/  @P1 LOP3.LUT R10, R10, 0x1, RZ, 0xfc, !PT ;  /* 0x000000010a0a1812 */ /* 0x000fe400078efcff */
[----:B------:R-:W-:Y:S01]  /*89c30*/  ISETP.GE.AND P1, PT, R180, UR8, PT ;  /* 0x00000008b4007c0c */ /* 0x000fe2000bf26270 */
[----:B------:R-:W-:Y:S01]  /*89c40*/  ULDC UR8, c[0x0][0x22c] ;  /* 0x00008b0000087ab9 */ /* 0x000fe20000000800 */
[----:B------:R-:W-:Y:S02]  /*89c50*/  @P0 LOP3.LUT R24, R24, 0x4000, RZ, 0xfc, !PT ;  /* 0x0000400018180812 */ /* 0x000fe400078efcff */
[----:B------:R-:W-:Y:S01]  /*89c60*/  ISETP.GE.AND P0, PT, R179, UR7, PT ;  /* 0x00000007b3007c0c */ /* 0x000fe2000bf06270 */
[----:B------:R-:W-:Y:S01]  /*89c70*/  ULDC UR7, c[0x0][0x22c] ;  /* 0x00008b0000077ab9 */ /* 0x000fe20000000800 */
[----:B------:R-:W-:-:S07]  /*89c80*/  LOP3.LUT R10, R10, 0xffffffef, RZ, 0xc0, !PT ;  /* 0xffffffef0a0a7812 */ /* 0x000fce00078ec0ff */
[----:B------:R-:W-:-:S04]  /*89c90*/  @P1 LOP3.LUT R10, R10, 0x10, RZ, 0xfc, !PT ;  /* 0x000000100a0a1812 */ /* 0x000fc800078efcff */
[----:B------:R-:W-:-:S04]  /*89ca0*/  LOP3.LUT R10, R10, 0xffffffdf, RZ, 0xc0, !PT ;  /* 0xffffffdf0a0a7812 */ /* 0x000fc800078ec0ff */
[----:B------:R-:W-:Y:S02]  /*89cb0*/  @P0 LOP3.LUT R10, R10, 0x20, RZ, 0xfc, !PT ;  /* 0x000000200a0a0812 */ /* 0x000fe400078efcff */
[----:B------:R-:W-:Y:S01]  /*89cc0*/  ISETP.GE.AND P0, PT, R178, UR51, PT ;  /* 0x00000033b2007c0c */ /* 0x000fe2000bf06270 */
[----:B------:R-:W-:Y:S01]  /*89cd0*/  ULDC UR51, c[0x0][0x22c] ;  /* 0x00008b0000337ab9 */ /* 0x000fe20000000800 */
[----:B------:R-:W-:Y:S01]  /*89ce0*/  ISETP.GE.AND P2, PT, R168, UR5, PT ;  /* 0x00000005a8007c0c */ /* 0x000fe2000bf46270 */
[----:B------:R-:W-:Y:S01]  /*89cf0*/  ULDC UR5, c[0x0][0x22c] ;  /* 0x00008b0000057ab9 */ /* 0x000fe20000000800 */
[----:B------:R-:W-:Y:S02]  /*89d00*/  LOP3.LUT R10, R10, 0xffffffbf, RZ, 0xc0, !PT ;  /* 0xffffffbf0a0a7812 */ /* 0x000fe400078ec0ff */
[----:B------:R-:W-:Y:S01]  /*89d10*/  ISETP.GE.AND P1, PT, R167, UR8, PT ;  /* 0x00000008a7007c0c */ /* 0x000fe2000bf26270 */
[----:B------:R-:W-:-:S06]  /*89d20*/  ULDC UR8, c[0x0][0x22c] ;  /* 0x00008b0000087ab9 */ /* 0x000fcc0000000800 */
[----:B------:R-:W-:-:S04]  /*89d30*/  @P0 LOP3.LUT R10, R10, 0x40, RZ, 0xfc, !PT ;  /* 0x000000400a0a0812 */ /* 0x000fc800078efcff */
[----:B------:R-:W-:-:S04]  /*89d40*/  LOP3.LUT R10, R10, 0xffffff7f, RZ, 0xc0, !PT ;  /* 0xffffff7f0a0a7812 */ /* 0x000fc800078ec0ff */
[----:B------:R-:W-:Y:S02]  /*89d50*/  @P2 LOP3.LUT R10, R10, 0x80, RZ, 0xfc, !PT ;  /* 0x000000800a0a2812 */ /* 0x000fe400078efcff */
[----:B------:R-:W-:Y:S01]  /*89d60*/  ISETP.GE.AND P0, PT, R166, UR7, PT ;  /* 0x00000007a6007c0c */ /* 0x000fe2000bf06270 */
[----:B------:R-:W-:Y:S01]  /*89d70*/  ULDC UR7, c[0x0][0x22c] ;  /* 0x00008b0000077ab9 */ /* 0x000fe20000000800 */
[----:B------:R-:W-:-:S04]  /*89d80*/  LOP3.LUT R10, R10, 0xfffffeff, RZ, 0xc0, !PT ;  /* 0xfffffeff0a0a7812 */ /* 0x000fc800078ec0ff */
        /* <DEDUP_REMOVED lines=39> */
[----:B------:R-:W-:-:S09]  /*8a000*/  LOP3.LUT R10, R10, 0xfffbffff, RZ, 0xc0, !PT ;  /* 0xfffbffff0a0a7812 */ /* 0x000fd200078ec0ff */
[----:B------:R-:W-:Y:S02]  /*8a010*/  @P0 LOP3.LUT R10, R10, 0x40000, RZ, 0xfc, !PT ;  /* 0x000400000a0a0812 */ /* 0x000fe400078efcff */
[----:B------:R-:W-:Y:S01]  /*8a020*/  ISETP.GE.AND P0, PT, R237, UR8, PT ;  /* 0x00000008ed007c0c */ /* 0x000fe2000bf06270 */
[----:B------:R-:W-:Y:S01]  /*8a030*/  ULDC UR8, c[0x0][0x22c] ;  /* 0x00008b0000087ab9 */ /* 0x000fe20000000800 */
[----:B------:R-:W-:-:S04]  /*8a040*/  LOP3.LUT R10, R10, 0xfff7ffff, RZ, 0xc0, !PT ;  /* 0xfff7ffff0a0a7812 */ /* 0x000fc800078ec0ff */
        /* <DEDUP_REMOVED lines=17> */
[----:B------:R-:W-:Y:S02]  /*8a160*/  ISETP.GE.AND P1, PT, R232, UR51, PT ;  /* 0x00000033e8007c0c */ /* 0x000fe4000bf26270 */
        /* <DEDUP_REMOVED lines=15> */
[----:B------:R-:W-:Y:S02]  /*8a260*/  LOP3.LUT R10, R10, 0xdfffffff, RZ, 0xc0, !PT ;  /* 0xdfffffff0a0a7812 */ /* 0x000fe400078ec0ff */
[----:B------:R-:W-:Y:S02]  /*8a270*/  ISETP.GE.AND P3, PT, R223, UR11, PT ;  /* 0x0000000bdf007c0c */ /* 0x000fe4000bf66270 */
[----:B------:R-:W-:Y:S02]  /*8a280*/  @P0 LOP3.LUT R10, R10, 0x20000000, RZ, 0xfc, !PT ;  /* 0x200000000a0a0812 */ /* 0x000fe400078efcff */
[----:B------:R-:W-:-:S02]  /*8a290*/  LOP3.LUT R0, R0, 0xfffffffb, RZ, 0xc0, !PT ;  /* 0xfffffffb00007812 */ /* 0x000fc400078ec0ff */
[----:B------:R-:W-:Y:S02]  /*8a2a0*/  LOP3.LUT R10, R10, 0xbfffffff, RZ, 0xc0, !PT ;  /* 0xbfffffff0a0a7812 */ /* 0x000fe400078ec0ff */
[----:B------:R-:W-:Y:S02]  /*8a2b0*/  ISETP.GE.AND P1, PT, R226, UR5, PT ;  /* 0x00000005e2007c0c */ /* 0x000fe4000bf26270 */
[----:B------:R-:W-:Y:S02]  /*8a2c0*/  @P2 LOP3.LUT R10, R10, 0x40000000, RZ, 0xfc, !PT ;  /* 0x400000000a0a2812 */ /* 0x000fe400078efcff */
[----:B------:R-:W-:Y:S02]  /*8a2d0*/  ISETP.GE.AND P2, PT, R222, UR12, PT ;  /* 0x0000000cde007c0c */ /* 0x000fe4000bf46270 */
[----:B------:R-:W-:Y:S02]  /*8a2e0*/  @P3 LOP3.LUT R0, R0, 0x4, RZ, 0xfc, !PT ;  /* 0x0000000400003812 */ /* 0x000fe400078efcff */
[----:B------:R-:W-:-:S02]  /*8a2f0*/  ISETP.GE.AND P0, PT, R225, UR10, PT ;  /* 0x0000000ae1007c0c */ /* 0x000fc4000bf06270 */
[----:B------:R-:W-:Y:S02]  /*8a300*/  LOP3.LUT R0, R0, 0xfffffffe, RZ, 0xc0, !PT ;  /* 0xfffffffe00007812 */ /* 0x000fe400078ec0ff */
[----:B------:R-:W-:Y:S02]  /*8a310*/  LOP3.LUT R10, R10, 0x7fffffff, RZ, 0xc0, !PT ;  /* 0x7fffffff0a0a7812 */ /* 0x000fe400078ec0ff */
[----:B------:R-:W-:Y:S02]  /*8a320*/  LOP3.LUT R0, R0, 0xfffffff7, RZ, 0xc0, !PT ;  /* 0xfffffff700007812 */ /* 0x000fe400078ec0ff */
[----:B------:R-:W-:Y:S02]  /*8a330*/  @P1 LOP3.LUT R10, R10, 0x80000000, RZ, 0xfc, !PT ;  /* 0x800000000a0a1812 */ /* 0x000fe400078efcff */
[----:B------:R-:W-:Y:S02]  /*8a340*/  ISETP.GE.AND P1, PT, R221, UR13, PT ;  /* 0x0000000ddd007c0c */ /* 0x000fe4000bf26270 */
[----:B------:R-:W-:-:S04]  /*8a350*/  @P2 LOP3.LUT R0, R0, 0x8, RZ, 0xfc, !PT ;  /* 0x0000000800002812 */ /* 0x000fc800078efcff */
        /* <DEDUP_REMOVED lines=80> */
[----:B------:R-:W-:Y:S02]  /*8a860*/  ISETP.GE.AND P1, PT, R194, UR40, PT ;  /* 0x00000028c2007c0c */ /* 0x000fe4000bf26270 */
[----:B------:R-:W-:Y:S02]  /*8a870*/  LOP3.LUT R0, R0, 0xbfffffff, RZ, 0xc0, !PT ;  /* 0xbfffffff00007812 */ /* 0x000fe400078ec0ff */
[----:B------:R-:W-:Y:S02]  /*8a880*/  LOP3.LUT R11, R11, 0xfffffffe, RZ, 0xc0, !PT ;  /* 0xfffffffe0b0b7812 */ /* 0x000fe400078ec0ff */
[----:B------:R-:W-:-:S02]  /*8a890*/  @P2 LOP3.LUT R0, R0, 0x40000000, RZ, 0xfc, !PT ;  /* 0x4000000000002812 */ /* 0x000fc400078efcff */
[----:B------:R-:W-:Y:S02]  /*8a8a0*/  ISETP.GE.AND P2, PT, R192, UR42, PT ;  /* 0x0000002ac0007c0c */ /* 0x000fe4000bf46270 */
[----:B------:R-:W-:Y:S02]  /*8a8b0*/  LOP3.LUT R0, R0, 0x7fffffff, RZ, 0xc0, !PT ;  /* 0x7fffffff00007812 */ /* 0x000fe400078ec0ff */
[----:B------:R-:W-:Y:S02]  /*8a8c0*/  @P3 LOP3.LUT R11, R11, 0x1, RZ, 0xfc, !PT ;  /* 0x000000010b0b3812 */ /* 0x000fe400078efcff */
        /* <DEDUP_REMOVED lines=10> */
[----:B------:R-:W-:-:S04]  /*8a970*/  @P3 LOP3.LUT R11, R11, 0x8, RZ, 0xfc, !PT ;  /* 0x000000080b0b3812 */ /* 0x000fc800078efcff */
[----:B------:R-:W-:Y:S02]  /*8a980*/  LOP3.LUT R11, R11, 0xffffffef, RZ, 0xc0, !PT ;  /* 0xffffffef0b0b7812 */ /* 0x000fe400078ec0ff */
[----:B------:R-:W-:Y:S02]  /*8a990*/  LOP3.LUT R24, R24, 0xffff7fff, RZ, 0xc0, !PT ;  /* 0xffff7fff18187812 */ /* 0x000fe400078ec0ff */
[----:B------:R-:W-:Y:S02]  /*8a9a0*/  @P2 LOP3.LUT R11, R11, 0x10, RZ, 0xfc, !PT ;  /* 0x000000100b0b2812 */ /* 0x000fe400078efcff */
[----:B------:R-:W-:Y:S02]  /*8a9b0*/  ISETP.GE.AND P2, PT, R187, UR47, PT ;  /* 0x0000002fbb007c0c */ /* 0x000fe4000bf46270 */
[----:B------:R-:W-:-:S04]  /*8a9c0*/  @P1 LOP3.LUT R24, R24, 0x8000, RZ, 0xfc, !PT ;  /* 0x0000800018181812 */ /* 0x000fc800078efcff */
[----:B------:R-:W-:-:S07]  /*8a9d0*/  LOP3.LUT R24, R24, 0xfffeffff, RZ, 0xc0, !PT ;  /* 0xfffeffff18187812 */ /* 0x000fce00078ec0ff */
[----:B------:R-:W-:Y:S02]  /*8a9e0*/  @P2 LOP3.LUT R24, R24, 0x10000, RZ, 0xfc, !PT ;  /* 0x0001000018182812 */ /* 0x000fe400078efcff */
[----:B------:R-:W-:Y:S02]  /*8a9f0*/  ISETP.GE.AND P2, PT, R153, UR6, PT ;  /* 0x0000000699007c0c */ /* 0x000fe4000bf46270 */
[----:B------:R-:W-:-:S11]  /*8aa00*/  LOP3.LUT R10, R10, 0xfffffff7, RZ, 0xc0, !PT ;  /* 0xfffffff70a0a7812 */ /* 0x000fd600078ec0ff */
[----:B------:R-:W-:Y:S02]  /*8aa10*/  @P2 LOP3.LUT R10, R10, 0x8, RZ, 0xfc, !PT ;  /* 0x000000080a0a2812 */ /* 0x000fe400078efcff */
[----:B------:R-:W-:Y:S02]  /*8aa20*/  ISETP.GE.AND P2, PT, R152, UR9, PT ;  /* 0x0000000998007c0c */ /* 0x000fe4000bf46270 */
[----:B------:R-:W-:Y:S02]  /*8aa30*/  LOP3.LUT R10, R10, 0xfffffffb, RZ, 0xc0, !PT ;  /* 0xfffffffb0a0a7812 */ /* 0x000fe400078ec0ff */
[----:B------:R-:W-:-:S09]  /*8aa40*/  LOP3.LUT P1, RZ, R0, 0x2, RZ, 0xc0, !PT ;  /* 0x0000000200ff7812 */ /* 0x000fd2000782c0ff */
[----:B------:R-:W-:Y:S02]  /*8aa50*/  @P2 LOP3.LUT R10, R10, 0x4, RZ, 0xfc, !PT ;  /* 0x000000040a0a2812 */ /* 0x000fe400078efcff */
[----:B------:R-:W-:Y:S02]  /*8aa60*/  ISETP.LT.AND P2, PT, R157, UR50, !P1 ;  /* 0x000000329d007c0c */ /* 0x000fe4000cf41270 */
[----:B------:R-:W-:-:S11]  /*8aa70*/  LOP3.LUT R11, R11, 0xfffeffff, RZ, 0xc0, !PT ;  /* 0xfffeffff0b0b7812 */ /* 0x000fd600078ec0ff */
[----:B------:R-:W-:Y:S02]  /*8aa80*/  @P2 LOP3.LUT R11, R11, 0x10000, RZ, 0xfc, !PT ;  /* 0x000100000b0b2812 */ /* 0x000fe400078efcff */
[----:B------:R-:W-:Y:S02]  /*8aa90*/  ISETP.LT.AND P2, PT, R155, UR4, !P1 ;  /* 0x000000049b007c0c */ /* 0x000fe4000cf41270 */
[----:B------:R-:W-:Y:S01]  /*8aaa0*/  LOP3.LUT R11, R11, 0xffff7fff, RZ, 0xc0, !PT ;  /* 0xffff7fff0b0b7812 */ /* 0x000fe200078ec0ff */
[----:B------:R-:W-:Y:S01]  /*8aab0*/  STL [R1+0x13fc], R26 ;  /* 0x0013fc1a01007387 */ /* 0x000fe20000100800 */
[----:B------:R-:W-:-:S03]  /*8aac0*/  ISETP.LT.AND P1, PT, R153, UR58, !P1 ;  /* 0x0000003a99007c0c */ /* 0x000fc6000cf21270 */
[----:B------:R-:W3:Y:S04]  /*8aad0*/  LDL.LU R32, [R1+0x170] ;  /* 0x0001700001207983 */ /* 0x000ee80000300800 */
[----:B------:R-:W3:Y:S02]  /*8aae0*/  LDL.LU R33, [R1+0x178] ;  /* 0x0001780001217983 */ /* 0x000ee40000300800 */
[----:B------:R-:W-:Y:S02]  /*8aaf0*/  @P2 LOP3.LUT R11, R11, 0x8000, RZ, 0xfc, !PT ;  /* 0x000080000b0b2812 */ /* 0x000fe400078efcff */
[----:B------:R-:W-:Y:S01]  /*8ab00*/  ISETP.LT.AND P2, PT, R158, UR52, !P0 ;  /* 0x000000349e007c0c */ /* 0x000fe2000c741270 */
[----:B--2---:R1:W-:Y:S01]  /*8ab10*/  STL.64 [R1+0xff0], R28 ;  /* 0x000ff01c01007387 */ /* 0x0043e20000100a00 */
[----:B------:R-:W-:-:S03]  /*8ab20*/  LOP3.LUT R11, R11, 0xffffffbf, RZ, 0xc0, !PT ;  /* 0xffffffbf0b0b7812 */ /* 0x000fc600078ec0ff */
[----:B------:R2:W-:Y:S01]  /*8ab30*/  STL.64 [R1+0xff8], R30 ;  /* 0x000ff81e01007387 */ /* 0x0005e20000100a00 */
[----:B------:R-:W-:-:S07]  /*8ab40*/  ISETP.LT.AND P0, PT, R157, UR59, !P0 ;  /* 0x0000003b9d007c0c */ /* 0x000fce000c701270 */
[----:B------:R-:W-:-:S04]  /*8ab50*/  @P2 LOP3.LUT R11, R11, 0x40, RZ, 0xfc, !PT ;  /* 0x000000400b0b2812 */ /* 0x000fc800078efcff */
[----:B------:R-:W-:-:S04]  /*8ab60*/  LOP3.LUT R11, R11, 0xffffbfff, RZ, 0xc0, !PT ;  /* 0xffffbfff0b0b7812 */ /* 0x000fc800078ec0ff */
[----:B------:R-:W-:Y:S02]  /*8ab70*/  @P1 LOP3.LUT R11, R11, 0x4000, RZ, 0xfc, !PT ;  /* 0x000040000b0b1812 */ /* 0x000fe400078efcff */
[----:B------:R-:W-:Y:S02]  /*8ab80*/  IADD3 R186, R152, 0xa8, RZ ;  /* 0x000000a898ba7810 */ /* 0x000fe40007ffe0ff */
[----:B------:R-:W-:Y:S02]  /*8ab90*/  LOP3.LUT R11, R11, 0xffffffdf, RZ, 0xc0, !PT ;  /* 0xffffffdf0b0b7812 */ /* 0x000fe400078ec0ff */
[----:B------:R-:W-:Y:S02]  /*8aba0*/  MOV R34, R116 ;  /* 0x0000007400227202 */ /* 0x000fe40000000f00 */
[----:B------:R-:W-:Y:S02]  /*8abb0*/  @P0 LOP3.LUT R11, R11, 0x20, RZ, 0xfc, !PT ;  /* 0x000000200b0b0812 */ /* 0x000fe400078efcff */
[----:B------:R-:W-:-:S02]  /*8abc0*/  ISETP.GE.AND P3, PT, R186, UR48, PT ;  /* 0x00000030ba007c0c */ /* 0x000fc4000bf66270 */
[----:B------:R-:W-:Y:S02]  /*8abd0*/  ISETP.GE.AND P4, PT, R185, UR49, PT ;  /* 0x00000031b9007c0c */ /* 0x000fe4000bf86270 */
[----:B------:R-:W-:Y:S02]  /*8abe0*/  ISETP.GE.AND P5, PT, R184, UR57, PT ;  /* 0x00000039b8007c0c */ /* 0x000fe4000bfa6270 */
[----:B------:R-:W-:Y:S02]  /*8abf0*/  ISETP.GE.AND P6, PT, R183, UR53, PT ;  /* 0x00000035b7007c0c */ /* 0x000fe4000bfc6270 */
[C---:B------:R-:W-:Y:S02]  /*8ac00*/  LOP3.LUT P2, RZ, R24.reuse, 0x10000, RZ, 0xc0, !PT ;  /* 0x0001000018ff7812 */ /* 0x040fe4000784c0ff */
[C---:B------:R-:W-:Y:S02]  /*8ac10*/  LOP3.LUT P1, RZ, R24.reuse, 0x8000, RZ, 0xc0, !PT ;  /* 0x0000800018ff7812 */ /* 0x040fe4000782c0ff */
[----:B------:R-:W-:Y:S01]  /*8ac20*/  LOP3.LUT P0, RZ, R24, 0x4000, RZ, 0xc0, !PT ;  /* 0x0000400018ff7812 */ /* 0x000fe2000780c0ff */
[----:B------:R-:W-:Y:S01]  /*8ac30*/  STL [R1+0x2bec], R19 ;  /* 0x002bec1301007387 */ /* 0x000fe20000100800 */
[----:B------:R-:W-:Y:S01]  /*8ac40*/  IMAD.MOV.U32 R35, RZ, RZ, R118 ;  /* 0x000000ffff237224 */ /* 0x000fe200078e0076 */
[----:B------:R-:W-:Y:S01]  /*8ac50*/  LOP3.LUT R23, R23, 0xfff7ffff, RZ, 0xc0, !PT ;  /* 0xfff7ffff17177812 */ /* 0x000fe200078ec0ff */
[----:B------:R-:W-:Y:S01]  /*8ac60*/  IMAD.MOV.U32 R42, RZ, RZ, R137 ;  /* 0x000000ffff2a7224 */ /* 0x000fe200078e0089 */
[----:B------:R-:W-:Y:S01]  /*8ac70*/  STL [R1+0x2be8], R20 ;  /* 0x002be81401007387 */ /* 0x000fe20000100800 */
[----:B------:R-:W-:Y:S01]  /*8ac80*/  IMAD.MOV.U32 R43, RZ, RZ, R139 ;  /* 0x000000ffff2b7224 */ /* 0x000fe200078e008b */
[----:B------:R-:W-:Y:S01]  /*8ac90*/  MOV R71, R143 ;  /* 0x0000008f00477202 */ /* 0x000fe20000000f00 */
[----:B------:R-:W-:Y:S01]  /*8aca0*/  IMAD.MOV.U32 R70, RZ, RZ, R141 ;  /* 0x000000ffff467224 */ /* 0x000fe200078e008d */
[----:B------:R-:W-:Y:S01]  /*8acb0*/  STL [R1+0x2be4], R21 ;  /* 0x002be41501007387 */ /* 0x000fe20000100800 */
[----:B------:R-:W-:Y:S01]  /*8acc0*/  MOV R106, R145 ;  /* 0x00000091006a7202 */ /* 0x000fe20000000f00 */
[----:B------:R-:W-:Y:S01]  /*8acd0*/  IMAD.MOV.U32 R107, RZ, RZ, R147 ;  /* 0x000000ffff6b7224 */ /* 0x000fe200078e0093 */
[----:B------:R-:W-:Y:S01]  /*8ace0*/  @P1 LOP3.LUT R23, R23, 0x80000, RZ, 0xfc, !PT ;  /* 0x0008000017171812 */ /* 0x000fe200078efcff */
[----:B------:R-:W-:Y:S01]  /*8acf0*/  STL [R1+0x2be0], R22 ;  /* 0x002be01601007387 */ /* 0x000fe20000100800 */
[----:B------:R-:W-:Y:S01]  /*8ad00*/  LOP3.LUT P1, RZ, R10, 0x8, RZ, 0xc0, !PT ;  /* 0x000000080aff7812 */ /* 0x000fe2000782c0ff */
[----:B------:R-:W-:Y:S01]  /*8ad10*/  ULDC UR4, c[0x0][0x22c] ;  /* 0x00008b0000047ab9 */ /* 0x000fe20000000800 */
[----:B------:R-:W-:Y:S01]  /*8ad20*/  LOP3.LUT R23, R23, 0xfffbffff, RZ, 0xc0, !PT ;  /* 0xfffbffff17177812 */ /* 0x000fe200078ec0ff */
[----:B-1----:R-:W4:Y:S01]  /*8ad30*/  LDL.LU R28, [R1+0xd74] ;  /* 0x000d7400011c7983 */ /* 0x002f220000300800 */
[----:B------:R-:W-:Y:S01]  /*8ad40*/  ULDC UR5, c[0x0][0x228] ;  /* 0x00008a0000057ab9 */ /* 0x000fe20000000800 */
[----:B------:R-:W-:Y:S01]  /*8ad50*/  ULDC.64 UR6, c[0x0][0x228] ;  /* 0x00008a0000067ab9 */ /* 0x000fe20000000a00 */
[----:B------:R-:W-:Y:S01]  /*8ad60*/  @P2 LOP3.LUT R23, R23, 0x40000, RZ, 0xfc, !PT ;  /* 0x0004000017172812 */ /* 0x000fe200078efcff */
[----:B------:R-:W4:Y:S01]  /*8ad70*/  LDL.LU R29, [R1+0xd7c] ;  /* 0x000d7c00011d7983 */ /* 0x000f220000300800 */
[----:B------:R-:W-:Y:S01]  /*8ad80*/  ULDC.64 UR8, c[0x0][0x228] ;  /* 0x00008a0000087ab9 */ /* 0x000fe20000000a00 */
[----:B------:R-:W-:Y:S01]  /*8ad90*/  ULDC.64 UR12, c[0x0][0x228] ;  /* 0x00008a00000c7ab9 */ /* 0x000fe20000000a00 */
[----:B------:R-:W-:Y:S01]  /*8ada0*/  ULDC.64 UR10, c[0x0][0x228] ;  /* 0x00008a00000a7ab9 */ /* 0x000fe20000000a00 */
[----:B--2---:R-:W4:Y:S01]  /*8adb0*/  LDL.LU R30, [R1+0xb74] ;  /* 0x000b7400011e7983 */ /* 0x004f220000300800 */
[----:B------:R-:W-:Y:S01]  /*8adc0*/  ULDC.64 UR16, c[0x0][0x228] ;  /* 0x00008a0000107ab9 */ /* 0x000fe20000000a00 */
[----:B------:R-:W-:Y:S01]  /*8add0*/  ULDC.64 UR14, c[0x0][0x228] ;  /* 0x00008a00000e7ab9 */ /* 0x000fe20000000a00 */
[----:B------:R-:W-:Y:S01]  /*8ade0*/  ULDC.64 UR20, c[0x0][0x228] ;  /* 0x00008a0000147ab9 */ /* 0x000fe20000000a00 */
[----:B------:R-:W4:Y:S01]  /*8adf0*/  LDL.LU R31, [R1+0xb7c] ;  /* 0x000b7c00011f7983 */ /* 0x000f220000300800 */
[----:B------:R-:W-:Y:S01]  /*8ae00*/  ULDC.64 UR18, c[0x0][0x228] ;  /* 0x00008a0000127ab9 */ /* 0x000fe20000000a00 */
[----:B------:R-:W-:Y:S01]  /*8ae10*/  ULDC.64 UR24, c[0x0][0x228] ;  /* 0x00008a0000187ab9 */ /* 0x000fe20000000a00 */
[----:B------:R-:W-:Y:S01]  /*8ae20*/  ULDC.64 UR22, c[0x0][0x228] ;  /* 0x00008a0000167ab9 */ /* 0x000fe20000000a00 */
[----:B---3--:R1:W-:Y:S01]  /*8ae30*/  STSM.16.M88.4 [R156], R32 ;  /* 0x000000209c007844 */ /* 0x0083e20000000200 */
[----:B------:R-:W-:Y:S01]  /*8ae40*/  ISETP.LT.AND P2, PT, R152, UR4, !P1 ;  /* 0x0000000498007c0c */ /* 0x000fe2000cf41270 */
[----:B------:R-:W-:Y:S01]  /*8ae50*/  ULDC UR4, c[0x0][0x228] ;  /* 0x00008a0000047ab9 */ /* 0x000fe20000000800 */
[----:B------:R-:W-:Y:S01]  /*8ae60*/  LOP3.LUT R23, R23, 0xfffdffff, RZ, 0xc0, !PT ;  /* 0xfffdffff17177812 */ /* 0x000fe200078ec0ff */
[----:B------:R-:W-:Y:S03]  /*8ae70*/  BAR.SYNC.DEFER_BLOCKING 0x0 ;  /* 0x0000000000007b1d */ /* 0x000fe60000010000 */
[----:B------:R-:W-:-:S02]  /*8ae80*/  @P3 LOP3.LUT R23, R23, 0x20000, RZ, 0xfc, !PT ;  /* 0x0002000017173812 */ /* 0x000fc400078efcff */
[----:B------:R-:W-:Y:S01]  /*8ae90*/  LOP3.LUT P3, RZ, R10, 0x4, RZ, 0xc0, !PT ;  /* 0x000000040aff7812 */ /* 0x000fe2000786c0ff */
[----:B------:R-:W-:Y:S01]  /*8aea0*/  ULDC.64 UR28, c[0x0][0x228] ;  /* 0x00008a00001c7ab9 */ /* 0x000fe20000000a00 */
[----:B------:R-:W-:Y:S01]  /*8aeb0*/  LOP3.LUT R23, R23, 0xfffeffff, RZ, 0xc0, !PT ;  /* 0xfffeffff17177812 */ /* 0x000fe200078ec0ff */
[----:B------:R-:W-:Y:S01]  /*8aec0*/  ULDC.64 UR26, c[0x0][0x228] ;  /* 0x00008a00001a7ab9 */ /* 0x000fe20000000a00 */
[----:B------:R-:W-:Y:S01]  /*8aed0*/  ULDC.64 UR32, c[0x0][0x228] ;  /* 0x00008a0000207ab9 */ /* 0x000fe20000000a00 */
[----:B------:R-:W-:Y:S01]  /*8aee0*/  ULDC.64 UR30, c[0x0][0x228] ;  /* 0x00008a00001e7ab9 */ /* 0x000fe20000000a00 */
[----:B------:R-:W-:Y:S01]  /*8aef0*/  @P4 LOP3.LUT R23, R23, 0x10000, RZ, 0xfc, !PT ;  /* 0x0001000017174812 */ /* 0x000fe200078efcff */
[----:B-1----:R-:W2:Y:S01]  /*8af00*/  LDL.LU R32, [R1+0x974] ;  /* 0x0009740001207983 */ /* 0x002ea20000300800 */
[----:B------:R-:W-:Y:S01]  /*8af10*/  ULDC.64 UR36, c[0x0][0x228] ;  /* 0x00008a0000247ab9 */ /* 0x000fe20000000a00 */
        /* <DEDUP_REMOVED lines=10> */
[----:B------:R-:W1:Y:S01]  /*8afc0*/  LDS.128 R36, [R154] ;  /* 0x000000009a247984 */ /* 0x000e620000000c00 */
[----:B------:R-:W-:Y:S01]  /*8afd0*/  BAR.SYNC.DEFER_BLOCKING 0x0 ;  /* 0x0000000000007b1d */ /* 0x000fe20000010000 */
[----:B------:R-:W-:-:S02]  /*8afe0*/  ISETP.LT.AND P4, PT, R155, UR4, !P3 ;  /* 0x000000049b007c0c */ /* 0x000fc4000df81270 */
[----:B------:R-:W-:Y:S02]  /*8aff0*/  LOP3.LUT P1, RZ, R10, 0x2, RZ, 0xc0, !PT ;  /* 0x000000020aff7812 */ /* 0x000fe4000782c0ff */
[----:B------:R-:W-:Y:S01]  /*8b000*/  LOP3.LUT R23, R23, 0xffff7fff, RZ, 0xc0, !PT ;  /* 0xffff7fff17177812 */ /* 0x000fe200078ec0ff */
[----:B------:R-:W-:Y:S01]  /*8b010*/  ULDC.64 UR54, c[0x0][0x228] ;  /* 0x00008a0000367ab9 */ /* 0x000fe20000000a00 */
[----:B------:R-:W-:Y:S02]  /*8b020*/  ULDC.64 UR58, c[0x0][0x228] ;  /* 0x00008a00003a7ab9 */ /* 0x000fe40000000a00 */
[----:B------:R-:W-:-:S04]  /*8b030*/  @P5 LOP3.LUT R23, R23, 0x8000, RZ, 0xfc, !PT ;  /* 0x0000800017175812 */ /* 0x000fc800078efcff */
[----:B------:R-:W-:-:S04]  /*8b040*/  LOP3.LUT R23, R23, 0xffffbfff, RZ, 0xc0, !PT ;  /* 0xffffbfff17177812 */ /* 0x000fc800078ec0ff */
[----:B------:R-:W-:Y:S01]  /*8b050*/  @P6 LOP3.LUT R23, R23, 0x4000, RZ, 0xfc, !PT ;  /* 0x0000400017176812 */ /* 0x000fe200078efcff */
[----:B-1----:R-:W-:Y:S04]  /*8b060*/  STL.64 [R1+0x960], R36 ;  /* 0x0009602401007387 */ /* 0x002fe80000100a00 */
[----:B------:R-:W-:Y:S04]  /*8b070*/  STL.64 [R1+0x968], R38 ;  /* 0x0009682601007387 */ /* 0x000fe80000100a00 */
[----:B------:R-:W2:Y:S04]  /*8b080*/  LDL.LU R33, [R1+0x97c] ;  /* 0x00097c0001217983 */ /* 0x000ea80000300800 */
[----:B------:R-:W2:Y:S04]  /*8b090*/  LDL.LU R34, [R1+0x774] ;  /* 0x0007740001227983 */ /* 0x000ea80000300800 */
[----:B------:R-:W2:Y:S04]  /*8b0a0*/  LDL.LU R35, [R1+0x77c] ;  /* 0x00077c0001237983 */ /* 0x000ea80000300800 */
[----:B----4-:R1:W-:Y:S01]  /*8b0b0*/  STSM.16.M88.4 [R156], R28 ;  /* 0x0000001c9c007844 */ /* 0x0103e20000000200 */
[----:B------:R-:W-:Y:S06]  /*8b0c0*/  BAR.SYNC.DEFER_BLOCKING 0x0 ;  /* 0x0000000000007b1d */ /* 0x000fec0000010000 */
[----:B-1----:R-:W3:Y:S04]  /*8b0d0*/  LDL.LU R28, [R1+0x574] ;  /* 0x00057400011c7983 */ /* 0x002ee80000300800 */
[----:B------:R-:W1:Y:S01]  /*8b0e0*/  LDS.128 R36, [R154] ;  /* 0x000000009a247984 */ /* 0x000e620000000c00 */
[----:B------:R-:W-:Y:S06]  /*8b0f0*/  BAR.SYNC.DEFER_BLOCKING 0x0 ;  /* 0x0000000000007b1d */ /* 0x000fec0000010000 */
[----:B-1----:R-:W-:Y:S04]  /*8b100*/  STL.64 [R1+0x770], R36 ;  /* 0x0007702401007387 */ /* 0x002fe80000100a00 */
[----:B------:R-:W-:Y:S04]  /*8b110*/  STL.64 [R1+0x778], R38 ;  /* 0x0007782601007387 */ /* 0x000fe80000100a00 */
[----:B------:R-:W3:Y:S04]  /*8b120*/  LDL.LU R29, [R1+0x57c] ;  /* 0x00057c00011d7983 */ /* 0x000ee80000300800 */
[----:B------:R-:W3:Y:S04]  /*8b130*/  LDL.LU R30, [R1+0x374] ;  /* 0x00037400011e7983 */ /* 0x000ee80000300800 */
[----:B------:R-:W3:Y:S04]  /*8b140*/  LDL.LU R31, [R1+0x37c] ;  /* 0x00037c00011f7983 */ /* 0x000ee80000300800 */
[----:B--2---:R1:W-:Y:S01]  /*8b150*/  STSM.16.M88.4 [R156], R32 ;  /* 0x000000209c007844 */ /* 0x0043e20000000200 */
[----:B------:R-:W-:Y:S06]  /*8b160*/  BAR.SYNC.DEFER_BLOCKING 0x0 ;  /* 0x0000000000007b1d */ /* 0x000fec0000010000 */
[----:B-1----:R-:W2:Y:S04]  /*8b170*/  LDL.LU R32, [R1+0x174] ;  /* 0x0001740001207983 */ /* 0x002ea80000300800 */
[----:B------:R-:W1:Y:S01]  /*8b180*/  LDS.128 R36, [R154] ;  /* 0x000000009a247984 */ /* 0x000e620000000c00 */
[----:B------:R-:W-:Y:S06]  /*8b190*/  BAR.SYNC.DEFER_BLOCKING 0x0 ;  /* 0x0000000000007b1d */ /* 0x000fec0000010000 */
[----:B-1----:R-:W-:Y:S04]  /*8b1a0*/  STL.64 [R1+0x570], R36 ;  /* 0x0005702401007387 */ /* 0x002fe80000100a00 */
[----:B------:R-:W-:Y:S04]  /*8b1b0*/  STL.64 [R1+0x578], R38 ;  /* 0x0005782601007387 */ /* 0x000fe80000100a00 */
[----:B------:R-:W2:Y:S01]  /*8b1c0*/  LDL.LU R33, [R1+0x17c] ;  /* 0x00017c0001217983 */ /* 0x000ea20000300800 */
[----:B------:R-:W-:Y:S01]  /*8b1d0*/  IMAD.MOV.U32 R34, RZ, RZ, R117 ;  /* 0x000000ffff227224 */ /* 0x000fe200078e0075 */
[----:B------:R-:W-:-:S02]  /*8b1e0*/  MOV R35, R119 ;  /* 0x0000007700237202 */ /* 0x000fc40000000f00 */
[----:B---3--:R1:W-:Y:S01]  /*8b1f0*/  STSM.16.M88.4 [R156], R28 ;  /* 0x0000001c9c007844 */ /* 0x0083e20000000200 */
[----:B------:R-:W-:Y:S06]  /*8b200*/  BAR.SYNC.DEFER_BLOCKING 0x0 ;  /* 0x0000000000007b1d */ /* 0x000fec0000010000 */
[----:B-1----:R-:W3:Y:S04]  /*8b210*/  LDL.LU R28, [R1+0xd80] ;  /* 0x000d8000011c7983 */ /* 0x002ee80000300800 */
[----:B------:R-:W1:Y:S01]  /*8b220*/  LDS.128 R36, [R154] ;  /* 0x000000009a247984 */ /* 0x000e620000000c00 */
[----:B------:R-:W-:Y:S06]  /*8b230*/  BAR.SYNC.DEFER_BLOCKING 0x0 ;  /* 0x0000000000007b1d */ /* 0x000fec0000010000 */
[----:B-1----:R-:W-:Y:S04]  /*8b240*/  STL.64 [R1+0x170], R36 ;  /* 0x0001702401007387 */ /* 0x002fe80000100a00 */
[----:B------:R-:W-:Y:S04]  /*8b250*/  STL.64 [R1+0x178], R38 ;  /* 0x0001782601007387 */ /* 0x000fe80000100a00 */
[----:B------:R-:W3:Y:S04]  /*8b260*/  LDL.LU R29, [R1+0xd88] ;  /* 0x000d8800011d7983 */ /* 0x000ee80000300800 */
[----:B--2---:R1:W-:Y:S04]  /*8b270*/  STSM.16.M88.4 [R156], R32 ;  /* 0x000000209c007844 */ /* 0x0043e80000000200 */
[----:B------:R-:W3:Y:S04]  /*8b280*/  LDL.LU R30, [R1+0xb80] ;  /* 0x000b8000011e7983 */ /* 0x000ee80000300800 */
[----:B------:R-:W3:Y:S01]  /*8b290*/  LDL.LU R31, [R1+0xb88] ;  /* 0x000b8800011f7983 */ /* 0x000ee20000300800 */
[----:B------:R-:W-:Y:S06]  /*8b2a0*/  BAR.SYNC.DEFER_BLOCKING 0x0 ;  /* 0x0000000000007b1d */ /* 0x000fec0000010000 */
[----:B-1----:R-:W2:Y:S04]  /*8b2b0*/  LDL.LU R32, [R1+0x980] ;  /* 0x0009800001207983 */ /* 0x002ea80000300800 */
[----:B------:R-:W1:Y:S01]  /*8b2c0*/  LDS.128 R36, [R154] ;  /* 0x000000009a247984 */ /* 0x000e620000000c00 */
[----:B------:R-:W-:Y:S06]  /*8b2d0*/  BAR.SYNC.DEFER_BLOCKING 0x0 ;  /* 0x0000000000007b1d */ /* 0x000fec0000010000 */
[----:B-1----:R-:W-:Y:S04]  /*8b2e0*/  STL.64 [R1+0x370], R36 ;  /* 0x0003702401007387 */ /* 0x002fe80000100a00 */
[----:B------:R-:W-:Y:S04]  /*8b2f0*/  STL.64 [R1+0x378], R38 ;  /* 0x0003782601007387 */ /* 0x000fe80000100a00 */
[----:B------:R-:W2:Y:S04]  /*8b300*/  LDL.LU R33, [R1+0x988] ;  /* 0x0009880001217983 */ /* 0x000ea80000300800 */
[----:B------:R-:W2:Y:S04]  /*8b310*/  LDL.LU R34, [R1+0x780] ;  /* 0x0007800001227983 */ /* 0x000ea80000300800 */
[----:B------:R-:W2:Y:S04]  /*8b320*/  LDL.LU R35, [R1+0x788] ;  /* 0x0007880001237983 */ /* 0x000ea80000300800 */
        /* <DEDUP_REMOVED lines=9> */
[----:B--2---:R1:W-:Y:S04]  /*8b3c0*/  STSM.16.M88.4 [R156], R32 ;  /* 0x000000209c007844 */ /* 0x0043e80000000200 */
[----:B------:R-:W3:Y:S01]  /*8b3d0*/  LDL.LU R31, [R1+0x388] ;  /* 0x00038800011f7983 */ /* 0x000ee20000300800 */
[----:B------:R-:W-:Y:S06]  /*8b3e0*/  BAR.SYNC.DEFER_BLOCKING 0x0 ;  /* 0x0000000000007b1d */ /* 0x000fec0000010000 */
[----:B-1----:R-:W2:Y:S04]  /*8b3f0*/  LDL.LU R32, [R1+0x180] ;  /* 0x0001800001207983 */ /* 0x002ea80000300800 */
[----:B------:R-:W1:Y:S01]  /*8b400*/  LDS.128 R36, [R154] ;  /* 0x000000009a247984 */ /* 0x000e620000000c00 */
[----:B------:R-:W-:Y:S06]  /*8b410*/  BAR.SYNC.DEFER_BLOCKING 0x0 ;  /* 0x0000000000007b1d */ /* 0x000fec0000010000 */
[----:B-1----:R-:W-:Y:S04]  /*8b420*/  STL.64 [R1+0xb70], R36 ;  /* 0x000b702401007387 */ /* 0x002fe80000100a00 */
[----:B------:R-:W-:Y:S04]  /*8b430*/  STL.64 [R1+0xb78], R38 ;  /* 0x000b782601007387 */ /* 0x000fe80000100a00 */
[----:B------:R-:W2:Y:S01]  /*8b440*/  LDL.LU R33, [R1+0x188] ;  /* 0x0001880001217983 */ /* 0x000ea20000300800 */
[----:B------:R-:W-:-:S02]  /*8b450*/  IMAD.MOV.U32 R34, RZ, RZ, R120 ;  /* 0x000000ffff227224 */ /* 0x000fc400078e0078 */
[----:B------:R-:W-:Y:S01]  /*8b460*/  IMAD.MOV.U32 R35, RZ, RZ, R122 ;  /* 0x000000ffff237224 */ /* 0x000fe200078e007a */
[----:B---3--:R1:W-:Y:S01]  /*8b470*/  STSM.16.M88.4 [R156], R28 ;  /* 0x0000001c9c007844 */ /* 0x0083e20000000200 */
[----:B------:R-:W-:Y:S06]  /*8b480*/  BAR.SYNC.DEFER_BLOCKING 0x0 ;  /* 0x0000000000007b1d */ /* 0x000fec0000010000 */
[----:B-1----:R-:W3:Y:S04]  /*8b490*/  LDL.LU R28, [R1+0xd84] ;  /* 0x000d8400011c7983 */ /* 0x002ee80000300800 */
[----:B------:R-:W1:Y:S01]  /*8b4a0*/  LDS.128 R36, [R154] ;  /* 0x000000009a247984 */ /* 0x000e620000000c00 */
[----:B------:R-:W-:Y:S06]  /*8b4b0*/  BAR.SYNC.DEFER_BLOCKING 0x0 ;  /* 0x0000000000007b1d */ /* 0x000fec0000010000 */
[----:B-1----:R-:W-:Y:S04]  /*8b4c0*/  STL.64 [R1+0x1000], R36 ;  /* 0x0010002401007387 */ /* 0x002fe80000100a00 */
[----:B------:R-:W-:Y:S04]  /*8b4d0*/  STL.64 [R1+0x1008], R38 ;  /* 0x0010082601007387 */ /* 0x000fe80000100a00 */
[----:B--2---:R1:W-:Y:S04]  /*8b4e0*/  STSM.16.M88.4 [R156], R32 ;  /* 0x000000209c007844 */ /* 0x0043e80000000200 */
[----:B------:R-:W3:Y:S01]  /*8b4f0*/  LDL.LU R29, [R1+0xd8c] ;  /* 0x000d8c00011d7983 */ /* 0x000ee20000300800 */
[----:B------:R-:W-:Y:S06]  /*8b500*/  BAR.SYNC.DEFER_BLOCKING 0x0 ;  /* 0x0000000000007b1d */ /* 0x000fec0000010000 */
[----:B------:R-:W3:Y:S04]  /*8b510*/  LDL.LU R30, [R1+0xb84] ;  /* 0x000b8400011e7983 */ /* 0x000ee80000300800 */
[----:B------:R-:W3:Y:S04]  /*8b520*/  LDL.LU R31, [R1+0xb8c] ;  /* 0x000b8c00011f7983 */ /* 0x000ee80000300800 */
        /* <DEDUP_REMOVED lines=14> */
[----:B--2---:R1:W-:Y:S04]  /*8b610*/  STSM.16.M88.4 [R156], R32 ;  /* 0x000000209c007844 */ /* 0x0043e80000000200 */
[----:B------:R-:W-:Y:S04]  /*8b620*/  STL.64 [R1+0x788], R38 ;  /* 0x0007882601007387 */ /* 0x000fe80000100a00 */
        /* <DEDUP_REMOVED lines=9> */
[----:B------:R-:W2:Y:S01]  /*8b6c0*/  LDL.LU R33, [R1+0x18c] ;  /* 0x00018c0001217983 */ /* 0x000ea20000300800 */
[----:B------:R-:W-:Y:S01]  /*8b6d0*/  MOV R34, R121 ;  /* 0x0000007900227202 */ /* 0x000fe20000000f00 */
[----:B------:R-:W-:-:S02]  /*8b6e0*/  IMAD.MOV.U32 R35, RZ, RZ, R123 ;  /* 0x000000ffff237224 */ /* 0x000fc400078e007b */
[----:B---3--:R1:W-:Y:S01]  /*8b6f0*/  STSM.16.M88.4 [R156], R28 ;  /* 0x0000001c9c007844 */ /* 0x0083e20000000200 */
[----:B------:R-:W-:Y:S06]  /*8b700*/  BAR.SYNC.DEFER_BLOCKING 0x0 ;  /* 0x0000000000007b1d */ /* 0x000fec0000010000 */
[----:B-1----:R-:W3:Y:S04]  /*8b710*/  LDL.LU R28, [R1+0xd90] ;  /* 0x000d9000011c7983 */ /* 0x002ee80000300800 */
[----:B------:R-:W1:Y:S01]  /*8b720*/  LDS.128 R36, [R154] ;  /* 0x000000009a247984 */ /* 0x000e620000000c00 */
[----:B------:R-:W-:Y:S06]  /*8b730*/  BAR.SYNC.DEFER_BLOCKING 0x0 ;  /* 0x0000000000007b1d */ /* 0x000fec0000010000 */
[----:B--2---:R2:W-:Y:S04]  /*8b740*/  STSM.16.M88.4 [R156], R32 ;  /* 0x000000209c007844 */ /* 0x0045e80000000200 */
[----:B-1----:R-:W-:Y:S04]  /*8b750*/  STL.64 [R1+0x180], R36 ;  /* 0x0001802401007387 */ /* 0x002fe80000100a00 */
[----:B------:R-:W-:Y:S01]  /*8b760*/  STL.64 [R1+0x188], R38 ;  /* 0x0001882601007387 */ /* 0x000fe20000100a00 */
[----:B------:R-:W-:Y:S06]  /*8b770*/  BAR.SYNC.DEFER_BLOCKING 0x0 ;  /* 0x0000000000007b1d */ /* 0x000fec0000010000 */
[----:B------:R-:W3:Y:S04]  /*8b780*/  LDL.LU R29, [R1+0xd98] ;  /* 0x000d9800011d7983 */ /* 0x000ee80000300800 */
[----:B------:R-:W3:Y:S04]  /*8b790*/  LDL.LU R30, [R1+0xb90] ;  /* 0x000b9000011e7983 */ /* 0x000ee80000300800 */
[----:B------:R-:W3:Y:S04]  /*8b7a0*/  LDL.LU R31, [R1+0xb98] ;  /* 0x000b9800011f7983 */ /* 0x000ee80000300800 */
[----:B--2---:R-:W2:Y:S04]  /*8b7b0*/  LDL.LU R32, [R1+0x990] ;  /* 0x0009900001207983 */ /* 0x004ea80000300800 */
        /* <DEDUP_REMOVED lines=42> */
[----:B-1----:R-:W-:Y:S04]  /*8ba60*/  STL.64 [R1], R36 ;  /* 0x0000002401007387 */ /* 0x002fe80000100a00 */
[----:B------:R-:W-:Y:S04]  /*8ba70*/  STL.64 [R1+0x8], R38 ;  /* 0x0000082601007387 */ /* 0x000fe80000100a00 */
[----:B------:R-:W2:Y:S04]  /*8ba80*/  LDL.LU R33, [R1+0x99c] ;  /* 0x00099c0001217983 */ /* 0x000ea80000300800 */
[----:B------:R-:W2:Y:S04]  /*8ba90*/  LDL.LU R34, [R1+0x794] ;  /* 0x0007940001227983 */ /* 0x000ea80000300800 */
[----:B------:R-:W2:Y:S04]  /*8baa0*/  LDL.LU R35, [R1+0x79c] ;  /* 0x00079c0001237983 */ /* 0x000ea80000300800 */
[----:B---3--:R1:W-:Y:S01]  /*8bab0*/  STSM.16.M88.4 [R156], R28 ;  /* 0x0000001c9c007844 */ /* 0x0083e20000000200 */
[----:B------:R-:W-:Y:S06]  /*8bac0*/  BAR.SYNC.DEFER_BLOCKING 0x0 ;  /* 0x0000000000007b1d */ /* 0x000fec0000010000 */
[----:B-1----:R-:W3:Y:S04]  /*8bad0*/  LDL.LU R28, [R1+0x594] ;  /* 0x00059400011c7983 */ /* 0x002ee80000300800 */
[----:B------:R-:W3:Y:S04]  /*8bae0*/  LDL.LU R29, [R1+0x59c] ;  /* 0x00059c00011d7983 */ /* 0x000ee80000300800 */
[----:B------:R-:W3:Y:S04]  /*8baf0*/  LDL.LU R30, [R1+0x394] ;  /* 0x00039400011e7983 */ /* 0x000ee80000300800 */
[----:B------:R-:W3:Y:S04]  /*8bb00*/  LDL.LU R31, [R1+0x39c] ;  /* 0x00039c00011f7983 */ /* 0x000ee80000300800 */
[----:B------:R-:W1:Y:S01]  /*8bb10*/  LDS.128 R248, [R154] ;  /* 0x000000009af87984 */ /* 0x000e620000000c00 */
[----:B------:R-:W-:Y:S06]  /*8bb20*/  BAR.SYNC.DEFER_BLOCKING 0x0 ;  /* 0x0000000000007b1d */ /* 0x000fec0000010000 */
[----:B--2---:R2:W-:Y:S02]  /*8bb30*/  STSM.16.M88.4 [R156], R32 ;  /* 0x000000209c007844 */ /* 0x0045e40000000200 */
[----:B------:R-:W-:Y:S06]  /*8bb40*/  BAR.SYNC.DEFER_BLOCKING 0x0 ;  /* 0x0000000000007b1d */ /* 0x000fec0000010000 */
[----:B--2---:R-:W2:Y:S04]  /*8bb50*/  LDL.LU R32, [R1+0x194] ;  /* 0x0001940001207983 */ /* 0x004ea80000300800 */
[----:B------:R-:W2:Y:S04]  /*8bb60*/  LDL.LU R33, [R1+0x19c] ;  /* 0x00019c0001217983 */ /* 0x000ea80000300800 */
[----:B------:R-:W4:Y:S01]  /*8bb70*/  LDS.128 R244, [R154] ;  /* 0x000000009af47984 */ /* 0x000f220000000c00 */
[----:B------:R-:W-:Y:S01]  /*8bb80*/  BAR.SYNC.DEFER_BLOCKING 0x0 ;  /* 0x0000000000007b1d */ /* 0x000fe20000010000 */
[----:B------:R-:W-:-:S02]  /*8bb90*/  IMAD.MOV.U32 R34, RZ, RZ, R125 ;  /* 0x000000ffff227224 */ /* 0x000fc400078e007d */
[----:B------:R-:W-:-:S03]  /*8bba0*/  IMAD.MOV.U32 R35, RZ, RZ, R127 ;  /* 0x000000ffff237224 */ /* 0x000fc600078e007f */
[----:B---3--:R3:W-:Y:S02]  /*8bbb0*/  STSM.16.M88.4 [R156], R28 ;  /* 0x0000001c9c007844 */ /* 0x0087e40000000200 */
[----:B------:R-:W-:Y:S06]  /*8bbc0*/  BAR.SYNC.DEFER_BLOCKING 0x0 ;  /* 0x0000000000007b1d */ /* 0x000fec0000010000 */
[----:B---3--:R-:W3:Y:S04]  /*8bbd0*/  LDL.LU R28, [R1+0xda0] ;  /* 0x000da000011c7983 */ /* 0x008ee80000300800 */
[----:B------:R-:W3:Y:S04]  /*8bbe0*/  LDL.LU R29, [R1+0xda8] ;  /* 0x000da800011d7983 */ /* 0x000ee80000300800 */
[----:B------:R-:W3:Y:S04]  /*8bbf0*/  LDL.LU R30, [R1+0xba0] ;  /* 0x000ba000011e7983 */ /* 0x000ee80000300800 */
[----:B------:R-:W3:Y:S04]  /*8bc00*/  LDL.LU R31, [R1+0xba8] ;  /* 0x000ba800011f7983 */ /* 0x000ee80000300800 */
[----:B------:R-:W4:Y:S01]  /*8bc10*/  LDS.128 R240, [R154] ;  /* 0x000000009af07984 */ /* 0x000f220000000c00 */
[----:B------:R-:W-:Y:S06]  /*8bc20*/  BAR.SYNC.DEFER_BLOCKING 0x0 ;  /* 0x0000000000007b1d */ /* 0x000fec0000010000 */
[----:B--2---:R2:W-:Y:S02]  /*8bc30*/  STSM.16.M88.4 [R156], R32 ;  /* 0x000000209c007844 */ /* 0x0045e40000000200 */
[----:B------:R-:W-:Y:S06]  /*8bc40*/  BAR.SYNC.DEFER_BLOCKING 0x0 ;  /* 0x0000000000007b1d */ /* 0x000fec0000010000 */
[----:B--2---:R-:W2:Y:S04]  /*8bc50*/  LDL.LU R32, [R1+0x9a0] ;  /* 0x0009a00001207983 */ /* 0x004ea80000300800 */
[----:B------:R-:W2:Y:S04]  /*8bc60*/  LDL.LU R33, [R1+0x9a8] ;  /* 0x0009a80001217983 */ /* 0x000ea80000300800 */
[----:B------:R-:W2:Y:S04]  /*8bc70*/  LDL.LU R34, [R1+0x7a0] ;  /* 0x0007a00001227983 */ /* 0x000ea80000300800 */
[----:B------:R-:W2:Y:S04]  /*8bc80*/  LDL.LU R35, [R1+0x7a8] ;  /* 0x0007a80001237983 */ /* 0x000ea80000300800 */
[----:B------:R-:W4:Y:S01]  /*8bc90*/  LDS.128 R236, [R154] ;  /* 0x000000009aec7984 */ /* 0x000f220000000c00 */
[----:B------:R-:W-:Y:S06]  /*8bca0*/  BAR.SYNC.DEFER_BLOCKING 0x0 ;  /* 0x0000000000007b1d */ /* 0x000fec0000010000 */
        /* <DEDUP_REMOVED lines=12> */
[----:B------:R-:W4:Y:S01]  /*8bd70*/  LDS.128 R228, [R154] ;  /* 0x000000009ae47984 */ /* 0x000f220000000c00 */
[----:B------:R-:W-:Y:S01]  /*8bd80*/  BAR.SYNC.DEFER_BLOCKING 0x0 ;  /* 0x0000000000007b1d */ /* 0x000fe20000010000 */
[----:B------:R-:W-:Y:S01]  /*8bd90*/  MOV R34, R128 ;  /* 0x0000008000227202 */ /* 0x000fe20000000f00 */
[----:B------:R-:W-:-:S04]  /*8bda0*/  IMAD.MOV.U32 R35, RZ, RZ, R130 ;  /* 0x000000ffff237224 */ /* 0x000fc800078e0082 */
        /* <DEDUP_REMOVED lines=30> */
[----:B------:R-:W-:Y:S01]  /*8bf90*/  IMAD.MOV.U32 R34, RZ, RZ, R129 ;  /* 0x000000ffff227224 */ /* 0x000fe200078e0081 */
[----:B------:R-:W-:-:S04]  /*8bfa0*/  MOV R35, R131 ;  /* 0x0000008300237202 */ /* 0x000fc80000000f00 */
        /* <DEDUP_REMOVED lines=110> */
[----:B------:R-:W4:Y:S04]  /*8c690*/  LDL.LU R36, [R1+0x5c4] ;  /* 0x0005c40001247983 */ /* 0x000f280000300800 */
[----:B------:R-:W4:Y:S04]  /*8c6a0*/  LDL.LU R37, [R1+0x5cc] ;  /* 0x0005cc0001257983 */ /* 0x000f280000300800 */
[----:B------:R-:W4:Y:S04]  /*8c6b0*/  LDL.LU R38, [R1+0x3c4] ;  /* 0x0003c40001267983 */ /* 0x000f280000300800 */
[----:B------:R-:W4:Y:S04]  /*8c6c0*/  LDL.LU R39, [R1+0x3cc] ;  /* 0x0003cc0001277983 */ /* 0x000f280000300800 */
[----:B------:R-:W1:Y:S01]  /*8c6d0*/  LDS.128 R132, [R154] ;  /* 0x000000009a847984 */ /* 0x000e620000000c00 */
[----:B------:R-:W-:Y:S06]  /*8c6e0*/  BAR.SYNC.DEFER_BLOCKING 0x0 ;  /* 0x0000000000007b1d */ /* 0x000fec0000010000 */
[----:B------:R-:W4:Y:S04]  /*8c6f0*/  LDL.LU R40, [R1+0x1c4] ;  /* 0x0001c40001287983 */ /* 0x000f280000300800 */
[----:B------:R-:W4:Y:S04]  /*8c700*/  LDL.LU R41, [R1+0x1cc] ;  /* 0x0001cc0001297983 */ /* 0x000f280000300800 */
[----:B---3--:R-:W-:Y:S01]  /*8c710*/  STSM.16.M88.4 [R156], R28 ;  /* 0x0000001c9c007844 */ /* 0x008fe20000000200 */
[----:B------:R-:W-:Y:S06]  /*8c720*/  BAR.SYNC.DEFER_BLOCKING 0x0 ;  /* 0x0000000000007b1d */ /* 0x000fec0000010000 */
[----:B------:R-:W3:Y:S02]  /*8c730*/  LDS.128 R124, [R154] ;  /* 0x000000009a7c7984 */ /* 0x000ee40000000c00 */
[----:B------:R-:W-:Y:S06]  /*8c740*/  BAR.SYNC.DEFER_BLOCKING 0x0 ;  /* 0x0000000000007b1d */ /* 0x000fec0000010000 */
[----:B--2---:R-:W-:Y:S02]  /*8c750*/  STSM.16.M88.4 [R156], R32 ;  /* 0x000000209c007844 */ /* 0x004fe40000000200 */
[----:B------:R-:W-:Y:S06]  /*8c760*/  BAR.SYNC.DEFER_BLOCKING 0x0 ;  /* 0x0000000000007b1d */ /* 0x000fec0000010000 */
[----:B------:R-:W2:Y:S02]  /*8c770*/  LDS.128 R28, [R154] ;  /* 0x000000009a1c7984 */ /* 0x000ea40000000c00 */
[----:B------:R-:W-:Y:S06]  /*8c780*/  BAR.SYNC.DEFER_BLOCKING 0x0 ;  /* 0x0000000000007b1d */ /* 0x000fec0000010000 */
[----:B----4-:R4:W-:Y:S02]  /*8c790*/  STSM.16.M88.4 [R156], R36 ;  /* 0x000000249c007844 */ /* 0x0109e40000000200 */
[----:B------:R-:W-:Y:S06]  /*8c7a0*/  BAR.SYNC.DEFER_BLOCKING 0x0 ;  /* 0x0000000000007b1d */ /* 0x000fec0000010000 */
[----:B----4-:R-:W4:Y:S04]  /*8c7b0*/  LDL.LU R36, [R1+0xdd0] ;  /* 0x000dd00001247983 */ /* 0x010f280000300800 */
[----:B------:R-:W4:Y:S04]  /*8c7c0*/  LDL.LU R37, [R1+0xdd8] ;  /* 0x000dd80001257983 */ /* 0x000f280000300800 */
[----:B------:R-:W4:Y:S04]  /*8c7d0*/  LDL.LU R38, [R1+0xbd0] ;  /* 0x000bd00001267983 */ /* 0x000f280000300800 */
[----:B------:R-:W4:Y:S04]  /*8c7e0*/  LDL.LU R39, [R1+0xbd8] ;  /* 0x000bd80001277983 */ /* 0x000f280000300800 */
[----:B------:R-:W3:Y:S04]  /*8c7f0*/  LDL.LU R32, [R1+0x9d0] ;  /* 0x0009d00001207983 */ /* 0x000ee80000300800 */
[----:B------:R-:W3:Y:S04]  /*8c800*/  LDL.LU R33, [R1+0x9d8] ;  /* 0x0009d80001217983 */ /* 0x000ee80000300800 */
[----:B------:R-:W3:Y:S04]  /*8c810*/  LDL.LU R34, [R1+0x7d0] ;  /* 0x0007d00001227983 */ /* 0x000ee80000300800 */
[----:B------:R-:W3:Y:S04]  /*8c820*/  LDL.LU R35, [R1+0x7d8] ;  /* 0x0007d80001237983 */ /* 0x000ee80000300800 */
[----:B------:R-:W2:Y:S01]  /*8c830*/  LDS.128 R48, [R154] ;  /* 0x000000009a307984 */ /* 0x000ea20000000c00 */
[----:B------:R-:W-:Y:S06]  /*8c840*/  BAR.SYNC.DEFER_BLOCKING 0x0 ;  /* 0x0000000000007b1d */ /* 0x000fec0000010000 */
[----:B------:R-:W2:Y:S04]  /*8c850*/  LDL.LU R52, [R1+0x5d0] ;  /* 0x0005d00001347983 */ /* 0x000ea80000300800 */
[----:B------:R-:W2:Y:S04]  /*8c860*/  LDL.LU R53, [R1+0x5d8] ;  /* 0x0005d80001357983 */ /* 0x000ea80000300800 */
[----:B------:R-:W2:Y:S04]  /*8c870*/  LDL.LU R54, [R1+0x3d0] ;  /* 0x0003d00001367983 */ /* 0x000ea80000300800 */
[----:B------:R-:W2:Y:S04]  /*8c880*/  LDL.LU R55, [R1+0x3d8] ;  /* 0x0003d80001377983 */ /* 0x000ea80000300800 */
[----:B------:R-:W-:Y:S01]  /*8c890*/  STSM.16.M88.4 [R156], R40 ;  /* 0x000000289c007844 */ /* 0x000fe20000000200 */
[----:B------:R-:W-:Y:S06]  /*8c8a0*/  BAR.SYNC.DEFER_BLOCKING 0x0 ;  /* 0x0000000000007b1d */ /* 0x000fec0000010000 */
[----:B------:R-:W1:Y:S02]  /*8c8b0*/  LDS.128 R44, [R154] ;  /* 0x000000009a2c7984 */ /* 0x000e640000000c00 */
[----:B------:R-:W-:Y:S06]  /*8c8c0*/  BAR.SYNC.DEFER_BLOCKING 0x0 ;  /* 0x0000000000007b1d */ /* 0x000fec0000010000 */
[----:B----4-:R-:W-:Y:S02]  /*8c8d0*/  STSM.16.M88.4 [R156], R36 ;  /* 0x000000249c007844 */ /* 0x010fe40000000200 */
[----:B------:R-:W-:Y:S06]  /*8c8e0*/  BAR.SYNC.DEFER_BLOCKING 0x0 ;  /* 0x0000000000007b1d */ /* 0x000fec0000010000 */
[----:B------:R-:W4:Y:S02]  /*8c8f0*/  LDS.128 R40, [R154] ;  /* 0x000000009a287984 */ /* 0x000f240000000c00 */
[----:B------:R-:W-:Y:S06]  /*8c900*/  BAR.SYNC.DEFER_BLOCKING 0x0 ;  /* 0x0000000000007b1d */ /* 0x000fec0000010000 */
[----:B---3--:R3:W-:Y:S02]  /*8c910*/  STSM.16.M88.4 [R156], R32 ;  /* 0x000000209c007844 */ /* 0x0087e40000000200 */
[----:B------:R-:W-:Y:S06]  /*8c920*/  BAR.SYNC.DEFER_BLOCKING 0x0 ;  /* 0x0000000000007b1d */ /* 0x000fec0000010000 */
[----:B---3--:R-:W3:Y:S04]  /*8c930*/  LDL.LU R32, [R1+0x1d0] ;  /* 0x0001d00001207983 */ /* 0x008ee80000300800 */
[----:B------:R-:W3:Y:S04]  /*8c940*/  LDL.LU R33, [R1+0x1d8] ;  /* 0x0001d80001217983 */ /* 0x000ee80000300800 */
        /* <DEDUP_REMOVED lines=12> */
[----:B------:R-:W1:Y:S01]  /*8ca10*/  LDS.128 R36, [R154] ;  /* 0x000000009a247984 */ /* 0x000e620000000c00 */
[----:B------:R-:W-:Y:S01]  /*8ca20*/  BAR.SYNC.DEFER_BLOCKING 0x0 ;  /* 0x0000000000007b1d */ /* 0x000fe20000010000 */
[----:B------:R-:W-:Y:S01]  /*8ca30*/  MOV R34, R140 ;  /* 0x0000008c00227202 */ /* 0x000fe20000000f00 */
[----:B------:R-:W-:-:S04]  /*8ca40*/  IMAD.MOV.U32 R35, RZ, RZ, R142 ;  /* 0x000000ffff237224 */ /* 0x000fc800078e008e */
[----:B------:R-:W4:Y:S04]  /*8ca50*/  LDL.LU R68, [R1+0x1d4] ;  /* 0x0001d40001447983 */ /* 0x000f280000300800 */
[----:B------:R-:W4:Y:S04]  /*8ca60*/  LDL.LU R69, [R1+0x1dc] ;  /* 0x0001dc0001457983 */ /* 0x000f280000300800 */
[----:B------:R-:W4:Y:S04]  /*8ca70*/  LDL.LU R72, [R1+0xde0] ;  /* 0x000de00001487983 */ /* 0x000f280000300800 */
[----:B------:R-:W4:Y:S04]  /*8ca80*/  LDL.LU R73, [R1+0xde8] ;  /* 0x000de80001497983 */ /* 0x000f280000300800 */
[----:B--2---:R-:W-:Y:S01]  /*8ca90*/  STSM.16.M88.4 [R156], R52 ;  /* 0x000000349c007844 */ /* 0x004fe20000000200 */
[----:B------:R-:W-:Y:S06]  /*8caa0*/  BAR.SYNC.DEFER_BLOCKING 0x0 ;  /* 0x0000000000007b1d */ /* 0x000fec0000010000 */
[----:B------:R-:W2:Y:S04]  /*8cab0*/  LDL.LU R74, [R1+0xbe0] ;  /* 0x000be000014a7983 */ /* 0x000ea80000300800 */
[----:B------:R-:W2:Y:S04]  /*8cac0*/  LDL.LU R75, [R1+0xbe8] ;  /* 0x000be800014b7983 */ /* 0x000ea80000300800 */
[----:B------:R-:W1:Y:S01]  /*8cad0*/  LDS.128 R52, [R154] ;  /* 0x000000009a347984 */ /* 0x000e620000000c00 */
[----:B------:R-:W-:Y:S06]  /*8cae0*/  BAR.SYNC.DEFER_BLOCKING 0x0 ;  /* 0x0000000000007b1d */ /* 0x000fec0000010000 */
[----:B---3--:R-:W-:Y:S02]  /*8caf0*/  STSM.16.M88.4 [R156], R32 ;  /* 0x000000209c007844 */ /* 0x008fe40000000200 */
[----:B------:R-:W-:Y:S06]  /*8cb00*/  BAR.SYNC.DEFER_BLOCKING 0x0 ;  /* 0x0000000000007b1d */ /* 0x000fec0000010000 */
[----:B------:R-:W3:Y:S02]  /*8cb10*/  LDS.128 R32, [R154] ;  /* 0x000000009a207984 */ /* 0x000ee40000000c00 */
[----:B------:R-:W-:Y:S06]  /*8cb20*/  BAR.SYNC.DEFER_BLOCKING 0x0 ;  /* 0x0000000000007b1d */ /* 0x000fec0000010000 */
[----:B----4-:R-:W-:Y:S02]  /*8cb30*/  STSM.16.M88.4 [R156], R56 ;  /* 0x000000389c007844 */ /* 0x010fe40000000200 */
[----:B------:R-:W-:Y:S06]  /*8cb40*/  BAR.SYNC.DEFER_BLOCKING 0x0 ;  /* 0x0000000000007b1d */ /* 0x000fec0000010000 */
[----:B------:R-:W4:Y:S02]  /*8cb50*/  LDS.128 R56, [R154] ;  /* 0x000000009a387984 */ /* 0x000f240000000c00 */
[----:B------:R-:W-:Y:S06]  /*8cb60*/  BAR.SYNC.DEFER_BLOCKING 0x0 ;  /* 0x0000000000007b1d */ /* 0x000fec0000010000 */
[----:B------:R-:W-:Y:S02]  /*8cb70*/  STSM.16.M88.4 [R156], R60 ;  /* 0x0000003c9c007844 */ /* 0x000fe40000000200 */
[----:B------:R-:W-:Y:S06]  /*8cb80*/  BAR.SYNC.DEFER_BLOCKING 0x0 ;  /* 0x0000000000007b1d */ /* 0x000fec0000010000 */
[----:B------:R-:W4:Y:S02]  /*8cb90*/  LDS.128 R60, [R154] ;  /* 0x000000009a3c7984 */ /* 0x000f240000000c00 */
[----:B------:R-:W-:Y:S06]  /*8cba0*/  BAR.SYNC.DEFER_BLOCKING 0x0 ;  /* 0x0000000000007b1d */ /* 0x000fec0000010000 */
[----:B------:R1:W-:Y:S02]  /*8cbb0*/  STSM.16.M88.4 [R156], R64 ;  /* 0x000000409c007844 */ /* 0x0003e40000000200 */
[----:B------:R-:W-:Y:S06]  /*8cbc0*/  BAR.SYNC.DEFER_BLOCKING 0x0 ;  /* 0x0000000000007b1d */ /* 0x000fec0000010000 */
[----:B-1----:R-:W3:Y:S04]  /*8cbd0*/  LDL.LU R64, [R1+0x9e0] ;  /* 0x0009e00001407983 */ /* 0x002ee80000300800 */
[----:B------:R-:W3:Y:S04]  /*8cbe0*/  LDL.LU R65, [R1+0x9e8] ;  /* 0x0009e80001417983 */ /* 0x000ee80000300800 */
[----:B------:R-:W3:Y:S04]  /*8cbf0*/  LDL.LU R66, [R1+0x7e0] ;  /* 0x0007e00001427983 */ /* 0x000ee80000300800 */
[----:B------:R-:W3:Y:S04]  /*8cc00*/  LDL.LU R67, [R1+0x7e8] ;  /* 0x0007e80001437983 */ /* 0x000ee80000300800 */
[----:B------:R-:W1:Y:S01]  /*8cc10*/  LDS.128 R80, [R154] ;  /* 0x000000009a507984 */ /* 0x000e620000000c00 */
[----:B------:R-:W-:Y:S06]  /*8cc20*/  BAR.SYNC.DEFER_BLOCKING 0x0 ;  /* 0x0000000000007b1d */ /* 0x000fec0000010000 */
[----:B------:R-:W4:Y:S04]  /*8cc30*/  LDL.LU R84, [R1+0x5e0] ;  /* 0x0005e00001547983 */ /* 0x000f280000300800 */
[----:B------:R-:W4:Y:S04]  /*8cc40*/  LDL.LU R85, [R1+0x5e8] ;  /* 0x0005e80001557983 */ /* 0x000f280000300800 */
[----:B------:R-:W4:Y:S04]  /*8cc50*/  LDL.LU R86, [R1+0x3e0] ;  /* 0x0003e00001567983 */ /* 0x000f280000300800 */
[----:B------:R-:W4:Y:S04]  /*8cc60*/  LDL.LU R87, [R1+0x3e8] ;  /* 0x0003e80001577983 */ /* 0x000f280000300800 */
[----:B------:R-:W-:Y:S01]  /*8cc70*/  STSM.16.M88.4 [R156], R68 ;  /* 0x000000449c007844 */ /* 0x000fe20000000200 */
[----:B------:R-:W-:Y:S06]  /*8cc80*/  BAR.SYNC.DEFER_BLOCKING 0x0 ;  /* 0x0000000000007b1d */ /* 0x000fec0000010000 */
[----:B------:R-:W1:Y:S02]  /*8cc90*/  LDS.128 R76, [R154] ;  /* 0x000000009a4c7984 */ /* 0x000e640000000c00 */
[----:B------:R-:W-:Y:S06]  /*8cca0*/  BAR.SYNC.DEFER_BLOCKING 0x0 ;  /* 0x0000000000007b1d */ /* 0x000fec0000010000 */
[----:B--2---:R-:W-:Y:S02]  /*8ccb0*/  STSM.16.M88.4 [R156], R72 ;  /* 0x000000489c007844 */ /* 0x004fe40000000200 */
[----:B------:R-:W-:Y:S06]  /*8ccc0*/  BAR.SYNC.DEFER_BLOCKING 0x0 ;  /* 0x0000000000007b1d */ /* 0x000fec0000010000 */
[----:B------:R-:W2:Y:S02]  /*8ccd0*/  LDS.128 R72, [R154] ;  /* 0x000000009a487984 */ /* 0x000ea40000000c00 */
[----:B------:R-:W-:Y:S06]  /*8cce0*/  BAR.SYNC.DEFER_BLOCKING 0x0 ;  /* 0x0000000000007b1d */ /* 0x000fec0000010000 */
[----:B---3--:R3:W-:Y:S02]  /*8ccf0*/  STSM.16.M88.4 [R156], R64 ;  /* 0x000000409c007844 */ /* 0x0087e40000000200 */
[----:B------:R-:W-:Y:S06]  /*8cd00*/  BAR.SYNC.DEFER_BLOCKING 0x0 ;  /* 0x0000000000007b1d */ /* 0x000fec0000010000 */
[----:B---3--:R-:W3:Y:S04]  /*8cd10*/  LDL.LU R64, [R1+0x1e0] ;  /* 0x0001e00001407983 */ /* 0x008ee80000300800 */
[----:B------:R-:W3:Y:S04]  /*8cd20*/  LDL.LU R65, [R1+0x1e8] ;  /* 0x0001e80001417983 */ /* 0x000ee80000300800 */
[----:B------:R-:W2:Y:S04]  /*8cd30*/  LDL.LU R88, [R1+0xde4] ;  /* 0x000de40001587983 */ /* 0x000ea80000300800 */
        /* <DEDUP_REMOVED lines=13> */
[----:B------:R-:W1:Y:S01]  /*8ce10*/  LDS.128 R68, [R154] ;  /* 0x000000009a447984 */ /* 0x000e620000000c00 */
[----:B------:R-:W-:Y:S06]  /*8ce20*/  BAR.SYNC.DEFER_BLOCKING 0x0 ;  /* 0x0000000000007b1d */ /* 0x000fec0000010000 */
[----:B------:R-:W2:Y:S04]  /*8ce30*/  LDL.LU R112, [R1+0xdf0] ;  /* 0x000df00001707983 */ /* 0x000ea80000300800 */
[----:B------:R-:W2:Y:S04]  /*8ce40*/  LDL.LU R113, [R1+0xdf8] ;  /* 0x000df80001717983 */ /* 0x000ea80000300800 */
[----:B------:R-:W2:Y:S04]  /*8ce50*/  LDL.LU R114, [R1+0xbf0] ;  /* 0x000bf00001727983 */ /* 0x000ea80000300800 */
[----:B------:R-:W2:Y:S04]  /*8ce60*/  LDL.LU R115, [R1+0xbf8] ;  /* 0x000bf80001737983 */ /* 0x000ea80000300800 */
[----:B----4-:R-:W-:Y:S01]  /*8ce70*/  STSM.16.M88.4 [R156], R84 ;  /* 0x000000549c007844 */ /* 0x010fe20000000200 */
[----:B------:R-:W-:Y:S01]  /*8ce80*/  BAR.SYNC.DEFER_BLOCKING 0x0 ;  /* 0x0000000000007b1d */ /* 0x000fe20000010000 */
[----:B------:R-:W-:-:S02]  /*8ce90*/  IMAD.MOV.U32 R66, RZ, RZ, R144 ;  /* 0x000000ffff427224 */ /* 0x000fc400078e0090 */
[----:B------:R-:W-:-:S03]  /*8cea0*/  IMAD.MOV.U32 R67, RZ, RZ, R146 ;  /* 0x000000ffff437224 */ /* 0x000fc600078e0092 */
        /* <DEDUP_REMOVED lines=18> */
[----:B------:R-:W-:Y:S02]  /*8cfd0*/  STSM.16.M88.4 [R156], R92 ;  /* 0x0000005c9c007844 */ /* 0x000fe40000000200 */
        /* <DEDUP_REMOVED lines=15> */
[----:B----4-:R4:W-:Y:S02]  /*8d0d0*/  STSM.16.M88.4 [R156], R108 ;  /* 0x0000006c9c007844 */ /* 0x0109e40000000200 */
[----:B------:R-:W-:Y:S06]  /*8d0e0*/  BAR.SYNC.DEFER_BLOCKING 0x0 ;  /* 0x0000000000007b1d */ /* 0x000fec0000010000 */
[----:B----4-:R-:W4:Y:S04]  /*8d0f0*/  LDL.LU R108, [R1+0x1f0] ;  /* 0x0001f000016c7983 */ /* 0x010f280000300800 */
[----:B------:R-:W4:Y:S04]  /*8d100*/  LDL.LU R109, [R1+0x1f8] ;  /* 0x0001f800016d7983 */ /* 0x000f280000300800 */
[----:B------:R-:W3:Y:S04]  /*8d110*/  LDL.LU R120, [R1+0xdf4] ;  /* 0x000df40001787983 */ /* 0x000ee80000300800 */
[----:B------:R-:W3:Y:S04]  /*8d120*/  LDL.LU R121, [R1+0xdfc] ;  /* 0x000dfc0001797983 */ /* 0x000ee80000300800 */
[----:B------:R-:W3:Y:S04]  /*8d130*/  LDL.LU R122, [R1+0xbf4] ;  /* 0x000bf400017a7983 */ /* 0x000ee80000300800 */
        /* <DEDUP_REMOVED lines=13> */
[----:B------:R-:W-:Y:S01]  /*8d210*/  BAR.SYNC.DEFER_BLOCKING 0x0 ;  /* 0x0000000000007b1d */ /* 0x000fe20000010000 */
[----:B------:R-:W-:Y:S01]  /*8d220*/  IMAD.MOV.U32 R110, RZ, RZ, R148 ;  /* 0x000000ffff6e7224 */ /* 0x000fe200078e0094 */
[----:B------:R-:W-:-:S04]  /*8d230*/  MOV R111, R150 ;  /* 0x00000096006f7202 */ /* 0x000fc80000000f00 */
        /* <DEDUP_REMOVED lines=11> */
[----:B---3--:R-:W-:Y:S02]  /*8d2f0*/  STSM.16.M88.4 [R156], R120 ;  /* 0x000000789c007844 */ /* 0x008fe40000000200 */
[----:B------:R-:W-:Y:S06]  /*8d300*/  BAR.SYNC.DEFER_BLOCKING 0x0 ;  /* 0x0000000000007b1d */ /* 0x000fec0000010000 */
[----:B------:R-:W3:Y:S02]  /*8d310*/  LDS.128 R120, [R154] ;  /* 0x000000009a787984 */ /* 0x000ee40000000c00 */
[----:B------:R-:W-:Y:S06]  /*8d320*/  BAR.SYNC.DEFER_BLOCKING 0x0 ;  /* 0x0000000000007b1d */ /* 0x000fec0000010000 */
[----:B--2---:R-:W-:Y:S02]  /*8d330*/  STSM.16.M88.4 [R156], R128 ;  /* 0x000000809c007844 */ /* 0x004fe40000000200 */
[----:B------:R-:W-:Y:S06]  /*8d340*/  BAR.SYNC.DEFER_BLOCKING 0x0 ;  /* 0x0000000000007b1d */ /* 0x000fec0000010000 */
[----:B------:R-:W2:Y:S02]  /*8d350*/  LDS.128 R128, [R154] ;  /* 0x000000009a807984 */ /* 0x000ea40000000c00 */
[----:B------:R-:W-:Y:S06]  /*8d360*/  BAR.SYNC.DEFER_BLOCKING 0x0 ;  /* 0x0000000000007b1d */ /* 0x000fec0000010000 */
[----:B------:R1:W-:Y:S02]  /*8d370*/  STSM.16.M88.4 [R156], R136 ;  /* 0x000000889c007844 */ /* 0x0003e40000000200 */
[----:B------:R-:W-:Y:S06]  /*8d380*/  BAR.SYNC.DEFER_BLOCKING 0x0 ;  /* 0x0000000000007b1d */ /* 0x000fec0000010000 */
[----:B-1----:R-:W4:Y:S04]  /*8d390*/  LDL.LU R136, [R1+0x1f4] ;  /* 0x0001f40001887983 */ /* 0x002f280000300800 */
[----:B------:R-:W4:Y:S01]  /*8d3a0*/  LDL.LU R137, [R1+0x1fc] ;  /* 0x0001fc0001897983 */ /* 0x000f220000300800 */
[----:B------:R-:W-:-:S02]  /*8d3b0*/  IMAD.MOV.U32 R138, RZ, RZ, R149 ;  /* 0x000000ffff8a7224 */ /* 0x000fc400078e0095 */
[----:B------:R-:W-:Y:S01]  /*8d3c0*/  IMAD.MOV.U32 R139, RZ, RZ, R151 ;  /* 0x000000ffff8b7224 */ /* 0x000fe200078e0097 */
[----:B------:R-:W3:Y:S04]  /*8d3d0*/  LDL.LU R147, [R1+0x800] ;  /* 0x0008000001937983 */ /* 0x000ee80000300800 */
[----:B------:R-:W1:Y:S01]  /*8d3e0*/  LDS.128 R140, [R154] ;  /* 0x000000009a8c7984 */ /* 0x000e620000000c00 */
[----:B------:R-:W-:Y:S06]  /*8d3f0*/  BAR.SYNC.DEFER_BLOCKING 0x0 ;  /* 0x0000000000007b1d */ /* 0x000fec0000010000 */
[----:B------:R-:W2:Y:S01]  /*8d400*/  LDL.LU R20, [R1+0x600] ;  /* 0x0006000001147983 */ /* 0x000ea20000300800 */
[----:B------:R-:W-:-:S03]  /*8d410*/  IMAD.WIDE R26, R146, 0x4, R2 ;  /* 0x00000004921a7825 */ /* 0x000fc600078e0202 */
[----:B------:R-:W2:Y:S04]  /*8d420*/  LDL.LU R148, [R1+0x12a4] ;  /* 0x0012a40001947983 */ /* 0x000ea80000300800 */
[----:B----4-:R-:W-:Y:S01]  /*8d430*/  STSM.16.M88.4 [R156], R136 ;  /* 0x000000889c007844 */ /* 0x010fe20000000200 */
[----:B------:R-:W-:Y:S06]  /*8d440*/  BAR.SYNC.DEFER_BLOCKING 0x0 ;  /* 0x0000000000007b1d */ /* 0x000fec0000010000 */
[----:B------:R4:W-:Y:S04]  /*8d450*/  @P2 STG.E desc[UR60][R26.64], R144 ;  /* 0x000000901a002986 */ /* 0x0009e8000c10193c */
[----:B----4-:R-:W4:Y:S01]  /*8d460*/  LDL.LU R144, [R1+0x400] ;  /* 0x0004000001907983 */ /* 0x010f220000300800 */
[----:B------:R-:W-:-:S05]  /*8d470*/  IMAD.WIDE R26, R146, 0x4, R4 ;  /* 0x00000004921a7825 */ /* 0x000fca00078e0204 */
[----:B------:R1:W-:Y:S01]  /*8d480*/  @P4 STG.E desc[UR60][R26.64], R145 ;  /* 0x000000911a004986 */ /* 0x0003e2000c10193c */
[----:B------:R-:W-:Y:S01]  /*8d490*/  ISETP.LT.AND P4, PT, R157, UR5, !P3 ;  /* 0x000000059d007c0c */ /* 0x000fe2000df81270 */
[----:B------:R-:W-:Y:S02]  /*8d4a0*/  ULDC UR5, c[0x0][0x228] ;  /* 0x00008a0000057ab9 */ /* 0x000fe40000000800 */
[----:B-1----:R-:W4:Y:S01]  /*8d4b0*/  LDL.LU R145, [R1+0x200] ;  /* 0x0002000001917983 */ /* 0x002f220000300800 */
[----:B------:R-:W-:-:S09]  /*8d4c0*/  IMAD.WIDE R26, R146, 0x4, R6 ;  /* 0x00000004921a7825 */ /* 0x000fd200078e0206 */
[----:B------:R1:W-:Y:S04]  /*8d4d0*/  @P4 STG.E desc[UR60][R26.64], R22 ;  /* 0x000000161a004986 */ /* 0x0003e8000c10193c */
[----:B-1----:R-:W4:Y:S01]  /*8d4e0*/  LDL.LU R22, [R1+0xe14] ;  /* 0x000e140001167983 */ /* 0x002f220000300800 */
[----:B------:R-:W-:Y:S01]  /*8d4f0*/  ISETP.LT.AND P3, PT, R158, UR6, !P3 ;  /* 0x000000069e007c0c */ /* 0x000fe2000df61270 */
[----:B------:R-:W-:Y:S02]  /*8d500*/  IMAD.WIDE R26, R146, 0x4, R8 ;  /* 0x00000004921a7825 */ /* 0x000fe400078e0208 */
[----:B------:R-:W4:Y:S10]  /*8d510*/  LDL.LU R146, [R1+0x11bc] ;  /* 0x0011bc0001927983 */ /* 0x000f340000300800 */
[----:B------:R1:W-:Y:S01]  /*8d520*/  @P3 STG.E desc[UR60][R26.64], R21 ;  /* 0x000000151a003986 */ /* 0x0003e2000c10193c */
[----:B------:R-:W-:Y:S01]  /*8d530*/  ISETP.LT.AND P3, PT, R153, UR5, !P1 ;  /* 0x0000000599007c0c */ /* 0x000fe2000cf61270 */
[----:B------:R-:W-:-:S02]  /*8d540*/  ULDC UR5, c[0x0][0x228] ;  /* 0x00008a0000057ab9 */ /* 0x000fc40000000800 */
[----:B-1----:R-:W4:Y:S01]  /*8d550*/  LDL.LU R21, [R1+0xe04] ;  /* 0x000e040001157983 */ /* 0x002f220000300800 */
[----:B------:R-:W-:-:S09]  /*8d560*/  IMAD.WIDE R26, R19, 0x4, R2 ;  /* 0x00000004131a7825 */ /* 0x000fd200078e0202 */
[----:B---3--:R1:W-:Y:S01]  /*8d570*/  @P3 STG.E desc[UR60][R26.64], R147 ;  /* 0x000000931a003986 */ /* 0x0083e2000c10193c */
[----:B------:R-:W-:Y:S01]  /*8d580*/  ISETP.LT.AND P3, PT, R155, UR5, !P1 ;  /* 0x000000059b007c0c */ /* 0x000fe2000cf61270 */
[----:B------:R-:W-:Y:S02]  /*8d590*/  ULDC UR5, c[0x0][0x228] ;  /* 0x00008a0000057ab9 */ /* 0x000fe40000000800 */
[----:B-1----:R-:W3:Y:S01]  /*8d5a0*/  LDL.LU R147, [R1+0xc04] ;  /* 0x000c040001937983 */ /* 0x002ee20000300800 */
[----:B------:R-:W-:-:S09]  /*8d5b0*/  IMAD.WIDE R26, R19, 0x4, R4 ;  /* 0x00000004131a7825 */ /* 0x000fd200078e0204 */
[----:B--2---:R1:W-:Y:S01]  /*8d5c0*/  @P3 STG.E desc[UR60][R26.64], R20 ;  /* 0x000000141a003986 */ /* 0x0043e2000c10193c */
[----:B------:R-:W-:Y:S01]  /*8d5d0*/  ISETP.LT.AND P3, PT, R157, UR5, !P1 ;  /* 0x000000059d007c0c */ /* 0x000fe2000cf61270 */
[----:B------:R-:W-:Y:S02]  /*8d5e0*/  ULDC UR5, c[0x0][0x228] ;  /* 0x00008a0000057ab9 */ /* 0x000fe40000000800 */
[----:B-1----:R-:W2:Y:S01]  /*8d5f0*/  LDL.LU R20, [R1+0xa04] ;  /* 0x000a040001147983 */ /* 0x002ea20000300800 */
[----:B------:R-:W-:Y:S01]  /*8d600*/  IMAD.WIDE R26, R19, 0x4, R6 ;  /* 0x00000004131a7825 */ /* 0x000fe200078e0206 */
[----:B------:R-:W-:Y:S02]  /*8d610*/  ISETP.LT.AND P1, PT, R158, UR8, !P1 ;  /* 0x000000089e007c0c */ /* 0x000fe4000cf21270 */
[----:B------:R-:W-:-:S06]  /*8d620*/  LOP3.LUT P2, RZ, R10, 0x1, RZ, 0xc0, !PT ;  /* 0x000000010aff7812 */ /* 0x000fcc000784c0ff */
[----:B----4-:R1:W-:Y:S04]  /*8d630*/  @P3 STG.E desc[UR60][R26.64], R144 ;  /* 0x000000901a003986 */ /* 0x0103e8000c10193c */
[----:B-1----:R-:W4:Y:S01]  /*8d640*/  LDL.LU R144, [R1+0x804] ;  /* 0x0008040001907983 */ /* 0x002f220000300800 */
[----:B------:R-:W-:-:S03]  /*8d650*/  IMAD.WIDE R26, R19, 0x4, R8 ;  /* 0x00000004131a7825 */ /* 0x000fc600078e0208 */
[----:B------:R-:W4:Y:S04]  /*8d660*/  LDL.LU R19, [R1+0x10fc] ;  /* 0x0010fc0001137983 */ /* 0x000f280000300800 */
        /* <DEDUP_REMOVED lines=8> */
[----:B------:R-:W-:Y:S01]  /*8d6f0*/  IMAD.WIDE R26, R148, 0x4, R4 ;  /* 0x00000004941a7825 */ /* 0x000fe200078e0204 */
[----:B------:R-:W-:-:S11]  /*8d700*/  ULDC UR5, c[0x0][0x228] ;  /* 0x00008a0000057ab9 */ /* 0x000fd60000000800 */
[----:B------:R1:W-:Y:S01]  /*8d710*/  @P3 STG.E desc[UR60][R26.64], R21 ;  /* 0x000000151a003986 */ /* 0x0003e2000c10193c */
[----:B------:R-:W-:Y:S01]  /*8d720*/  ISETP.LT.AND P3, PT, R157, UR5, !P2 ;  /* 0x000000059d007c0c */ /* 0x000fe2000d761270 */
[----:B------:R-:W-:Y:S02]  /*8d730*/  ULDC UR5, c[0x0][0x228] ;  /* 0x00008a0000057ab9 */ /* 0x000fe40000000800 */
[----:B-1----:R-:W4:Y:S01]  /*8d740*/  LDL.LU R21, [R1+0x204] ;  /* 0x0002040001157983 */ /* 0x002f220000300800 */
[----:B------:R-:W-:Y:S01]  /*8d750*/  IMAD.WIDE R26, R148, 0x4, R6 ;  /* 0x00000004941a7825 */ /* 0x000fe200078e0206 */
[----:B------:R-:W-:-:S08]  /*8d760*/  ISETP.LT.AND P2, PT, R158, UR12, !P2 ;  /* 0x0000000c9e007c0c */ /* 0x000fd0000d741270 */
[----:B---3--:R1:W-:Y:S04]  /*8d770*/  @P3 STG.E desc[UR60][R26.64], R147 ;  /* 0x000000931a003986 */ /* 0x0083e8000c10193c */
[----:B-1----:R-:W3:Y:S01]  /*8d780*/  LDL.LU R147, [R1+0xe18] ;  /* 0x000e180001937983 */ /* 0x002ee20000300800 */
[----:B------:R-:W-:-:S05]  /*8d790*/  IMAD.WIDE R26, R148, 0x4, R8 ;  /* 0x00000004941a7825 */ /* 0x000fca00078e0208 */
[----:B--2---:R1:W-:Y:S01]  /*8d7a0*/  @P2 STG.E desc[UR60][R26.64], R20 ;  /* 0x000000141a002986 */ /* 0x0043e2000c10193c */
[----:B------:R-:W-:Y:S01]  /*8d7b0*/  ISETP.LT.AND P2, PT, R153, UR5, !P0 ;  /* 0x0000000599007c0c */ /* 0x000fe2000c741270 */
[----:B------:R-:W-:Y:S02]  /*8d7c0*/  ULDC UR5, c[0x0][0x228] ;  /* 0x00008a0000057ab9 */ /* 0x000fe40000000800 */
[----:B-1----:R-:W2:Y:S01]  /*8d7d0*/  LDL.LU R20, [R1+0xe08] ;  /* 0x000e080001147983 */ /* 0x002ea20000300800 */
[----:B------:R-:W-:-:S09]  /*8d7e0*/  IMAD.WIDE R26, R146, 0x4, R2 ;  /* 0x00000004921a7825 */ /* 0x000fd200078e0202 */
[----:B----4-:R1:W-:Y:S01]  /*8d7f0*/  @P2 STG.E desc[UR60][R26.64], R144 ;  /* 0x000000901a002986 */ /* 0x0103e2000c10193c */
[----:B------:R-:W-:Y:S01]  /*8d800*/  ISETP.LT.AND P2, PT, R155, UR5, !P0 ;  /* 0x000000059b007c0c */ /* 0x000fe2000c741270 */
[----:B------:R-:W-:Y:S02]  /*8d810*/  ULDC UR5, c[0x0][0x228] ;  /* 0x00008a0000057ab9 */ /* 0x000fe40000000800 */
[----:B-1----:R-:W4:Y:S01]  /*8d820*/  LDL.LU R144, [R1+0xc08] ;  /* 0x000c080001907983 */ /* 0x002f220000300800 */
[----:B------:R-:W-:-:S09]  /*8d830*/  IMAD.WIDE R26, R146, 0x4, R4 ;  /* 0x00000004921a7825 */ /* 0x000fd200078e0204 */
[----:B------:R1:W-:Y:S01]  /*8d840*/  @P2 STG.E desc[UR60][R26.64], R145 ;  /* 0x000000911a002986 */ /* 0x0003e2000c10193c */
[----:B------:R-:W-:Y:S01]  /*8d850*/  ISETP.LT.AND P2, PT, R157, UR5, !P0 ;  /* 0x000000059d007c0c */ /* 0x000fe2000c741270 */
[----:B------:R-:W-:Y:S02]  /*8d860*/  ULDC UR5, c[0x0][0x228] ;  /* 0x00008a0000057ab9 */ /* 0x000fe40000000800 */
[----:B-1----:R-:W4:Y:S01]  /*8d870*/  LDL.LU R145, [R1+0xa08] ;  /* 0x000a080001917983 */ /* 0x002f220000300800 */
[----:B------:R-:W-:-:S09]  /*8d880*/  IMAD.WIDE R26, R146, 0x4, R6 ;  /* 0x00000004921a7825 */ /* 0x000fd200078e0206 */
[----:B------:R1:W-:Y:S04]  /*8d890*/  @P2 STG.E desc[UR60][R26.64], R22 ;  /* 0x000000161a002986 */ /* 0x0003e8000c10193c */
[----:B-1----:R-:W4:Y:S01]  /*8d8a0*/  LDL.LU R22, [R1+0x808] ;  /* 0x0008080001167983 */ /* 0x002f220000300800 */
[----:B------:R-:W-:Y:S01]  /*8d8b0*/  IMAD.WIDE R26, R146, 0x4, R8 ;  /* 0x00000004921a7825 */ /* 0x000fe200078e0208 */
[----:B------:R-:W-:Y:S02]  /*8d8c0*/  ISETP.LT.AND P0, PT, R158, UR10, !P0 ;  /* 0x0000000a9e007c0c */ /* 0x000fe4000c701270 */
[----:B------:R-:W4:Y:S01]  /*8d8d0*/  LDL.LU R146, [R1+0x608] ;  /* 0x0006080001927983 */ /* 0x000f220000300800 */
[----:B------:R-:W-:-:S10]  /*8d8e0*/  LOP3.LUT P1, RZ, R10, 0x10, RZ, 0xc0, !PT ;  /* 0x000000100aff7812 */ /* 0x000fd4000782c0ff */
[----:B------:R1:W-:Y:S01]  /*8d8f0*/  @P0 STG.E desc[UR60][R26.64], R21 ;  /* 0x000000151a000986 */ /* 0x0003e2000c10193c */
[----:B------:R-:W-:Y:S01]  /*8d900*/  ISETP.LT.AND P0, PT, R153, UR5, !P1 ;  /* 0x0000000599007c0c */ /* 0x000fe2000cf01270 */
[----:B------:R-:W-:Y:S02]  /*8d910*/  ULDC UR5, c[0x0][0x228] ;  /* 0x00008a0000057ab9 */ /* 0x000fe40000000800 */
[----:B-1----:R-:W4:Y:S01]  /*8d920*/  LDL.LU R21, [R1+0x408] ;  /* 0x0004080001157983 */ /* 0x002f220000300800 */
[----:B------:R-:W-:-:S09]  /*8d930*/  IMAD.WIDE R26, R19, 0x4, R2 ;  /* 0x00000004131a7825 */ /* 0x000fd200078e0202 */
[----:B---3--:R1:W-:Y:S01]  /*8d940*/  @P0 STG.E desc[UR60][R26.64], R147 ;  /* 0x000000931a000986 */ /* 0x0083e2000c10193c */
[----:B------:R-:W-:Y:S01]  /*8d950*/  ISETP.LT.AND P0, PT, R155, UR5, !P1 ;  /* 0x000000059b007c0c */ /* 0x000fe2000cf01270 */
[----:B------:R-:W-:Y:S01]  /*8d960*/  ULDC UR5, c[0x0][0x228] ;  /* 0x00008a0000057ab9 */ /* 0x000fe20000000800 */
[----:B-1----:R-:W-:-:S11]  /*8d970*/  IMAD.WIDE R26, R19, 0x4, R4 ;  /* 0x00000004131a7825 */ /* 0x002fd600078e0204 */
[----:B--2---:R1:W-:Y:S01]  /*8d980*/  @P0 STG.E desc[UR60][R26.64], R20 ;  /* 0x000000141a000986 */ /* 0x0043e2000c10193c */
[----:B------:R-:W-:Y:S01]  /*8d990*/  ISETP.LT.AND P0, PT, R157, UR5, !P1 ;  /* 0x000000059d007c0c */ /* 0x000fe2000cf01270 */
[----:B------:R-:W-:Y:S02]  /*8d9a0*/  ULDC UR5, c[0x0][0x228] ;  /* 0x00008a0000057ab9 */ /* 0x000fe40000000800 */
[----:B-1----:R-:W2:Y:S01]  /*8d9b0*/  LDL.LU R20, [R1+0x208] ;  /* 0x0002080001147983 */ /* 0x002ea20000300800 */
[----:B------:R-:W-:Y:S01]  /*8d9c0*/  IMAD.WIDE R26, R19, 0x4, R6 ;  /* 0x00000004131a7825 */ /* 0x000fe200078e0206 */
[----:B------:R-:W-:-:S08]  /*8d9d0*/  LOP3.LUT P3, RZ, R10, 0x20, RZ, 0xc0, !PT ;  /* 0x000000200aff7812 */ /* 0x000fd0000786c0ff */
[----:B----4-:R1:W-:Y:S01]  /*8d9e0*/  @P0 STG.E desc[UR60][R26.64], R144 ;  /* 0x000000901a000986 */ /* 0x0103e2000c10193c */
[----:B------:R-:W-:-:S03]  /*8d9f0*/  ISETP.LT.AND P0, PT, R158, UR16, !P1 ;  /* 0x000000109e007c0c */ /* 0x000fc6000cf01270 */
[----:B-1----:R-:W3:Y:S01]  /*8da00*/  LDL.LU R144, [R1+0xe1c] ;  /* 0x000e1c0001907983 */ /* 0x002ee20000300800 */
[----:B------:R-:W-:-:S03]  /*8da10*/  IMAD.WIDE R26, R19, 0x4, R8 ;  /* 0x00000004131a7825 */ /* 0x000fc600078e0208 */
[----:B------:R-:W4:Y:S06]  /*8da20*/  LDL.LU R19, [R1+0xe0c] ;  /* 0x000e0c0001137983 */ /* 0x000f2c0000300800 */
[----:B------:R1:W-:Y:S01]  /*8da30*/  @P0 STG.E desc[UR60][R26.64], R145 ;  /* 0x000000911a000986 */ /* 0x0003e2000c10193c */
[----:B------:R-:W-:Y:S01]  /*8da40*/  ISETP.LT.AND P0, PT, R153, UR5, !P3 ;  /* 0x0000000599007c0c */ /* 0x000fe2000df01270 */
[----:B------:R-:W-:Y:S01]  /*8da50*/  ULDC UR5, c[0x0][0x228] ;  /* 0x00008a0000057ab9 */ /* 0x000fe20000000800 */
[----:B-1----:R-:W-:-:S11]  /*8da60*/  IMAD.WIDE R26, R25, 0x4, R2 ;  /* 0x00000004191a7825 */ /* 0x002fd600078e0202 */
        /* <DEDUP_REMOVED lines=14> */
[----:B------:R-:W-:-:S11]  /*8db50*/  LOP3.LUT P2, RZ, R10, 0x40, RZ, 0xc0, !PT ;  /* 0x000000400aff7812 */ /* 0x000fd6000784c0ff */
[----:B--2---:R1:W-:Y:S01]  /*8db60*/  @P0 STG.E desc[UR60][R26.64], R20 ;  /* 0x000000141a000986 */ /* 0x0043e2000c10193c */
[----:B------:R-:W-:Y:S01]  /*8db70*/  ISETP.LT.AND P0, PT, R153, UR5, !P2 ;  /* 0x0000000599007c0c */ /* 0x000fe2000d701270 */
[----:B------:R-:W-:Y:S02]  /*8db80*/  ULDC UR5, c[0x0][0x228] ;  /* 0x00008a0000057ab9 */ /* 0x000fe40000000800 */
[----:B-1----:R-:W2:Y:S01]  /*8db90*/  LDL.LU R20, [R1+0x60c] ;  /* 0x00060c0001147983 */ /* 0x002ea20000300800 */
[----:B------:R-:W-:-:S09]  /*8dba0*/  IMAD.WIDE R26, R159, 0x4, R2 ;  /* 0x000000049f1a7825 */ /* 0x000fd200078e0202 */
[----:B---3--:R1:W-:Y:S01]  /*8dbb0*/  @P0 STG.E desc[UR60][R26.64], R144 ;  /* 0x000000901a000986 */ /* 0x0083e2000c10193c */
[----:B------:R-:W-:Y:S01]  /*8dbc0*/  ISETP.LT.AND P0, PT, R155, UR5, !P2 ;  /* 0x000000059b007c0c */ /* 0x000fe2000d701270 */
[----:B------:R-:W-:Y:S02]  /*8dbd0*/  ULDC UR5, c[0x0][0x228] ;  /* 0x00008a0000057ab9 */ /* 0x000fe40000000800 */
[----:B-1----:R-:W3:Y:S01]  /*8dbe0*/  LDL.LU R144, [R1+0x40c] ;  /* 0x00040c0001907983 */ /* 0x002ee20000300800 */
[----:B------:R-:W-:-:S09]  /*8dbf0*/  IMAD.WIDE R26, R159, 0x4, R4 ;  /* 0x000000049f1a7825 */ /* 0x000fd200078e0204 */
[----:B----4-:R1:W-:Y:S01]  /*8dc00*/  @P0 STG.E desc[UR60][R26.64], R19 ;  /* 0x000000131a000986 */ /* 0x0103e2000c10193c */
[----:B------:R-:W-:Y:S01]  /*8dc10*/  ISETP.LT.AND P0, PT, R157, UR5, !P2 ;  /* 0x000000059d007c0c */ /* 0x000fe2000d701270 */
[----:B------:R-:W-:Y:S02]  /*8dc20*/  ULDC UR5, c[0x0][0x228] ;  /* 0x00008a0000057ab9 */ /* 0x000fe40000000800 */
[----:B-1----:R-:W4:Y:S01]  /*8dc30*/  LDL.LU R19, [R1+0x20c] ;  /* 0x00020c0001137983 */ /* 0x002f220000300800 */
[----:B------:R-:W-:-:S03]  /*8dc40*/  IMAD.WIDE R26, R159, 0x4, R6 ;  /* 0x000000049f1a7825 */ /* 0x000fc600078e0206 */
[----:B------:R-:W4:Y:S06]  /*8dc50*/  LDL.LU R147, [R1+0x1010] ;  /* 0x0010100001937983 */ /* 0x000f2c0000300800 */
[----:B------:R1:W-:Y:S04]  /*8dc60*/  @P0 STG.E desc[UR60][R26.64], R22 ;  /* 0x000000161a000986 */ /* 0x0003e8000c10193c */
[----:B-1----:R-:W4:Y:S01]  /*8dc70*/  LDL.LU R22, [R1+0xe30] ;  /* 0x000e300001167983 */ /* 0x002f220000300800 */
[----:B------:R-:W-:Y:S01]  /*8dc80*/  ISETP.LT.AND P0, PT, R158, UR20, !P2 ;  /* 0x000000149e007c0c */ /* 0x000fe2000d701270 */
[----:B------:R-:W-:Y:S01]  /*8dc90*/  IMAD.WIDE R26, R159, 0x4, R8 ;  /* 0x000000049f1a7825 */ /* 0x000fe200078e0208 */
[----:B------:R-:W-:Y:S01]  /*8dca0*/  LOP3.LUT P1, RZ, R10, 0x80, RZ, 0xc0, !PT ;  /* 0x000000800aff7812 */ /* 0x000fe2000782c0ff */
[----:B------:R-:W4:Y:S10]  /*8dcb0*/  LDL.LU R148, [R1+0xe20] ;  /* 0x000e200001947983 */ /* 0x000f340000300800 */
[----:B------:R1:W-:Y:S01]  /*8dcc0*/  @P0 STG.E desc[UR60][R26.64], R146 ;  /* 0x000000921a000986 */ /* 0x0003e2000c10193c */
[----:B------:R-:W-:Y:S01]  /*8dcd0*/  ISETP.LT.AND P0, PT, R153, UR5, !P1 ;  /* 0x0000000599007c0c */ /* 0x000fe2000cf01270 */
[----:B------:R-:W-:Y:S01]  /*8dce0*/  ULDC UR5, c[0x0][0x228] ;  /* 0x00008a0000057ab9 */ /* 0x000fe20000000800 */
[----:B-1----:R-:W-:-:S11]  /*8dcf0*/  IMAD.WIDE R26, R252, 0x4, R2 ;  /* 0x00000004fc1a7825 */ /* 0x002fd600078e0202 */
[----:B------:R1:W-:Y:S04]  /*8dd00*/  @P0 STG.E desc[UR60][R26.64], R21 ;  /* 0x000000151a000986 */ /* 0x0003e8000c10193c */
[----:B-1----:R-:W4:Y:S01]  /*8dd10*/  LDL.LU R21, [R1+0xc10] ;  /* 0x000c100001157983 */ /* 0x002f220000300800 */
[----:B------:R-:W-:Y:S01]  /*8dd20*/  ISETP.LT.AND P0, PT, R155, UR5, !P1 ;  /* 0x000000059b007c0c */ /* 0x000fe2000cf01270 */
[C---:B------:R-:W-:Y:S01]  /*8dd30*/  IMAD.WIDE R26, R252.reuse, 0x4, R4 ;  /* 0x00000004fc1a7825 */ /* 0x040fe200078e0204 */
[----:B------:R-:W-:Y:S01]  /*8dd40*/  ULDC UR5, c[0x0][0x228] ;  /* 0x00008a0000057ab9 */ /* 0x000fe20000000800 */
[----:B------:R-:W4:Y:S10]  /*8dd50*/  LDL.LU R145, [R1+0xa10] ;  /* 0x000a100001917983 */ /* 0x000f340000300800 */
[----:B--2---:R1:W-:Y:S01]  /*8dd60*/  @P0 STG.E desc[UR60][R26.64], R20 ;  /* 0x000000141a000986 */ /* 0x0043e2000c10193c */
[----:B------:R-:W-:Y:S01]  /*8dd70*/  ISETP.LT.AND P0, PT, R157, UR5, !P1 ;  /* 0x000000059d007c0c */ /* 0x000fe2000cf01270 */
[----:B------:R-:W-:Y:S01]  /*8dd80*/  ULDC UR5, c[0x0][0x228] ;  /* 0x00008a0000057ab9 */ /* 0x000fe20000000800 */
[----:B-1----:R-:W-:Y:S01]  /*8dd90*/  IMAD.WIDE R26, R252, 0x4, R6 ;  /* 0x00000004fc1a7825 */ /* 0x002fe200078e0206 */
[----:B------:R-:W2:Y:S01]  /*8dda0*/  LDL.LU R20, [R1+0x1014] ;  /* 0x0010140001147983 */ /* 0x000ea20000300800 */
[----:B------:R-:W-:-:S09]  /*8ddb0*/  LOP3.LUT P3, RZ, R10, 0x100, RZ, 0xc0, !PT ;  /* 0x000001000aff7812 */ /* 0x000fd2000786c0ff */
[----:B---3--:R1:W-:Y:S01]  /*8ddc0*/  @P0 STG.E desc[UR60][R26.64], R144 ;  /* 0x000000901a000986 */ /* 0x0083e2000c10193c */
[----:B------:R-:W-:-:S03]  /*8ddd0*/  ISETP.LT.AND P0, PT, R158, UR18, !P1 ;  /* 0x000000129e007c0c */ /* 0x000fc6000cf01270 */
        /* <DEDUP_REMOVED lines=22> */
[----:B------:R-:W4:Y:S01]  /*8df40*/  LDL.LU R147, [R1+0x101c] ;  /* 0x00101c0001937983 */ /* 0x000f220000300800 */
[----:B------:R-:W-:-:S09]  /*8df50*/  LOP3.LUT P2, RZ, R10, 0x200, RZ, 0xc0, !PT ;  /* 0x000002000aff7812 */ /* 0x000fd2000784c0ff */
[----:B------:R1:W-:Y:S01]  /*8df60*/  @P0 STG.E desc[UR60][R26.64], R145 ;  /* 0x000000911a000986 */ /* 0x0003e2000c10193c */
[----:B------:R-:W-:Y:S01]  /*8df70*/  ISETP.LT.AND P0, PT, R153, UR5, !P2 ;  /* 0x0000000599007c0c */ /* 0x000fe2000d701270 */
[----:B------:R-:W-:Y:S02]  /*8df80*/  ULDC UR5, c[0x0][0x228] ;  /* 0x00008a0000057ab9 */ /* 0x000fe40000000800 */
[----:B-1----:R-:W4:Y:S01]  /*8df90*/  LDL.LU R145, [R1+0xe24] ;  /* 0x000e240001917983 */ /* 0x002f220000300800 */
[----:B--2---:R-:W-:-:S09]  /*8dfa0*/  IMAD.WIDE R26, R20, 0x4, R2 ;  /* 0x00000004141a7825 */ /* 0x004fd200078e0202 */
[----:B---3--:R1:W-:Y:S01]  /*8dfb0*/  @P0 STG.E desc[UR60][R26.64], R144 ;  /* 0x000000901a000986 */ /* 0x0083e2000c10193c */
[----:B------:R-:W-:Y:S01]  /*8dfc0*/  ISETP.LT.AND P0, PT, R155, UR5, !P2 ;  /* 0x000000059b007c0c */ /* 0x000fe2000d701270 */
[----:B------:R-:W-:Y:S02]  /*8dfd0*/  ULDC UR5, c[0x0][0x228] ;  /* 0x00008a0000057ab9 */ /* 0x000fe40000000800 */
[----:B-1----:R-:W2:Y:S01]  /*8dfe0*/  LDL.LU R144, [R1+0xc14] ;  /* 0x000c140001907983 */ /* 0x002ea20000300800 */
[----:B------:R-:W-:-:S09]  /*8dff0*/  IMAD.WIDE R26, R20, 0x4, R4 ;  /* 0x00000004141a7825 */ /* 0x000fd200078e0204 */
[----:B----4-:R1:W-:Y:S01]  /*8e000*/  @P0 STG.E desc[UR60][R26.64], R19 ;  /* 0x000000131a000986 */ /* 0x0103e2000c10193c */
[----:B------:R-:W-:Y:S01]  /*8e010*/  ISETP.LT.AND P0, PT, R157, UR5, !P2 ;  /* 0x000000059d007c0c */ /* 0x000fe2000d701270 */
[----:B------:R-:W-:Y:S02]  /*8e020*/  ULDC UR5, c[0x0][0x228] ;  /* 0x00008a0000057ab9 */ /* 0x000fe40000000800 */
[----:B-1----:R-:W3:Y:S01]  /*8e030*/  LDL.LU R19, [R1+0xa14] ;  /* 0x000a140001137983 */ /* 0x002ee20000300800 */
[----:B------:R-:W-:-:S09]  /*8e040*/  IMAD.WIDE R26, R20, 0x4, R6 ;  /* 0x00000004141a7825 */ /* 0x000fd200078e0206 */
        /* <DEDUP_REMOVED lines=8> */
[----:B------:R-:W-:-:S02]  /*8e0d0*/  ULDC UR5, c[0x0][0x228] ;  /* 0x00008a0000057ab9 */ /* 0x000fc40000000800 */
        /* <DEDUP_REMOVED lines=12> */
[----:B------:R-:W-:-:S08]  /*8e1a0*/  LOP3.LUT P3, RZ, R10, 0x800, RZ, 0xc0, !PT ;  /* 0x000008000aff7812 */ /* 0x000fd0000786c0ff */
[----:B--2---:R1:W-:Y:S01]  /*8e1b0*/  @P0 STG.E desc[UR60][R26.64], R144 ;  /* 0x000000901a000986 */ /* 0x0043e2000c10193c */
[----:B------:R-:W-:-:S03]  /*8e1c0*/  ISETP.LT.AND P0, PT, R158, UR28, !P1 ;  /* 0x0000001c9e007c0c */ /* 0x000fc6000cf01270 */
[----:B-1----:R-:W2:Y:S01]  /*8e1d0*/  LDL.LU R144, [R1+0xe38] ;  /* 0x000e380001907983 */ /* 0x002ea20000300800 */
[----:B------:R-:W-:-:S03]  /*8e1e0*/  IMAD.WIDE R26, R146, 0x4, R8 ;  /* 0x00000004921a7825 */ /* 0x000fc600078e0208 */
[----:B------:R-:W2:Y:S06]  /*8e1f0*/  LDL.LU R146, [R1+0x1024] ;  /* 0x0010240001927983 */ /* 0x000eac0000300800 */
[----:B---3--:R1:W-:Y:S01]  /*8e200*/  @P0 STG.E desc[UR60][R26.64], R19 ;  /* 0x000000131a000986 */ /* 0x0083e2000c10193c */
[----:B------:R-:W-:Y:S01]  /*8e210*/  ISETP.LT.AND P0, PT, R153, UR5, !P3 ;  /* 0x0000000599007c0c */ /* 0x000fe2000df01270 */
[----:B------:R-:W-:Y:S02]  /*8e220*/  ULDC UR5, c[0x0][0x228] ;  /* 0x00008a0000057ab9 */ /* 0x000fe40000000800 */
[----:B-1----:R-:W3:Y:S01]  /*8e230*/  LDL.LU R19, [R1+0xe28] ;  /* 0x000e280001137983 */ /* 0x002ee20000300800 */
[----:B------:R-:W-:-:S09]  /*8e240*/  IMAD.WIDE R26, R147, 0x4, R2 ;  /* 0x00000004931a7825 */ /* 0x000fd200078e0202 */
[----:B----4-:R1:W-:Y:S04]  /*8e250*/  @P0 STG.E desc[UR60][R26.64], R22 ;  /* 0x000000161a000986 */ /* 0x0103e8000c10193c */
[----:B-1----:R-:W4:Y:S01]  /*8e260*/  LDL.LU R22, [R1+0xc18] ;  /* 0x000c180001167983 */ /* 0x002f220000300800 */
[----:B------:R-:W-:Y:S01]  /*8e270*/  ISETP.LT.AND P0, PT, R155, UR5, !P3 ;  /* 0x000000059b007c0c */ /* 0x000fe2000df01270 */
[----:B------:R-:W-:Y:S01]  /*8e280*/  IMAD.WIDE R26, R147, 0x4, R4 ;  /* 0x00000004931a7825 */ /* 0x000fe200078e0204 */
[----:B------:R-:W-:Y:S01]  /*8e290*/  ULDC UR5, c[0x0][0x228] ;  /* 0x00008a0000057ab9 */ /* 0x000fe20000000800 */
        /* <DEDUP_REMOVED lines=15> */
[----:B------:R-:W-:-:S09]  /*8e390*/  IMAD.WIDE R26, R20, 0x4, R2 ;  /* 0x00000004141a7825 */ /* 0x000fd200078e0202 */
        /* <DEDUP_REMOVED lines=10> */
[----:B----4-:R1:W-:Y:S04]  /*8e440*/  @P0 STG.E desc[UR60][R26.64], R22 ;  /* 0x000000161a000986 */ /* 0x0103e8000c10193c */
[----:B-1----:R-:W4:Y:S01]  /*8e450*/  LDL.LU R22, [R1+0xe3c] ;  /* 0x000e3c0001167983 */ /* 0x002f220000300800 */
[----:B------:R-:W-:-:S03]  /*8e460*/  IMAD.WIDE R26, R20, 0x4, R8 ;  /* 0x00000004141a7825 */ /* 0x000fc600078e0208 */
[----:B------:R-:W4:Y:S01]  /*8e470*/  LDL.LU R20, [R1+0xe2c] ;  /* 0x000e2c0001147983 */ /* 0x000f220000300800 */
[----:B------:R-:W-:Y:S02]  /*8e480*/  ISETP.LT.AND P0, PT, R158, UR32, !P2 ;  /* 0x000000209e007c0c */ /* 0x000fe4000d701270 */
        /* <DEDUP_REMOVED lines=35> */
[----:B------:R-:W-:Y:S01]  /*8e6c0*/  LOP3.LUT P2, RZ, R10, 0x8000, RZ, 0xc0, !PT ;  /* 0x000080000aff7812 */ /* 0x000fe2000784c0ff */
[----:B------:R-:W4:Y:S01]  /*8e6d0*/  LDL.LU R146, [R1+0x1030] ;  /* 0x0010300001927983 */ /* 0x000f220000300800 */
[----:B------:R-:W-:-:S09]  /*8e6e0*/  ULDC UR5, c[0x0][0x228] ;  /* 0x00008a0000057ab9 */ /* 0x000fd20000000800 */
[----:B------:R1:W-:Y:S04]  /*8e6f0*/  @P0 STG.E desc[UR60][R26.64], R21 ;  /* 0x000000151a000986 */ /* 0x0003e8000c10193c */
[----:B-1----:R-:W4:Y:S01]  /*8e700*/  LDL.LU R21, [R1+0xe50] ;  /* 0x000e500001157983 */ /* 0x002f220000300800 */
[----:B------:R-:W-:Y:S01]  /*8e710*/  IMAD.WIDE R26, R147, 0x4, R8 ;  /* 0x00000004931a7825 */ /* 0x000fe200078e0208 */
[----:B------:R-:W-:Y:S02]  /*8e720*/  ISETP.LT.AND P0, PT, R158, UR36, !P3 ;  /* 0x000000249e007c0c */ /* 0x000fe4000df01270 */
[----:B------:R-:W4:Y:S11]  /*8e730*/  LDL.LU R147, [R1+0xe40] ;  /* 0x000e400001937983 */ /* 0x000f360000300800 */
[----:B------:R1:W-:Y:S01]  /*8e740*/  @P0 STG.E desc[UR60][R26.64], R145 ;  /* 0x000000911a000986 */ /* 0x0003e2000c10193c */
[----:B------:R-:W-:Y:S01]  /*8e750*/  ISETP.LT.AND P0, PT, R153, UR5, !P2 ;  /* 0x0000000599007c0c */ /* 0x000fe2000d701270 */
[----:B------:R-:W-:-:S02]  /*8e760*/  ULDC UR5, c[0x0][0x228] ;  /* 0x00008a0000057ab9 */ /* 0x000fc40000000800 */
        /* <DEDUP_REMOVED lines=9> */
[----:B------:R-:W-:Y:S01]  /*8e800*/  ULDC UR5, c[0x0][0x228] ;  /* 0x00008a0000057ab9 */ /* 0x000fe20000000800 */
[----:B-1----:R-:W-:Y:S01]  /*8e810*/  IMAD.WIDE R26, R148, 0x4, R6 ;  /* 0x00000004941a7825 */ /* 0x002fe200078e0206 */
[----:B------:R-:W3:Y:S10]  /*8e820*/  LDL.LU R19, [R1+0x1034] ;  /* 0x0010340001137983 */ /* 0x000ef40000300800 */
[----:B----4-:R1:W-:Y:S01]  /*8e830*/  @P0 STG.E desc[UR60][R26.64], R22 ;  /* 0x000000161a000986 */ /* 0x0103e2000c10193c */
[----:B------:R-:W-:-:S03]  /*8e840*/  ISETP.LT.AND P0, PT, R158, UR34, !P2 ;  /* 0x000000229e007c0c */ /* 0x000fc6000d701270 */
[----:B-1----:R-:W4:Y:S01]  /*8e850*/  LDL.LU R22, [R1+0x820] ;  /* 0x0008200001167983 */ /* 0x002f220000300800 */
[----:B------:R-:W-:-:S09]  /*8e860*/  IMAD.WIDE R26, R148, 0x4, R8 ;  /* 0x00000004941a7825 */ /* 0x000fd200078e0208 */
[----:B------:R1:W-:Y:S04]  /*8e870*/  @P0 STG.E desc[UR60][R26.64], R20 ;  /* 0x000000141a000986 */ /* 0x0003e8000c10193c */
[----:B-1----:R-:W4:Y:S01]  /*8e880*/  LDL.LU R20, [R1+0x620] ;  /* 0x0006200001147983 */ /* 0x002f220000300800 */
[----:B------:R-:W-:Y:S01]  /*8e890*/  LOP3.LUT P1, RZ, R10, 0x10000, RZ, 0xc0, !PT ;  /* 0x000100000aff7812 */ /* 0x000fe2000782c0ff */
[----:B------:R-:W-:Y:S02]  /*8e8a0*/  IMAD.WIDE R26, R146, 0x4, R2 ;  /* 0x00000004921a7825 */ /* 0x000fe400078e0202 */
[----:B------:R-:W4:Y:S01]  /*8e8b0*/  LDL.LU R148, [R1+0x1038] ;  /* 0x0010380001947983 */ /* 0x000f220000300800 */
[----:B------:R-:W-:Y:S01]  /*8e8c0*/  ISETP.LT.AND P0, PT, R153, UR5, !P1 ;  /* 0x0000000599007c0c */ /* 0x000fe2000cf01270 */
[----:B------:R-:W-:-:S12]  /*8e8d0*/  ULDC UR5, c[0x0][0x228] ;  /* 0x00008a0000057ab9 */ /* 0x000fd80000000800 */
[----:B------:R1:W-:Y:S01]  /*8e8e0*/  @P0 STG.E desc[UR60][R26.64], R21 ;  /* 0x000000151a000986 */ /* 0x0003e2000c10193c */
        /* <DEDUP_REMOVED lines=9> */
[----:B------:R1:W-:Y:S01]  /*8e980*/  @P0 STG.E desc[UR60][R26.64], R145 ;  /* 0x000000911a000986 */ /* 0x0003e2000c10193c */
[----:B------:R-:W-:-:S03]  /*8e990*/  ISETP.LT.AND P0, PT, R158, UR40, !P1 ;  /* 0x000000289e007c0c */ /* 0x000fc6000cf01270 */
[----:B-1----:R-:W4:Y:S01]  /*8e9a0*/  LDL.LU R145, [R1+0xe54] ;  /* 0x000e540001917983 */ /* 0x002f220000300800 */
[----:B------:R-:W-:-:S03]  /*8e9b0*/  IMAD.WIDE R26, R146, 0x4, R8 ;  /* 0x00000004921a7825 */ /* 0x000fc600078e0208 */
[----:B------:R-:W4:Y:S01]  /*8e9c0*/  LDL.LU R146, [R1+0x103c] ;  /* 0x00103c0001927983 */ /* 0x000f220000300800 */
[----:B------:R-:W-:-:S05]  /*8e9d0*/  LOP3.LUT P3, RZ, R10, 0x20000, RZ, 0xc0, !PT ;  /* 0x000200000aff7812 */ /* 0x000fca000786c0ff */
[----:B--2---:R1:W-:Y:S04]  /*8e9e0*/  @P0 STG.E desc[UR60][R26.64], R144 ;  /* 0x000000901a000986 */ /* 0x0043e8000c10193c */
[----:B-1----:R-:W2:Y:S01]  /*8e9f0*/  LDL.LU R144, [R1+0xe44] ;  /* 0x000e440001907983 */ /* 0x002ea20000300800 */
[----:B------:R-:W-:Y:S01]  /*8ea00*/  ISETP.LT.AND P0, PT, R153, UR5, !P3 ;  /* 0x0000000599007c0c */ /* 0x000fe2000df01270 */
[----:B------:R-:W-:Y:S01]  /*8ea10*/  ULDC UR5, c[0x0][0x228] ;  /* 0x00008a0000057ab9 */ /* 0x000fe20000000800 */
[----:B---3--:R-:W-:-:S11]  /*8ea20*/  IMAD.WIDE R26, R19, 0x4, R2 ;  /* 0x00000004131a7825 */ /* 0x008fd600078e0202 */
        /* <DEDUP_REMOVED lines=10> */
[----:B------:R-:W-:-:S10]  /*8ead0*/  ULDC UR5, c[0x0][0x228] ;  /* 0x00008a0000057ab9 */ /* 0x000fd40000000800 */
[----:B------:R1:W-:Y:S01]  /*8eae0*/  @P0 STG.E desc[UR60][R26.64], R21 ;  /* 0x000000151a000986 */ /* 0x0003e2000c10193c */
[----:B------:R-:W-:-:S03]  /*8eaf0*/  ISETP.LT.AND P0, PT, R158, UR38, !P3 ;  /* 0x000000269e007c0c */ /* 0x000fc6000df01270 */
[----:B-1----:R-:W4:Y:S01]  /*8eb00*/  LDL.LU R21, [R1+0x824] ;  /* 0x0008240001157983 */ /* 0x002f220000300800 */
[----:B------:R-:W-:-:S03]  /*8eb10*/  IMAD.WIDE R26, R19, 0x4, R8 ;  /* 0x00000004131a7825 */ /* 0x000fc600078e0208 */
[----:B------:R-:W4:Y:S06]  /*8eb20*/  LDL.LU R19, [R1+0x1040] ;  /* 0x0010400001137983 */ /* 0x000f2c0000300800 */
        /* <DEDUP_REMOVED lines=10> */
[----:B--2---:R1:W-:Y:S04]  /*8ebd0*/  @P0 STG.E desc[UR60][R26.64], R144 ;  /* 0x000000901a000986 */ /* 0x0043e8000c10193c */
[----:B-1----:R-:W2:Y:S01]  /*8ebe0*/  LDL.LU R144, [R1+0x224] ;  /* 0x0002240001907983 */ /* 0x002ea20000300800 */
[----:B------:R-:W-:Y:S01]  /*8ebf0*/  ISETP.LT.AND P0, PT, R157, UR5, !P2 ;  /* 0x000000059d007c0c */ /* 0x000fe2000d701270 */
[----:B------:R-:W-:Y:S01]  /*8ec00*/  IMAD.WIDE R26, R148, 0x4, R6 ;  /* 0x00000004941a7825 */ /* 0x000fe200078e0206 */
[----:B------:R-:W-:Y:S01]  /*8ec10*/  LOP3.LUT P1, RZ, R10, 0x80000, RZ, 0xc0, !PT ;  /* 0x000800000aff7812 */ /* 0x000fe2000782c0ff */
[----:B------:R-:W-:-:S10]  /*8ec20*/  ULDC UR5, c[0x0][0x228] ;  /* 0x00008a0000057ab9 */ /* 0x000fd40000000800 */
[----:B---3--:R1:W-:Y:S01]  /*8ec30*/  @P0 STG.E desc[UR60][R26.64], R22 ;  /* 0x000000161a000986 */ /* 0x0083e2000c10193c */
[----:B------:R-:W-:-:S03]  /*8ec40*/  ISETP.LT.AND P0, PT, R158, UR44, !P2 ;  /* 0x0000002c9e007c0c */ /* 0x000fc6000d701270 */
[----:B-1----:R-:W3:Y:S01]  /*8ec50*/  LDL.LU R22, [R1+0xe58] ;  /* 0x000e580001167983 */ /* 0x002ee20000300800 */
[----:B------:R-:W-:-:S03]  /*8ec60*/  IMAD.WIDE R26, R148, 0x4, R8 ;  /* 0x00000004941a7825 */ /* 0x000fc600078e0208 */
[----:B------:R-:W3:Y:S06]  /*8ec70*/  LDL.LU R148, [R1+0x1044] ;  /* 0x0010440001947983 */ /* 0x000eec0000300800 */
[----:B----4-:R1:W-:Y:S04]  /*8ec80*/  @P0 STG.E desc[UR60][R26.64], R20 ;  /* 0x000000141a000986 */ /* 0x0103e8000c10193c */
        /* <DEDUP_REMOVED lines=8> */
[----:B------:R-:W-:-:S03]  /*8ed10*/  IMAD.WIDE R26, R146, 0x4, R4 ;  /* 0x00000004921a7825 */ /* 0x000fc600078e0204 */
[----:B------:R-:W4:Y:S06]  /*8ed20*/  LDL.LU R150, [R1+0xa28] ;  /* 0x000a280001967983 */ /* 0x000f2c0000300800 */
[----:B------:R1:W-:Y:S01]  /*8ed30*/  @P0 STG.E desc[UR60][R26.64], R147 ;  /* 0x000000931a000986 */ /* 0x0003e2000c10193c */
[----:B------:R-:W-:Y:S01]  /*8ed40*/  ISETP.LT.AND P0, PT, R157, UR5, !P1 ;  /* 0x000000059d007c0c */ /* 0x000fe2000cf01270 */
[----:B------:R-:W-:Y:S01]  /*8ed50*/  ULDC UR5, c[0x0][0x228] ;  /* 0x00008a0000057ab9 */ /* 0x000fe20000000800 */
[----:B-1----:R-:W-:-:S11]  /*8ed60*/  IMAD.WIDE R26, R146, 0x4, R6 ;  /* 0x00000004921a7825 */ /* 0x002fd600078e0206 */
        /* <DEDUP_REMOVED lines=9> */
[----:B------:R-:W-:Y:S01]  /*8ee00*/  IMAD.WIDE R26, R19, 0x4, R2 ;  /* 0x00000004131a7825 */ /* 0x000fe200078e0202 */
[----:B------:R-:W-:-:S11]  /*8ee10*/  ULDC UR5, c[0x0][0x228] ;  /* 0x00008a0000057ab9 */ /* 0x000fd60000000800 */
        /* <DEDUP_REMOVED lines=19> */
[----:B------:R-:W4:Y:S01]  /*8ef50*/  LDL.LU R147, [R1+0x104c] ;  /* 0x00104c0001937983 */ /* 0x000f220000300800 */
[----:B-1----:R-:W-:-:S09]  /*8ef60*/  IMAD.WIDE R26, R148, 0x4, R2 ;  /* 0x00000004941a7825 */ /* 0x002fd200078e0202 */
        /* <DEDUP_REMOVED lines=14> */
[----:B------:R-:W-:-:S09]  /*8f050*/  IMAD.WIDE R26, R148, 0x4, R8 ;  /* 0x00000004941a7825 */ /* 0x000fd200078e0208 */
[----:B----4-:R1:W-:Y:S04]  /*8f060*/  @P0 STG.E desc[UR60][R26.64], R20 ;  /* 0x000000141a000986 */ /* 0x0103e8000c10193c */
[----:B-1----:R-:W4:Y:S01]  /*8f070*/  LDL.LU R20, [R1+0x62c] ;  /* 0x00062c0001147983 */ /* 0x002f220000300800 */
[----:B------:R-:W-:Y:S01]  /*8f080*/  ISETP.LT.AND P0, PT, R153, UR5, !P1 ;  /* 0x0000000599007c0c */ /* 0x000fe2000cf01270 */
[C---:B------:R-:W-:Y:S01]  /*8f090*/  IMAD.WIDE R26, R146.reuse, 0x4, R2 ;  /* 0x00000004921a7825 */ /* 0x040fe200078e0202 */
[----:B------:R-:W-:Y:S01]  /*8f0a0*/  ULDC UR5, c[0x0][0x228] ;  /* 0x00008a0000057ab9 */ /* 0x000fe20000000800 */
[----:B------:R-:W4:Y:S10]  /*8f0b0*/  LDL.LU R148, [R1+0x42c] ;  /* 0x00042c0001947983 */ /* 0x000f340000300800 */
[----:B------:R1:W-:Y:S01]  /*8f0c0*/  @P0 STG.E desc[UR60][R26.64], R21 ;  /* 0x000000151a000986 */ /* 0x0003e2000c10193c */
[----:B------:R-:W-:Y:S01]  /*8f0d0*/  ISETP.LT.AND P0, PT, R155, UR5, !P1 ;  /* 0x000000059b007c0c */ /* 0x000fe2000cf01270 */
[----:B------:R-:W-:Y:S01]  /*8f0e0*/  ULDC UR5, c[0x0][0x228] ;  /* 0x00008a0000057ab9 */ /* 0x000fe20000000800 */
[----:B-1----:R-:W-:-:S11]  /*8f0f0*/  IMAD.WIDE R26, R146, 0x4, R4 ;  /* 0x00000004921a7825 */ /* 0x002fd600078e0204 */
[----:B------:R1:W-:Y:S01]  /*8f100*/  @P0 STG.E desc[UR60][R26.64], R19 ;  /* 0x000000131a000986 */ /* 0x0003e2000c10193c */
[----:B------:R-:W-:Y:S01]  /*8f110*/  ISETP.LT.AND P0, PT, R157, UR5, !P1 ;  /* 0x000000059d007c0c */ /* 0x000fe2000cf01270 */
[----:B------:R-:W-:Y:S02]  /*8f120*/  ULDC UR5, c[0x0][0x228] ;  /* 0x00008a0000057ab9 */ /* 0x000fe40000000800 */
[----:B-1----:R-:W4:Y:S01]  /*8f130*/  LDL.LU R19, [R1+0x22c] ;  /* 0x00022c0001137983 */ /* 0x002f220000300800 */
[----:B------:R-:W-:-:S03]  /*8f140*/  IMAD.WIDE R26, R146, 0x4, R6 ;  /* 0x00000004921a7825 */ /* 0x000fc600078e0206 */
[----:B------:R-:W4:Y:S06]  /*8f150*/  LDL.LU R21, [R1+0x1050] ;  /* 0x0010500001157983 */ /* 0x000f2c0000300800 */
[----:B------:R1:W-:Y:S01]  /*8f160*/  @P0 STG.E desc[UR60][R26.64], R145 ;  /* 0x000000911a000986 */ /* 0x0003e2000c10193c */
[----:B------:R-:W-:-:S03]  /*8f170*/  ISETP.LT.AND P0, PT, R158, UR52, !P1 ;  /* 0x000000349e007c0c */ /* 0x000fc6000cf01270 */
[----:B-1----:R-:W4:Y:S01]  /*8f180*/  LDL.LU R145, [R1+0xe70] ;  /* 0x000e700001917983 */ /* 0x002f220000300800 */
[----:B------:R-:W-:Y:S01]  /*8f190*/  IMAD.WIDE R26, R146, 0x4, R8 ;  /* 0x00000004921a7825 */ /* 0x000fe200078e0208 */
[----:B------:R-:W-:-:S08]  /*8f1a0*/  LOP3.LUT P3, RZ, R10, 0x800000, RZ, 0xc0, !PT ;  /* 0x008000000aff7812 */ /* 0x000fd0000786c0ff */
        /* <DEDUP_REMOVED lines=15> */
[----:B------:R-:W4:Y:S01]  /*8f2a0*/  LDL.LU R146, [R1+0x1054] ;  /* 0x0010540001927983 */ /* 0x000f220000300800 */
[----:B------:R-:W-:-:S09]  /*8f2b0*/  ULDC UR5, c[0x0][0x228] ;  /* 0x00008a0000057ab9 */ /* 0x000fd20000000800 */
[----:B------:R1:W-:Y:S01]  /*8f2c0*/  @P0 STG.E desc[UR60][R26.64], R148 ;  /* 0x000000941a000986 */ /* 0x0003e2000c10193c */
[----:B------:R-:W-:-:S03]  /*8f2d0*/  ISETP.LT.AND P0, PT, R158, UR50, !P3 ;  /* 0x000000329e007c0c */ /* 0x000fc6000df01270 */
[----:B-1----:R-:W4:Y:S01]  /*8f2e0*/  LDL.LU R148, [R1+0x630] ;  /* 0x0006300001947983 */ /* 0x002f220000300800 */
[----:B------:R-:W-:-:S03]  /*8f2f0*/  IMAD.WIDE R26, R147, 0x4, R8 ;  /* 0x00000004931a7825 */ /* 0x000fc600078e0208 */
[----:B------:R-:W4:Y:S06]  /*8f300*/  LDL.LU R147, [R1+0x430] ;  /* 0x0004300001937983 */ /* 0x000f2c0000300800 */
[----:B------:R1:W-:Y:S01]  /*8f310*/  @P0 STG.E desc[UR60][R26.64], R19 ;  /* 0x000000131a000986 */ /* 0x0003e2000c10193c */
[----:B------:R-:W-:Y:S01]  /*8f320*/  ISETP.LT.AND P0, PT, R153, UR5, !P2 ;  /* 0x0000000599007c0c */ /* 0x000fe2000d701270 */
[----:B------:R-:W-:Y:S01]  /*8f330*/  ULDC UR5, c[0x0][0x228] ;  /* 0x00008a0000057ab9 */ /* 0x000fe20000000800 */
[----:B-1----:R-:W-:Y:S01]  /*8f340*/  IMAD.WIDE R26, R21, 0x4, R2 ;  /* 0x00000004151a7825 */ /* 0x002fe200078e0202 */
[----:B------:R-:W4:Y:S10]  /*8f350*/  LDL.LU R19, [R1+0x1058] ;  /* 0x0010580001137983 */ /* 0x000f340000300800 */
[----:B------:R1:W-:Y:S01]  /*8f360*/  @P0 STG.E desc[UR60][R26.64], R145 ;  /* 0x000000911a000986 */ /* 0x0003e2000c10193c */
[----:B------:R-:W-:Y:S01]  /*8f370*/  ISETP.LT.AND P0, PT, R155, UR5, !P2 ;  /* 0x000000059b007c0c */ /* 0x000fe2000d701270 */
[----:B------:R-:W-:-:S02]  /*8f380*/  ULDC UR5, c[0x0][0x228] ;  /* 0x00008a0000057ab9 */ /* 0x000fc40000000800 */
[----:B-1----:R-:W4:Y:S01]  /*8f390*/  LDL.LU R145, [R1+0x230] ;  /* 0x0002300001917983 */ /* 0x002f220000300800 */
[----:B------:R-:W-:-:S09]  /*8f3a0*/  IMAD.WIDE R26, R21, 0x4, R4 ;  /* 0x00000004151a7825 */ /* 0x000fd200078e0204 */
[----:B--2---:R1:W-:Y:S04]  /*8f3b0*/  @P0 STG.E desc[UR60][R26.64], R144 ;  /* 0x000000901a000986 */ /* 0x0043e8000c10193c */
[----:B-1----:R-:W2:Y:S01]  /*8f3c0*/  LDL.LU R144, [R1+0x30] ;  /* 0x0000300001907983 */ /* 0x002ea20000300800 */
[----:B------:R-:W-:Y:S01]  /*8f3d0*/  ISETP.LT.AND P0, PT, R157, UR5, !P2 ;  /* 0x000000059d007c0c */ /* 0x000fe2000d701270 */
[----:B------:R-:W-:Y:S01]  /*8f3e0*/  IMAD.WIDE R26, R21, 0x4, R6 ;  /* 0x00000004151a7825 */ /* 0x000fe200078e0206 */
[----:B------:R-:W-:Y:S01]  /*8f3f0*/  LOP3.LUT P1, RZ, R10, 0x2000000, RZ, 0xc0, !PT ;  /* 0x020000000aff7812 */ /* 0x000fe2000782c0ff */
[----:B------:R-:W2:Y:S01]  /*8f400*/  LDL.LU R150, [R1+0xe74] ;  /* 0x000e740001967983 */ /* 0x000ea20000300800 */
[----:B------:R-:W-:-:S09]  /*8f410*/  ULDC UR5, c[0x0][0x228] ;  /* 0x00008a0000057ab9 */ /* 0x000fd20000000800 */
[----:B---3--:R1:W-:Y:S01]  /*8f420*/  @P0 STG.E desc[UR60][R26.64], R22 ;  /* 0x000000161a000986 */ /* 0x0083e2000c10193c */
[----:B------:R-:W-:Y:S01]  /*8f430*/  ISETP.LT.AND P0, PT, R158, UR56, !P2 ;  /* 0x000000389e007c0c */ /* 0x000fe2000d701270 */
[----:B-1----:R-:W-:Y:S02]  /*8f440*/  IMAD.WIDE R26, R21, 0x4, R8 ;  /* 0x00000004151a7825 */ /* 0x002fe400078e0208 */
[----:B------:R-:W3:Y:S04]  /*8f450*/  LDL.LU R22, [R1+0x105c] ;  /* 0x00105c0001167983 */ /* 0x000ee80000300800 */
        /* <DEDUP_REMOVED lines=17> */
[----:B------:R-:W-:Y:S01]  /*8f570*/  ISETP.LT.AND P0, PT, R158, UR54, !P1 ;  /* 0x000000369e007c0c */ /* 0x000fe2000cf01270 */
[----:B-1----:R-:W-:Y:S02]  /*8f580*/  IMAD.WIDE R26, R146, 0x4, R8 ;  /* 0x00000004921a7825 */ /* 0x002fe400078e0208 */
[----:B------:R-:W4:Y:S04]  /*8f590*/  LDL.LU R146, [R1+0x1060] ;  /* 0x0010600001927983 */ /* 0x000f280000300800 */
[----:B------:R-:W4:Y:S01]  /*8f5a0*/  LDL.LU R145, [R1+0x434] ;  /* 0x0004340001917983 */ /* 0x000f220000300800 */
[----:B------:R-:W-:-:S05]  /*8f5b0*/  LOP3.LUT P3, RZ, R10, 0x4000000, RZ, 0xc0, !PT ;  /* 0x040000000aff7812 */ /* 0x000fca000786c0ff */
[----:B--2---:R1:W-:Y:S01]  /*8f5c0*/  @P0 STG.E desc[UR60][R26.64], R144 ;  /* 0x000000901a000986 */ /* 0x0043e2000c10193c */
[----:B------:R-:W-:Y:S01]  /*8f5d0*/  ISETP.LT.AND P0, PT, R153, UR5, !P3 ;  /* 0x0000000599007c0c */ /* 0x000fe2000df01270 */
[----:B------:R-:W-:Y:S01]  /*8f5e0*/  ULDC UR5, c[0x0][0x228] ;  /* 0x00008a0000057ab9 */ /* 0x000fe20000000800 */
[----:B-1----:R-:W-:Y:S01]  /*8f5f0*/  IMAD.WIDE R26, R19, 0x4, R2 ;  /* 0x00000004131a7825 */ /* 0x002fe200078e0202 */
[----:B------:R-:W2:Y:S10]  /*8f600*/  LDL.LU R144, [R1+0x234] ;  /* 0x0002340001907983 */ /* 0x000eb40000300800 */
[----:B------:R1:W-:Y:S01]  /*8f610*/  @P0 STG.E desc[UR60][R26.64], R150 ;  /* 0x000000961a000986 */ /* 0x0003e2000c10193c */
[----:B------:R-:W-:Y:S01]  /*8f620*/  ISETP.LT.AND P0, PT, R155, UR5, !P3 ;  /* 0x000000059b007c0c */ /* 0x000fe2000df01270 */
[----:B------:R-:W-:Y:S01]  /*8f630*/  ULDC UR5, c[0x0][0x228] ;  /* 0x00008a0000057ab9 */ /* 0x000fe20000000800 */
[----:B-1----:R-:W-:-:S11]  /*8f640*/  IMAD.WIDE R26, R19, 0x4, R4 ;  /* 0x00000004131a7825 */ /* 0x002fd600078e0204 */
        /* <DEDUP_REMOVED lines=25> */
[----:B------:R-:W-:Y:S01]  /*8f7e0*/  MOV R136, UR13 ;  /* 0x0000000d00887c02 */ /* 0x000fe20008000f00 */
[----:B------:R-:W-:Y:S02]  /*8f7f0*/  ULDC.64 UR12, c[0x0][0x228] ;  /* 0x00008a00000c7ab9 */ /* 0x000fe40000000a00 */
[----:B------:R-:W-:Y:S01]  /*8f800*/  UMOV UR5, UR12 ;  /* 0x0000000c00057c82 */ /* 0x000fe20008000000 */
[----:B------:R-:W-:-:S07]  /*8f810*/  LOP3.LUT P1, RZ, R10, 0x10000000, RZ, 0xc0, !PT ;  /* 0x100000000aff7812 */ /* 0x000fce000782c0ff */
[----:B--2---:R1:W-:Y:S01]  /*8f820*/  @P0 STG.E desc[UR60][R26.64], R144 ;  /* 0x000000901a000986 */ /* 0x0043e2000c10193c */
[----:B------:R-:W-:Y:S01]  /*8f830*/  ISETP.LT.AND P0, PT, R158, UR5, !P2 ;  /* 0x000000059e007c0c */ /* 0x000fe2000d701270 */
[----:B------:R-:W-:Y:S01]  /*8f840*/  ULDC UR5, c[0x0][0x228] ;  /* 0x00008a0000057ab9 */ /* 0x000fe20000000800 */
[----:B-1----:R-:W-:Y:S02]  /*8f850*/  IMAD.WIDE R26, R22, 0x4, R8 ;  /* 0x00000004161a7825 */ /* 0x002fe400078e0208 */
[----:B------:R-:W2:Y:S04]  /*8f860*/  LDL.LU R22, [R1+0x638] ;  /* 0x0006380001167983 */ /* 0x000ea80000300800 */
[----:B------:R-:W2:Y:S05]  /*8f870*/  LDL.LU R144, [R1+0x1068] ;  /* 0x0010680001907983 */ /* 0x000eaa0000300800 */
[----:B---3--:R1:W-:Y:S01]  /*8f880*/  @P0 STG.E desc[UR60][R26.64], R21 ;  /* 0x000000151a000986 */ /* 0x0083e2000c10193c */
[----:B------:R-:W-:Y:S01]  /*8f890*/  ISETP.LT.AND P0, PT, R153, UR5, !P1 ;  /* 0x0000000599007c0c */ /* 0x000fe2000cf01270 */
[----:B------:R-:W-:-:S02]  /*8f8a0*/  ULDC UR5, c[0x0][0x228] ;  /* 0x00008a0000057ab9 */ /* 0x000fc40000000800 */
        /* <DEDUP_REMOVED lines=10> */
[----:B------:R-:W-:Y:S01]  /*8f950*/  UMOV UR6, UR13 ;  /* 0x0000000d00067c82 */ /* 0x000fe20008000000 */
[----:B------:R-:W-:Y:S01]  /*8f960*/  ULDC.64 UR12, c[0x0][0x228] ;  /* 0x00008a00000c7ab9 */ /* 0x000fe20000000a00 */
[----:B-1----:R-:W4:Y:S01]  /*8f970*/  LDL.LU R148, [R1+0xe7c] ;  /* 0x000e7c0001947983 */ /* 0x002f220000300800 */
[----:B------:R-:W-:Y:S01]  /*8f980*/  IMAD.WIDE R26, R146, 0x4, R6 ;  /* 0x00000004921a7825 */ /* 0x000fe200078e0206 */
[----:B------:R-:W-:-:S08]  /*8f990*/  UMOV UR5, UR12 ;  /* 0x0000000c00057c82 */ /* 0x000fd00008000000 */
[----:B------:R1:W-:Y:S01]  /*8f9a0*/  @P0 STG.E desc[UR60][R26.64], R147 ;  /* 0x000000931a000986 */ /* 0x0003e2000c10193c */
[----:B------:R-:W-:Y:S01]  /*8f9b0*/  ISETP.LT.AND P0, PT, R158, UR5, !P1 ;  /* 0x000000059e007c0c */ /* 0x000fe2000cf01270 */
[----:B------:R-:W-:Y:S01]  /*8f9c0*/  ULDC UR5, c[0x0][0x228] ;  /* 0x00008a0000057ab9 */ /* 0x000fe20000000800 */
[----:B-1----:R-:W-:Y:S02]  /*8f9d0*/  IMAD.WIDE R26, R146, 0x4, R8 ;  /* 0x00000004921a7825 */ /* 0x002fe400078e0208 */
[----:B------:R-:W4:Y:S04]  /*8f9e0*/  LDL.LU R146, [R1+0x106c] ;  /* 0x00106c0001927983 */ /* 0x000f280000300800 */
[----:B------:R-:W4:Y:S05]  /*8f9f0*/  LDL.LU R147, [R1+0xe6c] ;  /* 0x000e6c0001937983 */ /* 0x000f2a0000300800 */
[----:B------:R1:W-:Y:S04]  /*8fa00*/  @P0 STG.E desc[UR60][R26.64], R145 ;  /* 0x000000911a000986 */ /* 0x0003e8000c10193c */
[----:B-1----:R-:W4:Y:S01]  /*8fa10*/  LDL.LU R145, [R1+0xc3c] ;  /* 0x000c3c0001917983 */ /* 0x002f220000300800 */
[----:B------:R-:W-:-:S04]  /*8fa20*/  LOP3.LUT P3, RZ, R10, 0x20000000, RZ, 0xc0, !PT ;  /* 0x200000000aff7812 */ /* 0x000fc8000786c0ff */
[----:B------:R-:W-:Y:S01]  /*8fa30*/  ISETP.LT.AND P0, PT, R153, UR5, !P3 ;  /* 0x0000000599007c0c */ /* 0x000fe2000df01270 */
[----:B------:R-:W-:Y:S01]  /*8fa40*/  IMAD.WIDE R26, R19, 0x4, R2 ;  /* 0x00000004131a7825 */ /* 0x000fe200078e0202 */
[----:B------:R-:W-:-:S11]  /*8fa50*/  ULDC UR5, c[0x0][0x228] ;  /* 0x00008a0000057ab9 */ /* 0x000fd60000000800 */
[----:B--2---:R1:W-:Y:S01]  /*8fa60*/  @P0 STG.E desc[UR60][R26.64], R22 ;  /* 0x000000161a000986 */ /* 0x0043e2000c10193c */
[----:B------:R-:W-:Y:S01]  /*8fa70*/  ISETP.LT.AND P0, PT, R155, UR5, !P3 ;  /* 0x000000059b007c0c */ /* 0x000fe2000df01270 */
[----:B------:R-:W-:Y:S02]  /*8fa80*/  ULDC UR5, c[0x0][0x228] ;  /* 0x00008a0000057ab9 */ /* 0x000fe40000000800 */
[----:B-1----:R-:W2:Y:S01]  /*8fa90*/  LDL.LU R22, [R1+0xa3c] ;  /* 0x000a3c0001167983 */ /* 0x002ea20000300800 */
[----:B------:R-:W-:-:S09]  /*8faa0*/  IMAD.WIDE R26, R19, 0x4, R4 ;  /* 0x00000004131a7825 */ /* 0x000fd200078e0204 */
[----:B---3--:R1:W-:Y:S01]  /*8fab0*/  @P0 STG.E desc[UR60][R26.64], R21 ;  /* 0x000000151a000986 */ /* 0x0083e2000c10193c */
[----:B------:R-:W-:-:S03]  /*8fac0*/  ISETP.LT.AND P0, PT, R157, UR5, !P3 ;  /* 0x000000059d007c0c */ /* 0x000fc6000df01270 */
[----:B-1----:R-:W3:Y:S01]  /*8fad0*/  LDL.LU R21, [R1+0x63c] ;  /* 0x00063c0001157983 */ /* 0x002ee20000300800 */
[----:B------:R-:W-:-:S09]  /*8fae0*/  IMAD.WIDE R26, R19, 0x4, R6 ;  /* 0x00000004131a7825 */ /* 0x000fd200078e0206 */
[----:B----4-:R1:W-:Y:S04]  /*8faf0*/  @P0 STG.E desc[UR60][R26.64], R20 ;  /* 0x000000141a000986 */ /* 0x0103e8000c10193c */
[----:B-1----:R-:W4:Y:S01]  /*8fb00*/  LDL.LU R20, [R1+0x43c] ;  /* 0x00043c0001147983 */ /* 0x002f220000300800 */
[----:B------:R-:W-:-:S03]  /*8fb10*/  IMAD.WIDE R26, R19, 0x4, R8 ;  /* 0x00000004131a7825 */ /* 0x000fc600078e0208 */
[----:B------:R-:W4:Y:S01]  /*8fb20*/  LDL.LU R19, [R1+0x23c] ;  /* 0x00023c0001137983 */ /* 0x000f220000300800 */
[----:B------:R-:W-:Y:S01]  /*8fb30*/  UMOV UR10, UR13 ;  /* 0x0000000d000a7c82 */ /* 0x000fe20008000000 */
[----:B------:R-:W-:Y:S02]  /*8fb40*/  ULDC.64 UR12, c[0x0][0x228] ;  /* 0x00008a00000c7ab9 */ /* 0x000fe40000000a00 */
[----:B------:R-:W-:Y:S02]  /*8fb50*/  UMOV UR5, UR12 ;  /* 0x0000000c00057c82 */ /* 0x000fe40008000000 */
[----:B------:R-:W-:Y:S01]  /*8fb60*/  ISETP.LT.AND P0, PT, R158, UR5, !P3 ;  /* 0x000000059e007c0c */ /* 0x000fe2000df01270 */
[----:B------:R-:W-:Y:S01]  /*8fb70*/  ULDC UR5, c[0x0][0x228] ;  /* 0x00008a0000057ab9 */ /* 0x000fe20000000800 */
[----:B------:R-:W-:-:S11]  /*8fb80*/  LOP3.LUT P2, RZ, R10, 0x40000000, RZ, 0xc0, !PT ;  /* 0x400000000aff7812 */ /* 0x000fd6000784c0ff */
[----:B------:R1:W-:Y:S01]  /*8fb90*/  @P0 STG.E desc[UR60][R26.64], R150 ;  /* 0x000000961a000986 */ /* 0x0003e2000c10193c */
[----:B------:R-:W-:Y:S01]  /*8fba0*/  ISETP.LT.AND P0, PT, R153, UR5, !P2 ;  /* 0x0000000599007c0c */ /* 0x000fe2000d701270 */
[----:B------:R-:W-:Y:S01]  /*8fbb0*/  ULDC UR5, c[0x0][0x228] ;  /* 0x00008a0000057ab9 */ /* 0x000fe20000000800 */
[----:B-1----:R-:W-:-:S11]  /*8fbc0*/  IMAD.WIDE R26, R144, 0x4, R2 ;  /* 0x00000004901a7825 */ /* 0x002fd600078e0202 */
[----:B------:R1:W-:Y:S01]  /*8fbd0*/  @P0 STG.E desc[UR60][R26.64], R148 ;  /* 0x000000941a000986 */ /* 0x0003e2000c10193c */
[----:B------:R-:W-:Y:S01]  /*8fbe0*/  ISETP.LT.AND P0, PT, R155, UR5, !P2 ;  /* 0x000000059b007c0c */ /* 0x000fe2000d701270 */
[----:B------:R-:W-:Y:S01]  /*8fbf0*/  ULDC UR5, c[0x0][0x228] ;  /* 0x00008a0000057ab9 */ /* 0x000fe20000000800 */
[----:B-1----:R-:W-:-:S11]  /*8fc00*/  IMAD.WIDE R26, R144, 0x4, R4 ;  /* 0x00000004901a7825 */ /* 0x002fd600078e0204 */
[----:B------:R1:W-:Y:S01]  /*8fc10*/  @P0 STG.E desc[UR60][R26.64], R147 ;  /* 0x000000931a000986 */ /* 0x0003e2000c10193c */
[----:B------:R-:W-:Y:S01]  /*8fc20*/  ISETP.LT.AND P0, PT, R157, UR5, !P2 ;  /* 0x000000059d007c0c */ /* 0x000fe2000d701270 */
[----:B-1----:R-:W-:-:S12]  /*8fc30*/  IMAD.WIDE R26, R144, 0x4, R6 ;  /* 0x00000004901a7825 */ /* 0x002fd800078e0206 */
[----:B------:R1:W-:Y:S02]  /*8fc40*/  @P0 STG.E desc[UR60][R26.64], R145 ;  /* 0x000000911a000986 */ /* 0x0003e4000c10193c */
[----:B-1----:R-:W-:Y:S02]  /*8fc50*/  IMAD.WIDE R26, R144, 0x4, R8 ;  /* 0x00000004901a7825 */ /* 0x002fe400078e0208 */
[----:B------:R-:W4:Y:S01]  /*8fc60*/  LDL.LU R144, [R1+0x3c] ;  /* 0x00003c0001907983 */ /* 0x000f220000300800 */
[----:B------:R-:W-:Y:S01]  /*8fc70*/  UMOV UR8, UR13 ;  /* 0x0000000d00087c82 */ /* 0x000fe20008000000 */
[----:B------:R-:W-:Y:S02]  /*8fc80*/  ULDC.64 UR12, c[0x0][0x228] ;  /* 0x00008a00000c7ab9 */ /* 0x000fe40000000a00 */
[----:B------:R-:W-:Y:S02]  /*8fc90*/  UMOV UR5, UR12 ;  /* 0x0000000c00057c82 */ /* 0x000fe40008000000 */
[----:B------:R-:W-:Y:S01]  /*8fca0*/  ISETP.LT.AND P0, PT, R158, UR5, !P2 ;  /* 0x000000059e007c0c */ /* 0x000fe2000d701270 */
[----:B------:R-:W-:Y:S01]  /*8fcb0*/  ULDC UR5, c[0x0][0x228] ;  /* 0x00008a0000057ab9 */ /* 0x000fe20000000800 */
[----:B------:R-:W-:-:S11]  /*8fcc0*/  LOP3.LUT P1, RZ, R10, 0x80000000, RZ, 0xc0, !PT ;  /* 0x800000000aff7812 */ /* 0x000fd6000782c0ff */
[----:B--2---:R1:W-:Y:S01]  /*8fcd0*/  @P0 STG.E desc[UR60][R26.64], R22 ;  /* 0x000000161a000986 */ /* 0x0043e2000c10193c */
[----:B------:R-:W-:Y:S01]  /*8fce0*/  ISETP.LT.AND P0, PT, R153, UR5, !P1 ;  /* 0x0000000599007c0c */ /* 0x000fe2000cf01270 */
[----:B------:R-:W-:Y:S01]  /*8fcf0*/  ULDC UR5, c[0x0][0x228] ;  /* 0x00008a0000057ab9 */ /* 0x000fe20000000800 */
[C---:B-1----:R-:W-:Y:S01]  /*8fd00*/  IMAD.WIDE R26, R146.reuse, 0x4, R2 ;  /* 0x00000004921a7825 */ /* 0x042fe200078e0202 */
[----:B------:R-:W2:Y:S10]  /*8fd10*/  LDL.LU R22, [R1+0xe90] ;  /* 0x000e900001167983 */ /* 0x000eb40000300800 */
[----:B---3--:R1:W-:Y:S01]  /*8fd20*/  @P0 STG.E desc[UR60][R26.64], R21 ;  /* 0x000000151a000986 */ /* 0x0083e2000c10193c */
[----:B------:R-:W-:Y:S01]  /*8fd30*/  ISETP.LT.AND P0, PT, R155, UR5, !P1 ;  /* 0x000000059b007c0c */ /* 0x000fe2000cf01270 */
[----:B------:R-:W-:Y:S01]  /*8fd40*/  ULDC UR5, c[0x0][0x228] ;  /* 0x00008a0000057ab9 */ /* 0x000fe20000000800 */
[C---:B-1----:R-:W-:Y:S01]  /*8fd50*/  IMAD.WIDE R26, R146.reuse, 0x4, R4 ;  /* 0x00000004921a7825 */ /* 0x042fe200078e0204 */
[----:B------:R-:W3:Y:S10]  /*8fd60*/  LDL.LU R21, [R1+0xe80] ;  /* 0x000e800001157983 */ /* 0x000ef40000300800 */
[----:B----4-:R1:W-:Y:S01]  /*8fd70*/  @P0 STG.E desc[UR60][R26.64], R20 ;  /* 0x000000141a000986 */ /* 0x0103e2000c10193c */
[----:B------:R-:W-:Y:S01]  /*8fd80*/  ISETP.LT.AND P0, PT, R157, UR5, !P1 ;  /* 0x000000059d007c0c */ /* 0x000fe2000cf01270 */
[----:B-1----:R-:W-:-:S02]  /*8fd90*/  IMAD.WIDE R26, R146, 0x4, R6 ;  /* 0x00000004921a7825 */ /* 0x002fc400078e0206 */
[----:B------:R-:W4:Y:S10]  /*8fda0*/  LDL.LU R20, [R1+0xa40] ;  /* 0x000a400001147983 */ /* 0x000f340000300800 */
[----:B------:R1:W-:Y:S04]  /*8fdb0*/  @P0 STG.E desc[UR60][R26.64], R19 ;  /* 0x000000131a000986 */ /* 0x0003e8000c10193c */
[----:B-1----:R-:W2:Y:S04]  /*8fdc0*/  LDL.LU R19, [R1+0x1070] ;  /* 0x0010700001137983 */ /* 0x002ea80000300800 */
[----:B------:R-:W4:Y:S01]  /*8fdd0*/  LDL.LU R252, [R1+0x830] ;  /* 0x0008300001fc7983 */ /* 0x000f220000300800 */
[----:B------:R-:W-:Y:S01]  /*8fde0*/  UMOV UR14, UR13 ;  /* 0x0000000d000e7c82 */ /* 0x000fe20008000000 */
[----:B------:R-:W-:-:S02]  /*8fdf0*/  ULDC.64 UR12, c[0x0][0x228] ;  /* 0x00008a00000c7ab9 */ /* 0x000fc40000000a00 */
[----:B------:R-:W4:Y:S01]  /*8fe00*/  LDL.LU R159, [R1+0x640] ;  /* 0x00064000019f7983 */ /* 0x000f220000300800 */
[----:B------:R-:W-:-:S03]  /*8fe10*/  UMOV UR5, UR12 ;  /* 0x0000000c00057c82 */ /* 0x000fc60008000000 */
[----:B------:R-:W4:Y:S01]  /*8fe20*/  LDL.LU R138, [R1+0x1074] ;  /* 0x00107400018a7983 */ /* 0x000f220000300800 */
[----:B------:R-:W-:Y:S01]  /*8fe30*/  ISETP.LT.AND P0, PT, R158, UR5, !P1 ;  /* 0x000000059e007c0c */ /* 0x000fe2000cf01270 */
[----:B------:R-:W-:Y:S01]  /*8fe40*/  IMAD.WIDE R26, R146, 0x4, R8 ;  /* 0x00000004921a7825 */ /* 0x000fe200078e0208 */
[----:B------:R-:W-:Y:S01]  /*8fe50*/  LOP3.LUT P2, RZ, R0, 0x1, RZ, 0xc0, !PT ;  /* 0x0000000100ff7812 */ /* 0x000fe2000784c0ff */
[----:B------:R-:W4:Y:S01]  /*8fe60*/  LDL.LU R150, [R1+0x1078] ;  /* 0x0010780001967983 */ /* 0x000f220000300800 */
[----:B------:R-:W-:-:S09]  /*8fe70*/  ULDC UR5, c[0x0][0x228] ;  /* 0x00008a0000057ab9 */ /* 0x000fd20000000800 */
[----:B------:R1:W-:Y:S04]  /*8fe80*/  @P0 STG.E desc[UR60][R26.64], R144 ;  /* 0x000000901a000986 */ /* 0x0003e8000c10193c */
[----:B-1----:R-:W4:Y:S04]  /*8fe90*/  LDL.LU R144, [R1+0x107c] ;  /* 0x00107c0001907983 */ /* 0x002f280000300800 */
[----:B------:R-:W4:Y:S04]  /*8fea0*/  LDL.LU R25, [R1+0x440] ;  /* 0x0004400001197983 */ /* 0x000f280000300800 */
[----:B------:R-:W4:Y:S04]  /*8feb0*/  LDL.LU R137, [R1+0x240] ;  /* 0x0002400001897983 */ /* 0x000f280000300800 */
[----:B------:R-:W4:Y:S04]  /*8fec0*/  LDL.LU R139, [R1+0x40] ;  /* 0x00004000018b7983 */ /* 0x000f280000300800 */
[----:B------:R-:W4:Y:S04]  /*8fed0*/  LDL.LU R156, [R1+0xe94] ;  /* 0x000e9400019c7983 */ /* 0x000f280000300800 */
[----:B------:R-:W4:Y:S01]  /*8fee0*/  LDL.LU R151, [R1+0xe84] ;  /* 0x000e840001977983 */ /* 0x000f220000300800 */
[----:B------:R-:W-:Y:S01]  /*8fef0*/  ISETP.LT.AND P0, PT, R153, UR5, !P2 ;  /* 0x0000000599007c0c */ /* 0x000fe2000d701270 */
[----:B------:R-:W-:-:S02]  /*8ff00*/  ULDC UR5, c[0x0][0x228] ;  /* 0x00008a0000057ab9 */ /* 0x000fc40000000800 */
[----:B------:R-:W4:Y:S04]  /*8ff10*/  LDL.LU R149, [R1+0xa44] ;  /* 0x000a440001957983 */ /* 0x000f280000300800 */
[----:B------:R-:W4:Y:S01]  /*8ff20*/  LDL.LU R148, [R1+0x834] ;  /* 0x0008340001947983 */ /* 0x000f220000300800 */
[----:B------:R-:W-:-:S03]  /*8ff30*/  LOP3.LUT P1, RZ, R11, 0x20, RZ, 0xc0, !PT ;  /* 0x000000200bff7812 */ /* 0x000fc6000782c0ff */
[----:B------:R-:W4:Y:S04]  /*8ff40*/  LDL.LU R147, [R1+0x644] ;  /* 0x0006440001937983 */ /* 0x000f280000300800 */
[----:B------:R-:W4:Y:S04]  /*8ff50*/  LDL.LU R145, [R1+0x444] ;  /* 0x0004440001917983 */ /* 0x000f280000300800 */
[----:B------:R-:W4:Y:S01]  /*8ff60*/  LDL.LU R146, [R1+0x244] ;  /* 0x0002440001927983 */ /* 0x000f220000300800 */
[----:B------:R-:W-:Y:S02]  /*8ff70*/  LOP3.LUT P6, RZ, R11, 0x40000, RZ, 0xc0, !PT ;  /* 0x000400000bff7812 */ /* 0x000fe400078cc0ff */
[----:B------:R-:W-:-:S11]  /*8ff80*/  LOP3.LUT R24, R24, 0xffefffff, RZ, 0xc0, !PT ;  /* 0xffefffff18187812 */ /* 0x000fd600078ec0ff */
[----:B------:R-:W-:Y:S02]  /*8ff90*/  @P6 LOP3.LUT R24, R24, 0x100000, RZ, 0xfc, !PT ;  /* 0x0010000018186812 */ /* 0x000fe400078efcff */
        /* <DEDUP_REMOVED lines=9> */
[----:B------:R-:W-:Y:S01]  /*90030*/  LOP3.LUT P6, RZ, R11, 0x400, RZ, 0xc0, !PT ;  /* 0x000004000bff7812 */ /* 0x000fe200078cc0ff */
[----:B--2---:R-:W-:-:S05]  /*90040*/  IMAD.WIDE R26, R19, 0x4, R2 ;  /* 0x00000004131a7825 */ /* 0x004fca00078e0202 */
[----:B------:R1:W-:Y:S01]  /*90050*/  @P0 STG.E desc[UR60][R26.64], R22 ;  /* 0x000000161a000986 */ /* 0x0003e2000c10193c */
[----:B------:R-:W-:Y:S02]  /*90060*/  ISETP.LT.AND P0, PT, R155, UR5, !P2 ;  /* 0x000000059b007c0c */ /* 0x000fe4000d701270 */
[C---:B------:R-:W-:Y:S02]  /*90070*/  LOP3.LUT P5, RZ, R11.reuse, 0x80000, RZ, 0xc0, !PT ;  /* 0x000800000bff7812 */ /* 0x040fe400078ac0ff */
[C---:B------:R-:W-:Y:S02]  /*90080*/  LOP3.LUT P4, RZ, R11.reuse, 0x100000, RZ, 0xc0, !PT ;  /* 0x001000000bff7812 */ /* 0x040fe4000788c0ff */
[----:B------:R-:W-:Y:S01]  /*90090*/  LOP3.LUT P3, RZ, R11, 0x200000, RZ, 0xc0, !PT ;  /* 0x002000000bff7812 */ /* 0x000fe2000786c0ff */
[----:B------:R-:W-:Y:S01]  /*900a0*/  UMOV UR12, UR13 ;  /* 0x0000000d000c7c82 */ /* 0x000fe20008000000 */
[----:B-1----:R-:W-:Y:S01]  /*900b0*/  IMAD.WIDE R26, R19, 0x4, R4 ;  /* 0x00000004131a7825 */ /* 0x002fe200078e0204 */
[----:B------:R-:W-:Y:S01]  /*900c0*/  LOP3.LUT R24, R24, 0xfeffffff, RZ, 0xc0, !PT ;  /* 0xfeffffff18187812 */ /* 0x000fe200078ec0ff */
[----:B------:R-:W-:-:S03]  /*900d0*/  ULDC UR5, c[0x0][0x22c] ;  /* 0x00008b0000057ab9 */ /* 0x000fc60000000800 */
[----:B---3--:R1:W-:Y:S02]  /*900e0*/  @P0 STG.E desc[UR60][R26.64], R21 ;  /* 0x000000151a000986 */ /* 0x0083e4000c10193c */
[C---:B-1----:R-:W-:Y:S02]  /*900f0*/  IMAD.WIDE R26, R19.reuse, 0x4, R6 ;  /* 0x00000004131a7825 */ /* 0x042fe400078e0206 */
[----:B------:R-:W2:Y:S04]  /*90100*/  LDL.LU R21, [R1+0x44] ;  /* 0x0000440001157983 */ /* 0x000ea80000300800 */
[----:B----4-:R1:W-:Y:S02]  /*90110*/  @P1 STG.E desc[UR60][R26.64], R20 ;  /* 0x000000141a001986 */ /* 0x0103e4000c10193c */
[----:B-1----:R-:W-:-:S02]  /*90120*/  IMAD.WIDE R26, R19, 0x4, R8 ;  /* 0x00000004131a7825 */ /* 0x002fc400078e0208 */
[----:B------:R-:W3:Y:S04]  /*90130*/  LDL.LU R20, [R1+0xe98] ;  /* 0x000e980001147983 */ /* 0x000ee80000300800 */
[----:B------:R-:W4:Y:S04]  /*90140*/  LDL.LU R19, [R1+0xe88] ;  /* 0x000e880001137983 */ /* 0x000f280000300800 */
[----:B------:R-:W3:Y:S01]  /*90150*/  LDL.LU R22, [R1+0x1080] ;  /* 0x0010800001167983 */ /* 0x000ee20000300800 */
[----:B------:R-:W-:Y:S02]  /*90160*/  @P6 LOP3.LUT R24, R24, 0x1000000, RZ, 0xfc, !PT ;  /* 0x0100000018186812 */ /* 0x000fe400078efcff */
[----:B------:R-:W-:-:S02]  /*90170*/  LOP3.LUT P6, RZ, R11, 0x200, RZ, 0xc0, !PT ;  /* 0x000002000bff7812 */ /* 0x000fc400078cc0ff */
        /* <DEDUP_REMOVED lines=8> */
[----:B------:R-:W-:-:S13]  /*90200*/  LOP3.LUT P6, RZ, R11, 0x40, RZ, 0xc0, !PT ;  /* 0x000000400bff7812 */ /* 0x000fda00078cc0ff */
[----:B------:R1:W-:Y:S01]  /*90210*/  @P6 STG.E desc[UR60][R26.64], R252 ;  /* 0x000000fc1a006986 */ /* 0x0003e2000c10193c */
[----:B------:R-:W-:Y:S01]  /*90220*/  LOP3.LUT P6, RZ, R24, 0x8000000, RZ, 0xc0, !PT ;  /* 0x0800000018ff7812 */ /* 0x000fe200078cc0ff */
[----:B-1----:R-:W-:-:S12]  /*90230*/  IMAD.WIDE R26, R138, 0x4, R2 ;  /* 0x000000048a1a7825 */ /* 0x002fd800078e0202 */
        /* <DEDUP_REMOVED lines=11> */
[----:B-1----:R-:W-:Y:S01]  /*902f0*/  IMAD.WIDE R26, R150, 0x4, R2 ;  /* 0x00000004961a7825 */ /* 0x002fe200078e0202 */
[----:B------:R-:W-:Y:S01]  /*90300*/  LOP3.LUT P0, RZ, R11, 0x20000, RZ, 0xc0, !PT ;  /* 0x000200000bff7812 */ /* 0x000fe2000780c0ff */
[----:B------:R-:W4:Y:S10]  /*90310*/  LDL.LU R139, [R1+0x1088] ;  /* 0x00108800018b7983 */ /* 0x000f340000300800 */
        /* <DEDUP_REMOVED lines=8> */
[----:B-1----:R-:W-:-:S05]  /*903a0*/  IMAD.WIDE R26, R150, 0x4, R8 ;  /* 0x00000004961a7825 */ /* 0x002fca00078e0208 */
[----:B------:R1:W-:Y:S02]  /*903b0*/  @P0 STG.E desc[UR60][R26.64], R148 ;  /* 0x000000941a000986 */ /* 0x0003e4000c10193c */
[----:B-1----:R-:W-:-:S05]  /*903c0*/  IMAD.WIDE R26, R144, 0x4, R2 ;  /* 0x00000004901a7825 */ /* 0x002fca00078e0202 */
[----:B------:R1:W-:Y:S01]  /*903d0*/  @P6 STG.E desc[UR60][R26.64], R147 ;  /* 0x000000931a006986 */ /* 0x0003e2000c10193c */
[----:B------:R-:W-:Y:S01]  /*903e0*/  LOP3.LUT P2, RZ, R11, 0x400000, RZ, 0xc0, !PT ;  /* 0x004000000bff7812 */ /* 0x000fe2000784c0ff */
[----:B-1----:R-:W-:-:S05]  /*903f0*/  IMAD.WIDE R26, R144, 0x4, R4 ;  /* 0x00000004901a7825 */ /* 0x002fca00078e0204 */
[----:B------:R1:W-:Y:S01]  /*90400*/  @P5 STG.E desc[UR60][R26.64], R145 ;  /* 0x000000911a005986 */ /* 0x0003e2000c10193c */
[----:B------:R-:W-:Y:S01]  /*90410*/  LOP3.LUT P1, RZ, R11, 0x800000, RZ, 0xc0, !PT ;  /* 0x008000000bff7812 */ /* 0x000fe2000782c0ff */
[----:B-1----:R-:W-:-:S05]  /*90420*/  IMAD.WIDE R26, R144, 0x4, R6 ;  /* 0x00000004901a7825 */ /* 0x002fca00078e0206 */
[----:B------:R1:W-:Y:S02]  /*90430*/  @P4 STG.E desc[UR60][R26.64], R146 ;  /* 0x000000921a004986 */ /* 0x0003e4000c10193c */
[----:B-1----:R-:W-:-:S05]  /*90440*/  IMAD.WIDE R26, R144, 0x4, R8 ;  /* 0x00000004901a7825 */ /* 0x002fca00078e0208 */
[----:B--2---:R3:W-:Y:S02]  /*90450*/  @P3 STG.E desc[UR60][R26.64], R21 ;  /* 0x000000151a003986 */ /* 0x0047e4000c10193c */
[----:B---3--:R-:W-:-:S05]  /*90460*/  IMAD.WIDE R26, R22, 0x4, R2 ;  /* 0x00000004161a7825 */ /* 0x008fca00078e0202 */
[----:B------:R1:W-:Y:S02]  /*90470*/  @P2 STG.E desc[UR60][R26.64], R20 ;  /* 0x000000141a002986 */ /* 0x0003e4000c10193c */
[----:B-1----:R-:W-:-:S05]  /*90480*/  IMAD.WIDE R26, R22, 0x4, R4 ;  /* 0x00000004161a7825 */ /* 0x002fca00078e0204 */
[----:B----4-:R1:W-:Y:S04]  /*90490*/  @P1 STG.E desc[UR60][R26.64], R19 ;  /* 0x000000131a001986 */ /* 0x0103e8000c10193c */
[----:B-1----:R-:W2:Y:S04]  /*904a0*/  LDL.LU R19, [R1+0xa48] ;  /* 0x000a480001137983 */ /* 0x002ea80000300800 */
[----:B------:R-:W3:Y:S04]  /*904b0*/  LDL.LU R156, [R1+0x838] ;  /* 0x00083800019c7983 */ /* 0x000ee80000300800 */
[----:B------:R-:W4:Y:S04]  /*904c0*/  LDL.LU R145, [R1+0x648] ;  /* 0x0006480001917983 */ /* 0x000f280000300800 */
[----:B------:R-:W4:Y:S04]  /*904d0*/  LDL.LU R146, [R1+0x448] ;  /* 0x0004480001927983 */ /* 0x000f280000300800 */
[----:B------:R-:W4:Y:S04]  /*904e0*/  LDL.LU R144, [R1+0x248] ;  /* 0x0002480001907983 */ /* 0x000f280000300800 */
[----:B------:R-:W4:Y:S01]  /*904f0*/  LDL.LU R21, [R1+0x1084] ;  /* 0x0010840001157983 */ /* 0x000f220000300800 */
[----:B------:R-:W-:-:S03]  /*90500*/  LOP3.LUT P4, RZ, R11, 0x1000000, RZ, 0xc0, !PT ;  /* 0x010000000bff7812 */ /* 0x000fc6000788c0ff */
[----:B------:R-:W4:Y:S01]  /*90510*/  LDL.LU R20, [R1+0x48] ;  /* 0x0000480001147983 */ /* 0x000f220000300800 */
[----:B------:R-:W-:Y:S01]  /*90520*/  IMAD.WIDE R26, R22, 0x4, R6 ;  /* 0x00000004161a7825 */ /* 0x000fe200078e0206 */
        /* <DEDUP_REMOVED lines=13> */
[----:B--2---:R1:W-:Y:S04]  /*90600*/  @P4 STG.E desc[UR60][R26.64], R19 ;  /* 0x000000131a004986 */ /* 0x0043e8000c10193c */
[----:B-1----:R-:W2:Y:S04]  /*90610*/  LDL.LU R19, [R1+0xe9c] ;  /* 0x000e9c0001137983 */ /* 0x002ea80000300800 */
[----:B------:R-:W2:Y:S01]  /*90620*/  LDL.LU R137, [R1+0xe8c] ;  /* 0x000e8c0001897983 */ /* 0x000ea20000300800 */
[----:B------:R-:W-:-:S02]  /*90630*/  LOP3.LUT R24, R24, 0xfffeffff, RZ, 0xc0, !PT ;  /* 0xfffeffff18187812 */ /* 0x000fc400078ec0ff */
[C---:B------:R-:W-:Y:S01]  /*90640*/  LOP3.LUT P3, RZ, R11.reuse, 0x2000000, RZ, 0xc0, !PT ;  /* 0x020000000bff7812 */ /* 0x040fe2000786c0ff */
[----:B------:R-:W2:Y:S01]  /*90650*/  LDL.LU R138, [R1+0xa4c] ;  /* 0x000a4c00018a7983 */ /* 0x000ea20000300800 */
[----:B------:R-:W-:Y:S02]  /*90660*/  @P0 LOP3.LUT R24, R24, 0x10000, RZ, 0xfc, !PT ;  /* 0x0001000018180812 */ /* 0x000fe400078efcff */
[----:B------:R-:W-:Y:S01]  /*90670*/  LOP3.LUT P0, RZ, R11, 0x80000000, RZ, 0xc0, !PT ;  /* 0x800000000bff7812 */ /* 0x000fe2000780c0ff */
[----:B------:R-:W-:Y:S01]  /*90680*/  IMAD.WIDE R26, R22, 0x4, R8 ;  /* 0x00000004161a7825 */ /* 0x000fe200078e0208 */
[----:B------:R-:W2:Y:S01]  /*90690*/  LDL.LU R151, [R1+0x64c] ;  /* 0x00064c0001977983 */ /* 0x000ea20000300800 */
[----:B------:R-:W-:-:S03]  /*906a0*/  LOP3.LUT R24, R24, 0xfffdffff, RZ, 0xc0, !PT ;  /* 0xfffdffff18187812 */ /* 0x000fc600078ec0ff */
[----:B------:R-:W2:Y:S04]  /*906b0*/  LDL.LU R149, [R1+0x44c] ;  /* 0x00044c0001957983 */ /* 0x000ea80000300800 */
[----:B------:R-:W2:Y:S04]  /*906c0*/  LDL.LU R150, [R1+0x24c] ;  /* 0x00024c0001967983 */ /* 0x000ea80000300800 */
[----:B------:R-:W2:Y:S01]  /*906d0*/  LDL.LU R148, [R1+0x108c] ;  /* 0x00108c0001947983 */ /* 0x000ea20000300800 */
[----:B------:R-:W-:-:S03]  /*906e0*/  @P0 LOP3.LUT R24, R24, 0x20000, RZ, 0xfc, !PT ;  /* 0x0002000018180812 */ /* 0x000fc600078efcff */
[----:B------:R-:W2:Y:S01]  /*906f0*/  LDL.LU R147, [R1+0x4c] ;  /* 0x00004c0001937983 */ /* 0x000ea20000300800 */
[----:B------:R-:W-:-:S03]  /*90700*/  LOP3.LUT P0, RZ, R11, 0x40000000, RZ, 0xc0, !PT ;  /* 0x400000000bff7812 */ /* 0x000fc6000780c0ff */
[----:B------:R-:W2:Y:S04]  /*90710*/  LDL.LU R22, [R1+0x1090] ;  /* 0x0010900001167983 */ /* 0x000ea80000300800 */
[----:B---3--:R1:W-:Y:S01]  /*90720*/  @P3 STG.E desc[UR60][R26.64], R156 ;  /* 0x0000009c1a003986 */ /* 0x0083e2000c10193c */
[----:B------:R-:W-:-:S03]  /*90730*/  LOP3.LUT R24, R24, 0xfffbffff, RZ, 0xc0, !PT ;  /* 0xfffbffff18187812 */ /* 0x000fc600078ec0ff */
[----:B-1----:R-:W3:Y:S02]  /*90740*/  LDL.LU R156, [R1+0x83c] ;  /* 0x00083c00019c7983 */ /* 0x002ee40000300800 */
[----:B------:R-:W-:Y:S02]  /*90750*/  @P0 LOP3.LUT R24, R24, 0x40000, RZ, 0xfc, !PT ;  /* 0x0004000018180812 */ /* 0x000fe400078efcff */
[C---:B------:R-:W-:Y:S02]  /*90760*/  LOP3.LUT P0, RZ, R11.reuse, 0x20000000, RZ, 0xc0, !PT ;  /* 0x200000000bff7812 */ /* 0x040fe4000780c0ff */
[C---:B------:R-:W-:Y:S02]  /*90770*/  LOP3.LUT P2, RZ, R11.reuse, 0x4000000, RZ, 0xc0, !PT ;  /* 0x040000000bff7812 */ /* 0x040fe4000784c0ff */
[----:B------:R-:W-:Y:S01]  /*90780*/  LOP3.LUT P1, RZ, R11, 0x8000000, RZ, 0xc0, !PT ;  /* 0x080000000bff7812 */ /* 0x000fe2000782c0ff */
[----:B----4-:R-:W-:Y:S01]  /*90790*/  IMAD.WIDE R26, R21, 0x4, R2 ;  /* 0x00000004151a7825 */ /* 0x010fe200078e0202 */
[----:B------:R-:W-:-:S07]  /*907a0*/  LOP3.LUT R24, R24, 0xfff7ffff, RZ, 0xc0, !PT ;  /* 0xfff7ffff18187812 */ /* 0x000fce00078ec0ff */
[----:B------:R-:W-:Y:S02]  /*907b0*/  @P0 LOP3.LUT R24, R24, 0x80000, RZ, 0xfc, !PT ;  /* 0x0008000018180812 */ /* 0x000fe400078efcff */
[----:B------:R-:W-:Y:S01]  /*907c0*/  LOP3.LUT P0, RZ, R11, 0x10000000, RZ, 0xc0, !PT ;  /* 0x100000000bff7812 */ /* 0x000fe2000780c0ff */
[----:B------:R1:W-:Y:S02]  /*907d0*/  @P2 STG.E desc[UR60][R26.64], R145 ;  /* 0x000000911a002986 */ /* 0x0003e4000c10193c */
[C---:B-1----:R-:W-:Y:S02]  /*907e0*/  IMAD.WIDE R26, R21.reuse, 0x4, R4 ;  /* 0x00000004151a7825 */ /* 0x042fe400078e0204 */
[----:B------:R-:W4:Y:S04]  /*907f0*/  LDL.LU R145, [R1+0xeb0] ;  /* 0x000eb00001917983 */ /* 0x000f280000300800 */
[----:B------:R1:W-:Y:S02]  /*90800*/  @P1 STG.E desc[UR60][R26.64], R146 ;  /* 0x000000921a001986 */ /* 0x0003e4000c10193c */
[----:B-1----:R-:W-:-:S02]  /*90810*/  IMAD.WIDE R26, R21, 0x4, R6 ;  /* 0x00000004151a7825 */ /* 0x002fc400078e0206 */
[----:B------:R-:W4:Y:S04]  /*90820*/  LDL.LU R146, [R1+0xea0] ;  /* 0x000ea00001927983 */ /* 0x000f280000300800 */
[----:B------:R1:W-:Y:S01]  /*90830*/  @P0 STG.E desc[UR60][R26.64], R144 ;  /* 0x000000901a000986 */ /* 0x0003e2000c10193c */
[C---:B------:R-:W-:Y:S01]  /*90840*/  LOP3.LUT P0, RZ, R24.reuse, 0x80000, RZ, 0xc0, !PT ;  /* 0x0008000018ff7812 */ /* 0x040fe2000780c0ff */
[----:B-1----:R-:W-:Y:S02]  /*90850*/  IMAD.WIDE R26, R21, 0x4, R8 ;  /* 0x00000004151a7825 */ /* 0x002fe400078e0208 */
[----:B------:R-:W4:Y:S10]  /*90860*/  LDL.LU R144, [R1+0xc40] ;  /* 0x000c400001907983 */ /* 0x000f340000300800 */
[----:B------:R1:W-:Y:S01]  /*90870*/  @P0 STG.E desc[UR60][R26.64], R20 ;  /* 0x000000141a000986 */ /* 0x0003e2000c10193c */
[----:B------:R-:W-:Y:S01]  /*90880*/  LOP3.LUT P0, RZ, R24, 0x40000, RZ, 0xc0, !PT ;  /* 0x0004000018ff7812 */ /* 0x000fe2000780c0ff */
[----:B-1----:R-:W-:-:S02]  /*90890*/  IMAD.WIDE R26, R139, 0x4, R2 ;  /* 0x000000048b1a7825 */ /* 0x002fc400078e0202 */
[----:B------:R-:W4:Y:S10]  /*908a0*/  LDL.LU R20, [R1+0xa50] ;  /* 0x000a500001147983 */ /* 0x000f340000300800 */
[----:B--2---:R1:W-:Y:S04]  /*908b0*/  @P0 STG.E desc[UR60][R26.64], R19 ;  /* 0x000000131a000986 */ /* 0x0043e8000c10193c */
[----:B-1----:R-:W2:Y:S04]  /*908c0*/  LDL.LU R19, [R1+0x840] ;  /* 0x0008400001137983 */ /* 0x002ea80000300800 */
[----:B------:R-:W2:Y:S01]  /*908d0*/  LDL.LU R21, [R1+0x1094] ;  /* 0x0010940001157983 */ /* 0x000ea20000300800 */
[----:B------:R-:W-:Y:S01]  /*908e0*/  LOP3.LUT P0, RZ, R24, 0x20000, RZ, 0xc0, !PT ;  /* 0x0002000018ff7812 */ /* 0x000fe2000780c0ff */
[----:B------:R-:W-:-:S12]  /*908f0*/  IMAD.WIDE R26, R139, 0x4, R4 ;  /* 0x000000048b1a7825 */ /* 0x000fd800078e0204 */
[----:B------:R1:W-:Y:S01]  /*90900*/  @P0 STG.E desc[UR60][R26.64], R137 ;  /* 0x000000891a000986 */ /* 0x0003e2000c10193c */
[----:B------:R-:W-:Y:S01]  /*90910*/  LOP3.LUT P0, RZ, R24, 0x10000, RZ, 0xc0, !PT ;  /* 0x0001000018ff7812 */ /* 0x000fe2000780c0ff */
[----:B-1----:R-:W-:-:S12]  /*90920*/  IMAD.WIDE R26, R139, 0x4, R6 ;  /* 0x000000048b1a7825 */ /* 0x002fd800078e0206 */
[----:B------:R1:W-:Y:S01]  /*90930*/  @P0 STG.E desc[UR60][R26.64], R138 ;  /* 0x0000008a1a000986 */ /* 0x0003e2000c10193c */
[----:B------:R-:W-:Y:S01]  /*90940*/  LOP3.LUT P0, RZ, R24, 0x8000, RZ, 0xc0, !PT ;  /* 0x0000800018ff7812 */ /* 0x000fe2000780c0ff */
[----:B-1----:R-:W-:-:S12]  /*90950*/  IMAD.WIDE R26, R139, 0x4, R8 ;  /* 0x000000048b1a7825 */ /* 0x002fd800078e0208 */
[----:B---3--:R1:W-:Y:S01]  /*90960*/  @P0 STG.E desc[UR60][R26.64], R156 ;  /* 0x0000009c1a000986 */ /* 0x0083e2000c10193c */
[----:B------:R-:W-:Y:S01]  /*90970*/  LOP3.LUT P0, RZ, R24, 0x4000, RZ, 0xc0, !PT ;  /* 0x0000400018ff7812 */ /* 0x000fe2000780c0ff */
[----:B-1----:R-:W-:Y:S01]  /*90980*/  IMAD.WIDE R26, R148, 0x4, R2 ;  /* 0x00000004941a7825 */ /* 0x002fe200078e0202 */
[----:B------:R-:W-:Y:S01]  /*90990*/  LOP3.LUT P6, RZ, R12, 0x20, RZ, 0xc0, !PT ;  /* 0x000000200cff7812 */ /* 0x000fe200078cc0ff */
[----:B------:R-:W3:Y:S10]  /*909a0*/  LDL.LU R156, [R1+0x109c] ;  /* 0x00109c00019c7983 */ /* 0x000ef40000300800 */
[----:B------:R1:W-:Y:S01]  /*909b0*/  @P0 STG.E desc[UR60][R26.64], R151 ;  /* 0x000000971a000986 */ /* 0x0003e2000c10193c */
[----:B------:R-:W-:Y:S01]  /*909c0*/  LOP3.LUT P0, RZ, R24, 0x2000, RZ, 0xc0, !PT ;  /* 0x0000200018ff7812 */ /* 0x000fe2000780c0ff */
[----:B-1----:R-:W-:-:S12]  /*909d0*/  IMAD.WIDE R26, R148, 0x4, R4 ;  /* 0x00000004941a7825 */ /* 0x002fd800078e0204 */
[----:B------:R1:W-:Y:S01]  /*909e0*/  @P0 STG.E desc[UR60][R26.64], R149 ;  /* 0x000000951a000986 */ /* 0x0003e2000c10193c */
[----:B------:R-:W-:Y:S02]  /*909f0*/  LOP3.LUT P0, RZ, R24, 0x1000, RZ, 0xc0, !PT ;  /* 0x0000100018ff7812 */ /* 0x000fe4000780c0ff */
[----:B------:R-:W-:Y:S01]  /*90a00*/  LOP3.LUT P5, RZ, R12, 0x40, RZ, 0xc0, !PT ;  /* 0x000000400cff7812 */ /* 0x000fe200078ac0ff */
[----:B-1----:R-:W-:-:S10]  /*90a10*/  IMAD.WIDE R26, R148, 0x4, R6 ;  /* 0x00000004941a7825 */ /* 0x002fd400078e0206 */
[----:B------:R1:W-:Y:S01]  /*90a20*/  @P0 STG.E desc[UR60][R26.64], R150 ;  /* 0x000000961a000986 */ /* 0x0003e2000c10193c */
[----:B------:R-:W-:Y:S01]  /*90a30*/  LOP3.LUT P4, RZ, R12, 0x80, RZ, 0xc0, !PT ;  /* 0x000000800cff7812 */ /* 0x000fe2000788c0ff */
[----:B-1----:R-:W-:-:S05]  /*90a40*/  IMAD.WIDE R26, R148, 0x4, R8 ;  /* 0x00000004941a7825 */ /* 0x002fca00078e0208 */
[----:B------:R1:W-:Y:S01]  /*90a50*/  @P6 STG.E desc[UR60][R26.64], R147 ;  /* 0x000000931a006986 */ /* 0x0003e2000c10193c */
[----:B------:R-:W-:Y:S01]  /*90a60*/  LOP3.LUT P3, RZ, R12, 0x100, RZ, 0xc0, !PT ;  /* 0x000001000cff7812 */ /* 0x000fe2000786c0ff */
[----:B-1----:R-:W-:-:S05]  /*90a70*/  IMAD.WIDE R26, R22, 0x4, R2 ;  /* 0x00000004161a7825 */ /* 0x002fca00078e0202 */
[----:B----4-:R1:W-:Y:S01]  /*90a80*/  @P5 STG.E desc[UR60][R26.64], R145 ;  /* 0x000000911a005986 */ /* 0x0103e2000c10193c */
[----:B------:R-:W-:Y:S01]  /*90a90*/  LOP3.LUT P2, RZ, R12, 0x200, RZ, 0xc0, !PT ;  /* 0x000002000cff7812 */ /* 0x000fe2000784c0ff */
[----:B-1----:R-:W-:-:S05]  /*90aa0*/  IMAD.WIDE R26, R22, 0x4, R4 ;  /* 0x00000004161a7825 */ /* 0x002fca00078e0204 */
[----:B------:R1:W-:Y:S01]  /*90ab0*/  @P4 STG.E desc[UR60][R26.64], R146 ;  /* 0x000000921a004986 */ /* 0x0003e2000c10193c */
[----:B------:R-:W-:Y:S01]  /*90ac0*/  LOP3.LUT P1, RZ, R12, 0x400, RZ, 0xc0, !PT ;  /* 0x000004000cff7812 */ /* 0x000fe2000782c0ff */
[----:B-1----:R-:W-:-:S05]  /*90ad0*/  IMAD.WIDE R26, R22, 0x4, R6 ;  /* 0x00000004161a7825 */ /* 0x002fca00078e0206 */
[----:B------:R1:W-:Y:S02]  /*90ae0*/  @P3 STG.E desc[UR60][R26.64], R144 ;  /* 0x000000901a003986 */ /* 0x0003e4000c10193c */
[----:B-1----:R-:W-:Y:S02]  /*90af0*/  IMAD.WIDE R26, R22, 0x4, R8 ;  /* 0x00000004161a7825 */ /* 0x002fe400078e0208 */
[----:B------:R-:W4:Y:S04]  /*90b00*/  LDL.LU R144, [R1+0x650] ;  /* 0x0006500001907983 */ /* 0x000f280000300800 */
[----:B------:R2:W-:Y:S04]  /*90b10*/  @P2 STG.E desc[UR60][R26.64], R20 ;  /* 0x000000141a002986 */ /* 0x0005e8000c10193c */
[----:B------:R-:W3:Y:S01]  /*90b20*/  LDL.LU R22, [R1+0x450] ;  /* 0x0004500001167983 */ /* 0x000ee20000300800 */
[----:B------:R-:W-:Y:S01]  /*90b30*/  R2UR UR13, R136 ;  /* 0x00000000880d72ca */ /* 0x000fe200000e0000 */
[----:B--2---:R-:W-:-:S05]  /*90b40*/  IMAD.WIDE R26, R21, 0x4, R2 ;  /* 0x00000004151a7825 */ /* 0x004fca00078e0202 */
[----:B------:R1:W-:Y:S04]  /*90b50*/  @P1 STG.E desc[UR60][R26.64], R19 ;  /* 0x000000131a001986 */ /* 0x0003e8000c10193c */
[----:B-1----:R-:W2:Y:S04]  /*90b60*/  LDL.LU R19, [R1+0x250] ;  /* 0x0002500001137983 */ /* 0x002ea80000300800 */
[----:B------:R-:W2:Y:S04]  /*90b70*/  LDL.LU R136, [R1+0xeb4] ;  /* 0x000eb40001887983 */ /* 0x000ea80000300800 */
[----:B------:R-:W2:Y:S04]  /*90b80*/  LDL.LU R252, [R1+0xea4] ;  /* 0x000ea40001fc7983 */ /* 0x000ea80000300800 */
[----:B------:R-:W2:Y:S04]  /*90b90*/  LDL.LU R20, [R1+0x1098] ;  /* 0x0010980001147983 */ /* 0x000ea80000300800 */
[----:B------:R-:W2:Y:S01]  /*90ba0*/  LDL.LU R159, [R1+0xc44] ;  /* 0x000c4400019f7983 */ /* 0x000ea20000300800 */
[----:B------:R-:W-:-:S02]  /*90bb0*/  LOP3.LUT P0, RZ, R12, 0x800000, RZ, 0xc0, !PT ;  /* 0x008000000cff7812 */ /* 0x000fc4000780c0ff */
[----:B------:R-:W-:Y:S01]  /*90bc0*/  LOP3.LUT R24, R24, 0xffffffef, RZ, 0xc0, !PT ;  /* 0xffffffef18187812 */ /* 0x000fe200078ec0ff */
[----:B------:R-:W2:Y:S04]  /*90bd0*/  LDL.LU R25, [R1+0xa54] ;  /* 0x000a540001197983 */ /* 0x000ea80000300800 */
[----:B------:R-:W2:Y:S04]  /*90be0*/  LDL.LU R137, [R1+0x844] ;  /* 0x0008440001897983 */ /* 0x000ea80000300800 */
[----:B------:R-:W2:Y:S02]  /*90bf0*/  LDL.LU R138, [R1+0x654] ;  /* 0x00065400018a7983 */ /* 0x000ea40000300800 */
[----:B------:R-:W-:-:S02]  /*90c00*/  @P0 LOP3.LUT R24, R24, 0x10, RZ, 0xfc, !PT ;  /* 0x0000001018180812 */ /* 0x000fc400078efcff */
[----:B------:R-:W-:Y:S01]  /*90c10*/  LOP3.LUT P0, RZ, R12, 0x400000, RZ, 0xc0, !PT ;  /* 0x004000000cff7812 */ /* 0x000fe2000780c0ff */
[----:B------:R-:W2:Y:S01]  /*90c20*/  LDL.LU R139, [R1+0x454] ;  /* 0x00045400018b7983 */ /* 0x000ea20000300800 */
[----:B------:R-:W-:-:S03]  /*90c30*/  LOP3.LUT R24, R24, 0xffffffdf, RZ, 0xc0, !PT ;  /* 0xffffffdf18187812 */ /* 0x000fc600078ec0ff */
[----:B------:R-:W2:Y:S04]  /*90c40*/  LDL.LU R151, [R1+0x254] ;  /* 0x0002540001977983 */ /* 0x000ea80000300800 */
[----:B------:R-:W2:Y:S04]  /*90c50*/  LDL.LU R149, [R1+0xeb8] ;  /* 0x000eb80001957983 */ /* 0x000ea80000300800 */
[----:B------:R-:W-:Y:S01]  /*90c60*/  @P0 LOP3.LUT R24, R24, 0x20, RZ, 0xfc, !PT ;  /* 0x0000002018180812 */ /* 0x000fe200078efcff */
[----:B------:R-:W2:Y:S01]  /*90c70*/  LDL.LU R150, [R1+0xea8] ;  /* 0x000ea80001967983 */ /* 0x000ea20000300800 */
[----:B------:R-:W-:-:S02]  /*90c80*/  LOP3.LUT P0, RZ, R12, 0x200000, RZ, 0xc0, !PT ;  /* 0x002000000cff7812 */ /* 0x000fc4000780c0ff */
[----:B------:R-:W-:Y:S01]  /*90c90*/  LOP3.LUT R24, R24, 0xffffffbf, RZ, 0xc0, !PT ;  /* 0xffffffbf18187812 */ /* 0x000fe200078ec0ff */
[----:B------:R-:W2:Y:S01]  /*90ca0*/  LDL.LU R148, [R1+0xc48] ;  /* 0x000c480001947983 */ /* 0x000ea20000300800 */
[----:B------:R-:W-:-:S03]  /*90cb0*/  LOP3.LUT P4, RZ, R12, 0x800, RZ, 0xc0, !PT ;  /* 0x000008000cff7812 */ /* 0x000fc6000788c0ff */
[----:B------:R-:W2:Y:S01]  /*90cc0*/  LDL.LU R147, [R1+0x10a0] ;  /* 0x0010a00001937983 */ /* 0x000ea20000300800 */
[C---:B------:R-:W-:Y:S01]  /*90cd0*/  LOP3.LUT P3, RZ, R12.reuse, 0x1000, RZ, 0xc0, !PT ;  /* 0x000010000cff7812 */ /* 0x040fe2000786c0ff */
[----:B------:R-:W-:Y:S01]  /*90ce0*/  IMAD.WIDE R26, R21, 0x4, R4 ;  /* 0x00000004151a7825 */ /* 0x000fe200078e0204 */
[----:B------:R-:W-:Y:S01]  /*90cf0*/  LOP3.LUT P2, RZ, R12, 0x2000, RZ, 0xc0, !PT ;  /* 0x000020000cff7812 */ /* 0x000fe2000784c0ff */
[----:B------:R-:W2:Y:S02]  /*90d00*/  LDL.LU R145, [R1+0xa58] ;  /* 0x000a580001917983 */ /* 0x000ea40000300800 */
[----:B------:R-:W-:Y:S02]  /*90d10*/  @P0 LOP3.LUT R24, R24, 0x40, RZ, 0xfc, !PT ;  /* 0x0000004018180812 */ /* 0x000fe400078efcff */
[----:B------:R-:W-:Y:S01]  /*90d20*/  LOP3.LUT P0, RZ, R12, 0x100000, RZ, 0xc0, !PT ;  /* 0x001000000cff7812 */ /* 0x000fe2000780c0ff */
[----:B------:R-:W2:Y:S01]  /*90d30*/  LDL.LU R146, [R1+0x848] ;  /* 0x0008480001927983 */ /* 0x000ea20000300800 */
        /* <DEDUP_REMOVED lines=9> */
[----:B------:R-:W-:Y:S02]  /*90dd0*/  LOP3.LUT R24, R24, 0xfffffbff, RZ, 0xc0, !PT ;  /* 0xfffffbff18187812 */ /* 0x000fe400078ec0ff */
[----:B------:R-:W-:-:S09]  /*90de0*/  LOP3.LUT P1, RZ, R12, 0x4000, RZ, 0xc0, !PT ;  /* 0x000040000cff7812 */ /* 0x000fd2000782c0ff */
[----:B------:R-:W-:Y:S02]  /*90df0*/  @P0 LOP3.LUT R24, R24, 0x400, RZ, 0xfc, !PT ;  /* 0x0000040018180812 */ /* 0x000fe400078efcff */
[----:B------:R-:W-:Y:S02]  /*90e00*/  LOP3.LUT P0, RZ, R12, 0x10000, RZ, 0xc0, !PT ;  /* 0x000100000cff7812 */ /* 0x000fe4000780c0ff */
[----:B------:R-:W-:-:S11]  /*90e10*/  LOP3.LUT R24, R24, 0xfffff7ff, RZ, 0xc0, !PT ;  /* 0xfffff7ff18187812 */ /* 0x000fd600078ec0ff */
[----:B------:R-:W-:Y:S02]  /*90e20*/  @P0 LOP3.LUT R24, R24, 0x800, RZ, 0xfc, !PT ;  /* 0x0000080018180812 */ /* 0x000fe400078efcff */
[----:B------:R-:W-:Y:S01]  /*90e30*/  LOP3.LUT P0, RZ, R12, 0x8000, RZ, 0xc0, !PT ;  /* 0x000080000cff7812 */ /* 0x000fe2000780c0ff */
[----:B----4-:R1:W-:Y:S02]  /*90e40*/  @P4 STG.E desc[UR60][R26.64], R144 ;  /* 0x000000901a004986 */ /* 0x0103e4000c10193c */
[C---:B-1----:R-:W-:Y:S02]  /*90e50*/  IMAD.WIDE R26, R21.reuse, 0x4, R6 ;  /* 0x00000004151a7825 */ /* 0x042fe400078e0206 */
[----:B------:R-:W4:Y:S04]  /*90e60*/  LDL.LU R144, [R1+0x658] ;  /* 0x0006580001907983 */ /* 0x000f280000300800 */
[----:B---3--:R1:W-:Y:S02]  /*90e70*/  @P3 STG.E desc[UR60][R26.64], R22 ;  /* 0x000000161a003986 */ /* 0x0083e4000c10193c */
[----:B-1----:R-:W-:-:S02]  /*90e80*/  IMAD.WIDE R26, R21, 0x4, R8 ;  /* 0x00000004151a7825 */ /* 0x002fc400078e0208 */
[----:B------:R-:W3:Y:S04]  /*90e90*/  LDL.LU R22, [R1+0x458] ;  /* 0x0004580001167983 */ /* 0x000ee80000300800 */
[----:B------:R-:W4:Y:S04]  /*90ea0*/  LDL.LU R21, [R1+0x10a4] ;  /* 0x0010a40001157983 */ /* 0x000f280000300800 */
[----:B--2---:R1:W-:Y:S02]  /*90eb0*/  @P2 STG.E desc[UR60][R26.64], R19 ;  /* 0x000000131a002986 */ /* 0x0043e4000c10193c */
[----:B-1----:R-:W-:-:S02]  /*90ec0*/  IMAD.WIDE R26, R20, 0x4, R2 ;  /* 0x00000004141a7825 */ /* 0x002fc400078e0202 */
[----:B------:R-:W2:Y:S04]  /*90ed0*/  LDL.LU R19, [R1+0x2bec] ;  /* 0x002bec0001137983 */ /* 0x000ea80000300800 */
[----:B------:R1:W-:Y:S02]  /*90ee0*/  @P1 STG.E desc[UR60][R26.64], R136 ;  /* 0x000000881a001986 */ /* 0x0003e4000c10193c */
[----:B-1----:R-:W-:-:S05]  /*90ef0*/  IMAD.WIDE R26, R20, 0x4, R4 ;  /* 0x00000004141a7825 */ /* 0x002fca00078e0204 */
[----:B------:R1:W-:Y:S01]  /*90f00*/  @P0 STG.E desc[UR60][R26.64], R252 ;  /* 0x000000fc1a000986 */ /* 0x0003e2000c10193c */
[----:B------:R-:W-:Y:S01]  /*90f10*/  LOP3.LUT P0, RZ, R24, 0x800, RZ, 0xc0, !PT ;  /* 0x0000080018ff7812 */ /* 0x000fe2000780c0ff */
[----:B-1----:R-:W-:-:S12]  /*90f20*/  IMAD.WIDE R26, R20, 0x4, R6 ;  /* 0x00000004141a7825 */ /* 0x002fd800078e0206 */
[----:B------:R1:W-:Y:S02]  /*90f30*/  @P0 STG.E desc[UR60][R26.64], R159 ;  /* 0x0000009f1a000986 */ /* 0x0003e4000c10193c */
[----:B-1----:R-:W-:Y:S02]  /*90f40*/  IMAD.WIDE R26, R20, 0x4, R8 ;  /* 0x00000004141a7825 */ /* 0x002fe400078e0208 */
[----:B------:R-:W2:Y:S01]  /*90f50*/  LDL.LU R20, [R1+0x258] ;  /* 0x0002580001147983 */ /* 0x000ea20000300800 */
        /* <DEDUP_REMOVED lines=17> */
[----:B------:R-:W-:Y:S02]  /*91070*/  LOP3.LUT P0, RZ, R24, 0x10, RZ, 0xc0, !PT ;  /* 0x0000001018ff7812 */ /* 0x000fe4000780c0ff */
[C---:B------:R-:W-:Y:S02]  /*91080*/  LOP3.LUT P6, RZ, R12.reuse, 0x1000000, RZ, 0xc0, !PT ;  /* 0x010000000cff7812 */ /* 0x040fe400078cc0ff */
[----:B------:R-:W-:Y:S01]  /*91090*/  LOP3.LUT P5, RZ, R12, 0x2000000, RZ, 0xc0, !PT ;  /* 0x020000000cff7812 */ /* 0x000fe200078ac0ff */
[----:B-1----:R-:W-:-:S08]  /*910a0*/  IMAD.WIDE R26, R147, 0x4, R4 ;  /* 0x00000004931a7825 */ /* 0x002fd000078e0204 */
[----:B------:R1:W-:Y:S01]  /*910b0*/  @P0 STG.E desc[UR60][R26.64], R150 ;  /* 0x000000961a000986 */ /* 0x0003e2000c10193c */
[----:B------:R-:W-:Y:S01]  /*910c0*/  LOP3.LUT P4, RZ, R12, 0x4000000, RZ, 0xc0, !PT ;  /* 0x040000000cff7812 */ /* 0x000fe2000788c0ff */
[----:B-1----:R-:W-:-:S05]  /*910d0*/  IMAD.WIDE R26, R147, 0x4, R6 ;  /* 0x00000004931a7825 */ /* 0x002fca00078e0206 */
[----:B------:R1:W-:Y:S01]  /*910e0*/  @P6 STG.E desc[UR60][R26.64], R148 ;  /* 0x000000941a006986 */ /* 0x0003e2000c10193c */
[----:B------:R-:W-:Y:S01]  /*910f0*/  LOP3.LUT P3, RZ, R12, 0x8000000, RZ, 0xc0, !PT ;  /* 0x080000000cff7812 */ /* 0x000fe2000786c0ff */
[----:B-1----:R-:W-:-:S05]  /*91100*/  IMAD.WIDE R26, R147, 0x4, R8 ;  /* 0x00000004931a7825 */ /* 0x002fca00078e0208 */
[----:B------:R4:W-:Y:S01]  /*91110*/  @P5 STG.E desc[UR60][R26.64], R145 ;  /* 0x000000911a005986 */ /* 0x0009e2000c10193c */
[----:B------:R-:W-:Y:S01]  /*91120*/  LOP3.LUT P2, RZ, R12, 0x10000000, RZ, 0xc0, !PT ;  /* 0x100000000cff7812 */ /* 0x000fe2000784c0ff */
[----:B----4-:R-:W-:-:S05]  /*91130*/  IMAD.WIDE R26, R21, 0x4, R2 ;  /* 0x00000004151a7825 */ /* 0x010fca00078e0202 */
[----:B------:R1:W-:Y:S01]  /*91140*/  @P4 STG.E desc[UR60][R26.64], R146 ;  /* 0x000000921a004986 */ /* 0x0003e2000c10193c */
[----:B------:R-:W-:Y:S01]  /*91150*/  LOP3.LUT P1, RZ, R12, 0x20000000, RZ, 0xc0, !PT ;  /* 0x200000000cff7812 */ /* 0x000fe2000782c0ff */
[----:B-1----:R-:W-:-:S05]  /*91160*/  IMAD.WIDE R26, R21, 0x4, R4 ;  /* 0x00000004151a7825 */ /* 0x002fca00078e0204 */
[----:B------:R1:W-:Y:S02]  /*91170*/  @P3 STG.E desc[UR60][R26.64], R144 ;  /* 0x000000901a003986 */ /* 0x0003e4000c10193c */
[----:B-1----:R-:W-:-:S05]  /*91180*/  IMAD.WIDE R26, R21, 0x4, R6 ;  /* 0x00000004151a7825 */ /* 0x002fca00078e0206 */
[----:B---3--:R1:W-:Y:S02]  /*91190*/  @P2 STG.E desc[UR60][R26.64], R22 ;  /* 0x000000161a002986 */ /* 0x0083e4000c10193c */
[----:B-1----:R-:W-:-:S05]  /*911a0*/  IMAD.WIDE R26, R21, 0x4, R8 ;  /* 0x00000004151a7825 */ /* 0x002fca00078e0208 */
[----:B--2---:R1:W-:Y:S04]  /*911b0*/  @P1 STG.E desc[UR60][R26.64], R20 ;  /* 0x000000141a001986 */ /* 0x0043e8000c10193c */
[----:B-1----:R-:W2:Y:S04]  /*911c0*/  LDL.LU R20, [R1+0xebc] ;  /* 0x000ebc0001147983 */ /* 0x002ea80000300800 */
[----:B------:R-:W3:Y:S04]  /*911d0*/  LDL.LU R147, [R1+0xeac] ;  /* 0x000eac0001937983 */ /* 0x000ee80000300800 */
[----:B------:R-:W4:Y:S04]  /*911e0*/  LDL.LU R145, [R1+0xc4c] ;  /* 0x000c4c0001917983 */ /* 0x000f280000300800 */
[----:B------:R-:W2:Y:S04]  /*911f0*/  LDL.LU R146, [R1+0x10a8] ;  /* 0x0010a80001927983 */ /* 0x000ea80000300800 */
[----:B------:R-:W4:Y:S04]  /*91200*/  LDL.LU R144, [R1+0xa5c] ;  /* 0x000a5c0001907983 */ /* 0x000f280000300800 */
[----:B------:R-:W4:Y:S04]  /*91210*/  LDL.LU R22, [R1+0x84c] ;  /* 0x00084c0001167983 */ /* 0x000f280000300800 */
[----:B------:R-:W4:Y:S04]  /*91220*/  LDL.LU R21, [R1+0x65c] ;  /* 0x00065c0001157983 */ /* 0x000f280000300800 */
[----:B------:R-:W4:Y:S01]  /*91230*/  LDL.LU R25, [R1+0x10ac] ;  /* 0x0010ac0001197983 */ /* 0x000f220000300800 */
[----:B------:R-:W-:-:S02]  /*91240*/  LOP3.LUT P4, RZ, R12, 0x40000000, RZ, 0xc0, !PT ;  /* 0x400000000cff7812 */ /* 0x000fc4000788c0ff */
        /* <DEDUP_REMOVED lines=13> */
[----:B------:R-:W-:Y:S01]  /*91320*/  LOP3.LUT R24, R24, 0xfffffffe, RZ, 0xc0, !PT ;  /* 0xfffffffe18187812 */ /* 0x000fe200078ec0ff */
[----:B--2---:R-:W-:-:S05]  /*91330*/  IMAD.WIDE R26, R146, 0x4, R2 ;  /* 0x00000004921a7825 */ /* 0x004fca00078e0202 */
[----:B------:R1:W-:Y:S04]  /*91340*/  @P4 STG.E desc[UR60][R26.64], R20 ;  /* 0x000000141a004986 */ /* 0x0003e8000c10193c */
[----:B-1----:R-:W2:Y:S04]  /*91350*/  LDL.LU R20, [R1+0x45c] ;  /* 0x00045c0001147983 */ /* 0x002ea80000300800 */
[----:B------:R-:W2:Y:S04]  /*91360*/  LDL.LU R137, [R1+0x25c] ;  /* 0x00025c0001897983 */ /* 0x000ea80000300800 */
[----:B------:R-:W2:Y:S04]  /*91370*/  LDL.LU R138, [R1+0xec0] ;  /* 0x000ec000018a7983 */ /* 0x000ea80000300800 */
[----:B------:R-:W2:Y:S01]  /*91380*/  LDL.LU R151, [R1+0x10b0] ;  /* 0x0010b00001977983 */ /* 0x000ea20000300800 */
[----:B------:R-:W-:-:S02]  /*91390*/  @P0 LOP3.LUT R24, R24, 0x1, RZ, 0xfc, !PT ;  /* 0x0000000118180812 */ /* 0x000fc400078efcff */
[----:B------:R-:W-:Y:S01]  /*913a0*/  LOP3.LUT P0, RZ, R13, 0x20, RZ, 0xc0, !PT ;  /* 0x000000200dff7812 */ /* 0x000fe2000780c0ff */
[----:B------:R-:W2:Y:S01]  /*913b0*/  LDL.LU R139, [R1+0xc50] ;  /* 0x000c5000018b7983 */ /* 0x000ea20000300800 */
[----:B------:R-:W-:-:S03]  /*913c0*/  LOP3.LUT R24, R24, 0xfffffffd, RZ, 0xc0, !PT ;  /* 0xfffffffd18187812 */ /* 0x000fc600078ec0ff */
[----:B------:R-:W2:Y:S01]  /*913d0*/  LDL.LU R156, [R1+0xa60] ;  /* 0x000a6000019c7983 */ /* 0x000ea20000300800 */
[----:B------:R-:W-:Y:S02]  /*913e0*/  LOP3.LUT P3, RZ, R12, 0x80000000, RZ, 0xc0, !PT ;  /* 0x800000000cff7812 */ /* 0x000fe4000786c0ff */
[C---:B------:R-:W-:Y:S01]  /*913f0*/  LOP3.LUT P2, RZ, R13.reuse, 0x1, RZ, 0xc0, !PT ;  /* 0x000000010dff7812 */ /* 0x040fe2000784c0ff */
[----:B------:R-:W-:Y:S01]  /*91400*/  IMAD.WIDE R26, R146, 0x4, R4 ;  /* 0x00000004921a7825 */ /* 0x000fe200078e0204 */
[----:B------:R-:W2:Y:S03]  /*91410*/  LDL.LU R149, [R1+0x850] ;  /* 0x0008500001957983 */ /* 0x000ea60000300800 */
[----:B------:R-:W-:Y:S02]  /*91420*/  @P0 LOP3.LUT R24, R24, 0x2, RZ, 0xfc, !PT ;  /* 0x0000000218180812 */ /* 0x000fe400078efcff */
[----:B------:R-:W-:-:S02]  /*91430*/  LOP3.LUT P0, RZ, R13, 0x10, RZ, 0xc0, !PT ;  /* 0x000000100dff7812 */ /* 0x000fc4000780c0ff */
[----:B------:R-:W-:Y:S02]  /*91440*/  LOP3.LUT R24, R24, 0xfffffffb, RZ, 0xc0, !PT ;  /* 0xfffffffb18187812 */ /* 0x000fe400078ec0ff */
[----:B------:R-:W-:-:S09]  /*91450*/  LOP3.LUT P1, RZ, R13, 0x2, RZ, 0xc0, !PT ;  /* 0x000000020dff7812 */ /* 0x000fd2000782c0ff */
[----:B------:R-:W-:Y:S02]  /*91460*/  @P0 LOP3.LUT R24, R24, 0x4, RZ, 0xfc, !PT ;  /* 0x0000000418180812 */ /* 0x000fe400078efcff */
[----:B------:R-:W-:Y:S01]  /*91470*/  LOP3.LUT P0, RZ, R13, 0x8, RZ, 0xc0, !PT ;  /* 0x000000080dff7812 */ /* 0x000fe2000780c0ff */
[----:B---3--:R1:W-:Y:S01]  /*91480*/  @P3 STG.E desc[UR60][R26.64], R147 ;  /* 0x000000931a003986 */ /* 0x0083e2000c10193c */
[----:B------:R-:W-:Y:S01]  /*91490*/  LOP3.LUT R24, R24, 0xfffffff7, RZ, 0xc0, !PT ;  /* 0xfffffff718187812 */ /* 0x000fe200078ec0ff */
[----:B-1----:R-:W-:-:S10]  /*914a0*/  IMAD.WIDE R26, R146, 0x4, R6 ;  /* 0x00000004921a7825 */ /* 0x002fd400078e0206 */
[----:B------:R-:W-:Y:S02]  /*914b0*/  @P0 LOP3.LUT R24, R24, 0x8, RZ, 0xfc, !PT ;  /* 0x0000000818180812 */ /* 0x000fe400078efcff */
[----:B------:R-:W-:Y:S01]  /*914c0*/  LOP3.LUT P0, RZ, R13, 0x4, RZ, 0xc0, !PT ;  /* 0x000000040dff7812 */ /* 0x000fe2000780c0ff */
[----:B----4-:R1:W-:Y:S04]  /*914d0*/  @P2 STG.E desc[UR60][R26.64], R145 ;  /* 0x000000911a002986 */ /* 0x0103e8000c10193c */
[----:B-1----:R-:W3:Y:S01]  /*914e0*/  LDL.LU R145, [R1+0x10b4] ;  /* 0x0010b40001917983 */ /* 0x002ee20000300800 */
[----:B------:R-:W-:-:S03]  /*914f0*/  IMAD.WIDE R26, R146, 0x4, R8 ;  /* 0x00000004921a7825 */ /* 0x000fc600078e0208 */
[----:B------:R-:W4:Y:S04]  /*91500*/  LDL.LU R150, [R1+0x660] ;  /* 0x0006600001967983 */ /* 0x000f280000300800 */
[----:B------:R1:W-:Y:S04]  /*91510*/  @P1 STG.E desc[UR60][R26.64], R144 ;  /* 0x000000901a001986 */ /* 0x0003e8000c10193c */
[----:B------:R-:W4:Y:S04]  /*91520*/  LDL.LU R148, [R1+0x460] ;  /* 0x0004600001947983 */ /* 0x000f280000300800 */
[----:B------:R-:W4:Y:S01]  /*91530*/  LDL.LU R147, [R1+0x260] ;  /* 0x0002600001937983 */ /* 0x000f220000300800 */
[----:B-1----:R-:W-:-:S03]  /*91540*/  IMAD.WIDE R26, R25, 0x4, R2 ;  /* 0x00000004191a7825 */ /* 0x002fc600078e0202 */
[----:B------:R-:W4:Y:S04]  /*91550*/  LDL.LU R146, [R1+0x60] ;  /* 0x0000600001927983 */ /* 0x000f280000300800 */
[----:B------:R1:W-:Y:S01]  /*91560*/  @P0 STG.E desc[UR60][R26.64], R22 ;  /* 0x000000161a000986 */ /* 0x0003e2000c10193c */
[----:B------:R-:W-:-:S03]  /*91570*/  LOP3.LUT P0, RZ, R24, 0x8, RZ, 0xc0, !PT ;  /* 0x0000000818ff7812 */ /* 0x000fc6000780c0ff */
[----:B------:R-:W4:Y:S01]  /*91580*/  LDL.LU R144, [R1+0x10b8] ;  /* 0x0010b80001907983 */ /* 0x000f220000300800 */
[----:B-1----:R-:W-:-:S03]  /*91590*/  IMAD.WIDE R26, R25, 0x4, R4 ;  /* 0x00000004191a7825 */ /* 0x002fc600078e0204 */
[----:B------:R-:W4:Y:S06]  /*915a0*/  LDL.LU R22, [R1+0xec4] ;  /* 0x000ec40001167983 */ /* 0x000f2c0000300800 */
[----:B------:R1:W-:Y:S01]  /*915b0*/  @P0 STG.E desc[UR60][R26.64], R21 ;  /* 0x000000151a000986 */ /* 0x0003e2000c10193c */
[----:B------:R-:W-:-:S03]  /*915c0*/  LOP3.LUT P0, RZ, R24, 0x4, RZ, 0xc0, !PT ;  /* 0x0000000418ff7812 */ /* 0x000fc6000780c0ff */
[----:B-1----:R-:W4:Y:S01]  /*915d0*/  LDL.LU R21, [R1+0xc54] ;  /* 0x000c540001157983 */ /* 0x002f220000300800 */
[----:B------:R-:W-:-:S09]  /*915e0*/  IMAD.WIDE R26, R25, 0x4, R6 ;  /* 0x00000004191a7825 */ /* 0x000fd200078e0206 */
[----:B--2---:R1:W-:Y:S04]  /*915f0*/  @P0 STG.E desc[UR60][R26.64], R20 ;  /* 0x000000141a000986 */ /* 0x0043e8000c10193c */
[----:B-1----:R-:W2:Y:S01]  /*91600*/  LDL.LU R20, [R1+0xa64] ;  /* 0x000a640001147983 */ /* 0x002ea20000300800 */
[----:B------:R-:W-:Y:S01]  /*91610*/  LOP3.LUT P0, RZ, R24, 0x2, RZ, 0xc0, !PT ;  /* 0x0000000218ff7812 */ /* 0x000fe2000780c0ff */
[----:B------:R-:W-:-:S12]  /*91620*/  IMAD.WIDE R26, R25, 0x4, R8 ;  /* 0x00000004191a7825 */ /* 0x000fd800078e0208 */
[----:B------:R-:W-:Y:S01]  /*91630*/  @P0 STG.E desc[UR60][R26.64], R137 ;  /* 0x000000891a000986 */ /* 0x000fe2000c10193c */
        /* <DEDUP_REMOVED lines=15> */
[----:B---3--:R-:W-:-:S08]  /*91730*/  IMAD.WIDE R24, R145, 0x4, R2 ;  /* 0x0000000491187825 */ /* 0x008fd000078e0202 */
[----:B----4-:R1:W-:Y:S01]  /*91740*/  @P0 STG.E desc[UR60][R24.64], R150 ;  /* 0x0000009618000986 */ /* 0x0103e2000c10193c */
[----:B------:R-:W-:Y:S01]  /*91750*/  LOP3.LUT P4, RZ, R13, 0x2000, RZ, 0xc0, !PT ;  /* 0x000020000dff7812 */ /* 0x000fe2000788c0ff */
[----:B-1----:R-:W-:-:S05]  /*91760*/  IMAD.WIDE R24, R145, 0x4, R4 ;  /* 0x0000000491187825 */ /* 0x002fca00078e0204 */
[----:B------:R1:W-:Y:S01]  /*91770*/  @P6 STG.E desc[UR60][R24.64], R148 ;  /* 0x0000009418006986 */ /* 0x0003e2000c10193c */
[----:B------:R-:W-:Y:S01]  /*91780*/  LOP3.LUT P3, RZ, R13, 0x4000, RZ, 0xc0, !PT ;  /* 0x000040000dff7812 */ /* 0x000fe2000786c0ff */
[----:B-1----:R-:W-:-:S05]  /*91790*/  IMAD.WIDE R24, R145, 0x4, R6 ;  /* 0x0000000491187825 */ /* 0x002fca00078e0206 */
[----:B------:R1:W-:Y:S01]  /*917a0*/  @P5 STG.E desc[UR60][R24.64], R147 ;  /* 0x0000009318005986 */ /* 0x0003e2000c10193c */
[----:B------:R-:W-:Y:S01]  /*917b0*/  LOP3.LUT P2, RZ, R13, 0x8000, RZ, 0xc0, !PT ;  /* 0x000080000dff7812 */ /* 0x000fe2000784c0ff */
[----:B-1----:R-:W-:Y:S01]  /*917c0*/  IMAD.WIDE R24, R145, 0x4, R8 ;  /* 0x0000000491187825 */ /* 0x002fe200078e0208 */
[----:B------:R-:W-:Y:S01]  /*917d0*/  LOP3.LUT P1, RZ, R13, 0x10000, RZ, 0xc0, !PT ;  /* 0x000100000dff7812 */ /* 0x000fe2000782c0ff */
[----:B------:R-:W3:Y:S04]  /*917e0*/  LDL.LU R145, [R1+0x854] ;  /* 0x0008540001917983 */ /* 0x000ee80000300800 */
[----:B------:R1:W-:Y:S02]  /*917f0*/  @P4 STG.E desc[UR60][R24.64], R146 ;  /* 0x0000009218004986 */ /* 0x0003e4000c10193c */
[----:B-1----:R-:W-:-:S02]  /*91800*/  IMAD.WIDE R24, R144, 0x4, R2 ;  /* 0x0000000490187825 */ /* 0x002fc400078e0202 */
[----:B------:R-:W4:Y:S04]  /*91810*/  LDL.LU R146, [R1+0x664] ;  /* 0x0006640001927983 */ /* 0x000f280000300800 */
[----:B------:R1:W-:Y:S02]  /*91820*/  @P3 STG.E desc[UR60][R24.64], R22 ;  /* 0x0000001618003986 */ /* 0x0003e4000c10193c */
[C---:B-1----:R-:W-:Y:S02]  /*91830*/  IMAD.WIDE R24, R144.reuse, 0x4, R4 ;  /* 0x0000000490187825 */ /* 0x042fe400078e0204 */
[----:B------:R-:W4:Y:S04]  /*91840*/  LDL.LU R22, [R1+0x464] ;  /* 0x0004640001167983 */ /* 0x000f280000300800 */
[----:B------:R1:W-:Y:S02]  /*91850*/  @P2 STG.E desc[UR60][R24.64], R21 ;  /* 0x0000001518002986 */ /* 0x0003e4000c10193c */
[----:B-1----:R-:W-:-:S02]  /*91860*/  IMAD.WIDE R24, R144, 0x4, R6 ;  /* 0x0000000490187825 */ /* 0x002fc400078e0206 */
[----:B------:R-:W4:Y:S04]  /*91870*/  LDL.LU R21, [R1+0x264] ;  /* 0x0002640001157983 */ /* 0x000f280000300800 */
[----:B--2---:R1:W-:Y:S04]  /*91880*/  @P1 STG.E desc[UR60][R24.64], R20 ;  /* 0x0000001418001986 */ /* 0x0043e8000c10193c */
[----:B-1----:R-:W2:Y:S04]  /*91890*/  LDL.LU R20, [R1+0x10bc] ;  /* 0x0010bc0001147983 */ /* 0x002ea80000300800 */
[----:B------:R-:W4:Y:S01]  /*918a0*/  LDL.LU R27, [R1+0x64] ;  /* 0x00006400011b7983 */ /* 0x000f220000300800 */
[----:B------:R-:W-:-:S03]  /*918b0*/  IMAD.WIDE R24, R144, 0x4, R8 ;  /* 0x0000000490187825 */ /* 0x000fc600078e0208 */
        /* <DEDUP_REMOVED lines=10> */
[----:B------:R-:W-:-:S02]  /*91960*/  LOP3.LUT P4, RZ, R13, 0x20000, RZ, 0xc0, !PT ;  /* 0x000200000dff7812 */ /* 0x000fc4000788c0ff */
[C---:B------:R-:W-:Y:S01]  /*91970*/  LOP3.LUT P3, RZ, R13.reuse, 0x40000, RZ, 0xc0, !PT ;  /* 0x000400000dff7812 */ /* 0x040fe2000786c0ff */
[----:B------:R-:W4:Y:S01]  /*91980*/  LDL.LU R150, [R1+0x68] ;  /* 0x0000680001967983 */ /* 0x000f220000300800 */
[----:B------:R-:W-:-:S03]  /*91990*/  LOP3.LUT P2, RZ, R13, 0x80000, RZ, 0xc0, !PT ;  /* 0x000800000dff7812 */ /* 0x000fc6000784c0ff */
[----:B------:R-:W4:Y:S01]  /*919a0*/  LDL.LU R148, [R1+0xecc] ;  /* 0x000ecc0001947983 */ /* 0x000f220000300800 */
[----:B------:R-:W-:-:S03]  /*919b0*/  LOP3.LUT P1, RZ, R13, 0x100000, RZ, 0xc0, !PT ;  /* 0x001000000dff7812 */ /* 0x000fc6000782c0ff */
[----:B------:R-:W4:Y:S01]  /*919c0*/  LDL.LU R147, [R1+0xc5c] ;  /* 0x000c5c0001937983 */ /* 0x000f220000300800 */
[----:B------:R-:W-:Y:S02]  /*919d0*/  LOP3.LUT P0, RZ, R13, 0x20000000, RZ, 0xc0, !PT ;  /* 0x200000000dff7812 */ /* 0x000fe4000780c0ff */
[----:B------:R-:W-:Y:S01]  /*919e0*/  LOP3.LUT R10, R10, 0xffefffff, RZ, 0xc0, !PT ;  /* 0xffefffff0a0a7812 */ /* 0x000fe200078ec0ff */
[----:B---3--:R2:W-:Y:S10]  /*919f0*/  @P4 STG.E desc[UR60][R24.64], R145 ;  /* 0x0000009118004986 */ /* 0x0085f4000c10193c */
[----:B------:R-:W-:-:S02]  /*91a00*/  @P0 LOP3.LUT R10, R10, 0x100000, RZ, 0xfc, !PT ;  /* 0x001000000a0a0812 */ /* 0x000fc400078efcff */
        /* <DEDUP_REMOVED lines=11> */
[----:B----4-:R1:W-:Y:S02]  /*91ac0*/  @P3 STG.E desc[UR60][R24.64], R146 ;  /* 0x0000009218003986 */ /* 0x0103e4000c10193c */
[C---:B-1----:R-:W-:Y:S02]  /*91ad0*/  IMAD.WIDE R24, R20.reuse, 0x4, R4 ;  /* 0x0000000414187825 */ /* 0x042fe400078e0204 */
[----:B------:R-:W2:Y:S04]  /*91ae0*/  LDL.LU R146, [R1+0xa6c] ;  /* 0x000a6c0001927983 */ /* 0x000ea80000300800 */
[----:B------:R1:W-:Y:S02]  /*91af0*/  @P2 STG.E desc[UR60][R24.64], R22 ;  /* 0x0000001618002986 */ /* 0x0003e4000c10193c */
[----:B-1----:R-:W-:-:S02]  /*91b00*/  IMAD.WIDE R24, R20, 0x4, R6 ;  /* 0x0000000414187825 */ /* 0x002fc400078e0206 */
[----:B------:R-:W3:Y:S04]  /*91b10*/  LDL.LU R22, [R1+0x85c] ;  /* 0x00085c0001167983 */ /* 0x000ee80000300800 */
[----:B------:R1:W-:Y:S02]  /*91b20*/  @P1 STG.E desc[UR60][R24.64], R21 ;  /* 0x0000001518001986 */ /* 0x0003e4000c10193c */
[----:B-1----:R-:W-:Y:S02]  /*91b30*/  IMAD.WIDE R24, R20, 0x4, R8 ;  /* 0x0000000414187825 */ /* 0x002fe400078e0208 */
[----:B------:R-:W4:Y:S04]  /*91b40*/  LDL.LU R21, [R1+0x66c] ;  /* 0x00066c0001157983 */ /* 0x000f280000300800 */
[----:B------:R-:W4:Y:S04]  /*91b50*/  LDL.LU R20, [R1+0x46c] ;  /* 0x00046c0001147983 */ /* 0x000f280000300800 */
[----:B------:R-:W4:Y:S01]  /*91b60*/  LDL.LU R145, [R1+0x10cc] ;  /* 0x0010cc0001917983 */ /* 0x000f220000300800 */
[----:B------:R-:W-:-:S04]  /*91b70*/  LOP3.LUT R10, R10, 0xfeffffff, RZ, 0xc0, !PT ;  /* 0xfeffffff0a0a7812 */ /* 0x000fc800078ec0ff */
        /* <DEDUP_REMOVED lines=45> */
[----:B-1----:R-:W-:Y:S02]  /*91e50*/  IMAD.WIDE R24, R144, 0x4, R6 ;  /* 0x0000000490187825 */ /* 0x002fe400078e0206 */
[----:B------:R-:W4:Y:S01]  /*91e60*/  LDL.LU R147, [R1+0x26c] ;  /* 0x00026c0001937983 */ /* 0x000f220000300800 */
[----:B------:R-:W-:-:S03]  /*91e70*/  LOP3.LUT P1, RZ, R14, 0x8, RZ, 0xc0, !PT ;  /* 0x000000080eff7812 */ /* 0x000fc6000782c0ff */
[----:B--2---:R1:W-:Y:S02]  /*91e80*/  @P4 STG.E desc[UR60][R24.64], R146 ;  /* 0x0000009218004986 */ /* 0x0043e4000c10193c */
[----:B-1----:R-:W-:Y:S02]  /*91e90*/  IMAD.WIDE R24, R144, 0x4, R8 ;  /* 0x0000000490187825 */ /* 0x002fe400078e0208 */
[----:B------:R-:W2:Y:S04]  /*91ea0*/  LDL.LU R144, [R1+0x6c] ;  /* 0x00006c0001907983 */ /* 0x000ea80000300800 */
[----:B---3--:R1:W-:Y:S04]  /*91eb0*/  @P3 STG.E desc[UR60][R24.64], R22 ;  /* 0x0000001618003986 */ /* 0x0083e8000c10193c */
[----:B------:R-:W3:Y:S04]  /*91ec0*/  LDL.LU R146, [R1+0xed0] ;  /* 0x000ed00001927983 */ /* 0x000ee80000300800 */
[----:B-1----:R-:W3:Y:S01]  /*91ed0*/  LDL.LU R22, [R1+0xc60] ;  /* 0x000c600001167983 */ /* 0x002ee20000300800 */
[----:B----4-:R-:W-:-:S05]  /*91ee0*/  IMAD.WIDE R24, R145, 0x4, R2 ;  /* 0x0000000491187825 */ /* 0x010fca00078e0202 */
[----:B------:R1:W-:Y:S02]  /*91ef0*/  @P2 STG.E desc[UR60][R24.64], R21 ;  /* 0x0000001518002986 */ /* 0x0003e4000c10193c */
[----:B-1----:R-:W-:Y:S02]  /*91f00*/  IMAD.WIDE R24, R145, 0x4, R4 ;  /* 0x0000000491187825 */ /* 0x002fe400078e0204 */
[----:B------:R-:W4:Y:S04]  /*91f10*/  LDL.LU R21, [R1+0xa70] ;  /* 0x000a700001157983 */ /* 0x000f280000300800 */
[----:B------:R1:W-:Y:S04]  /*91f20*/  @P1 STG.E desc[UR60][R24.64], R20 ;  /* 0x0000001418001986 */ /* 0x0003e8000c10193c */
[----:B-1----:R-:W3:Y:S04]  /*91f30*/  LDL.LU R20, [R1+0x10d0] ;  /* 0x0010d00001147983 */ /* 0x002ee80000300800 */
        /* <DEDUP_REMOVED lines=12> */
[----:B------:R-:W-:Y:S01]  /*92000*/  IMAD.WIDE R24, R145, 0x4, R6 ;  /* 0x0000000491187825 */ /* 0x000fe200078e0206 */
[----:B------:R-:W4:Y:S01]  /*92010*/  LDL.LU R148, [R1+0x864] ;  /* 0x0008640001947983 */ /* 0x000f220000300800 */
[C---:B------:R-:W-:Y:S02]  /*92020*/  LOP3.LUT P2, RZ, R14.reuse, 0x40, RZ, 0xc0, !PT ;  /* 0x000000400eff7812 */ /* 0x040fe4000784c0ff */
[C---:B------:R-:W-:Y:S02]  /*92030*/  LOP3.LUT P1, RZ, R14.reuse, 0x80, RZ, 0xc0, !PT ;  /* 0x000000800eff7812 */ /* 0x040fe4000782c0ff */
        /* <DEDUP_REMOVED lines=11> */
[----:B------:R1:W-:Y:S02]  /*920f0*/  @P4 STG.E desc[UR60][R24.64], R147 ;  /* 0x0000009318004986 */ /* 0x0003e4000c10193c */
[----:B-1----:R-:W-:-:S05]  /*92100*/  IMAD.WIDE R24, R145, 0x4, R8 ;  /* 0x0000000491187825 */ /* 0x002fca00078e0208 */
[----:B--2---:R1:W-:Y:S04]  /*92110*/  @P3 STG.E desc[UR60][R24.64], R144 ;  /* 0x0000009018003986 */ /* 0x0043e8000c10193c */
[----:B-1----:R-:W2:Y:S04]  /*92120*/  LDL.LU R144, [R1+0x10dc] ;  /* 0x0010dc0001907983 */ /* 0x002ea80000300800 */
[----:B------:R-:W2:Y:S04]  /*92130*/  LDL.LU R147, [R1+0x674] ;  /* 0x0006740001937983 */ /* 0x000ea80000300800 */
[----:B------:R-:W2:Y:S01]  /*92140*/  LDL.LU R145, [R1+0x474] ;  /* 0x0004740001917983 */ /* 0x000ea20000300800 */
[----:B---3--:R-:W-:-:S05]  /*92150*/  IMAD.WIDE R24, R20, 0x4, R2 ;  /* 0x0000000414187825 */ /* 0x008fca00078e0202 */
[----:B------:R1:W-:Y:S04]  /*92160*/  @P2 STG.E desc[UR60][R24.64], R146 ;  /* 0x0000009218002986 */ /* 0x0003e8000c10193c */
[----:B-1----:R-:W3:Y:S01]  /*92170*/  LDL.LU R146, [R1+0x274] ;  /* 0x0002740001927983 */ /* 0x002ee20000300800 */
[----:B------:R-:W-:-:S05]  /*92180*/  IMAD.WIDE R24, R20, 0x4, R4 ;  /* 0x0000000414187825 */ /* 0x000fca00078e0204 */
[----:B------:R1:W-:Y:S04]  /*92190*/  @P1 STG.E desc[UR60][R24.64], R22 ;  /* 0x0000001618001986 */ /* 0x0003e8000c10193c */
[----:B-1----:R-:W3:Y:S01]  /*921a0*/  LDL.LU R22, [R1+0x74] ;  /* 0x0000740001167983 */ /* 0x002ee20000300800 */
        /* <DEDUP_REMOVED lines=12> */
[----:B------:R-:W-:-:S10]  /*92270*/  IMAD.WIDE R24, R20, 0x4, R6 ;  /* 0x0000000414187825 */ /* 0x000fd400078e0206 */
[----:B------:R-:W-:Y:S02]  /*92280*/  @P0 LOP3.LUT R10, R10, 0x80000, RZ, 0xfc, !PT ;  /* 0x000800000a0a0812 */ /* 0x000fe400078efcff */
[----:B------:R-:W-:-:S13]  /*92290*/  LOP3.LUT P0, RZ, R14, 0x100, RZ, 0xc0, !PT ;  /* 0x000001000eff7812 */ /* 0x000fda000780c0ff */
[----:B----4-:R1:W-:Y:S01]  /*922a0*/  @P0 STG.E desc[UR60][R24.64], R21 ;  /* 0x0000001518000986 */ /* 0x0103e2000c10193c */
[----:B------:R-:W-:Y:S01]  /*922b0*/  LOP3.LUT P0, RZ, R10, 0x80000, RZ, 0xc0, !PT ;  /* 0x000800000aff7812 */ /* 0x000fe2000780c0ff */
[----:B-1----:R-:W-:Y:S02]  /*922c0*/  IMAD.WIDE R24, R20, 0x4, R8 ;  /* 0x0000000414187825 */ /* 0x002fe400078e0208 */
[----:B------:R-:W4:Y:S04]  /*922d0*/  LDL.LU R20, [R1+0xed8] ;  /* 0x000ed80001147983 */ /* 0x000f280000300800 */
[----:B------:R-:W4:Y:S06]  /*922e0*/  LDL.LU R21, [R1+0x10e0] ;  /* 0x0010e00001157983 */ /* 0x000f2c0000300800 */
        /* <DEDUP_REMOVED lines=21> */
[----:B------:R-:W-:-:S02]  /*92440*/  LOP3.LUT P0, RZ, R10, 0x1000, RZ, 0xc0, !PT ;  /* 0x000010000aff7812 */ /* 0x000fc4000780c0ff */
[----:B------:R-:W-:Y:S01]  /*92450*/  LOP3.LUT P5, RZ, R14, 0x40000, RZ, 0xc0, !PT ;  /* 0x000400000eff7812 */ /* 0x000fe200078ac0ff */
[----:B-1----:R-:W-:-:S10]  /*92460*/  IMAD.WIDE R24, R150, 0x4, R6 ;  /* 0x0000000496187825 */ /* 0x002fd400078e0206 */
[----:B------:R1:W-:Y:S01]  /*92470*/  @P0 STG.E desc[UR60][R24.64], R149 ;  /* 0x0000009518000986 */ /* 0x0003e2000c10193c */
[----:B------:R-:W-:Y:S01]  /*92480*/  LOP3.LUT P4, RZ, R14, 0x80000, RZ, 0xc0, !PT ;  /* 0x000800000eff7812 */ /* 0x000fe2000788c0ff */
[----:B-1----:R-:W-:-:S05]  /*92490*/  IMAD.WIDE R24, R150, 0x4, R8 ;  /* 0x0000000496187825 */ /* 0x002fca00078e0208 */
[----:B------:R2:W-:Y:S01]  /*924a0*/  @P6 STG.E desc[UR60][R24.64], R148 ;  /* 0x0000009418006986 */ /* 0x0005e2000c10193c */
[----:B------:R-:W-:Y:S01]  /*924b0*/  LOP3.LUT P3, RZ, R14, 0x100000, RZ, 0xc0, !PT ;  /* 0x001000000eff7812 */ /* 0x000fe2000786c0ff */
[----:B--2---:R-:W-:-:S05]  /*924c0*/  IMAD.WIDE R24, R144, 0x4, R2 ;  /* 0x0000000490187825 */ /* 0x004fca00078e0202 */
[----:B------:R1:W-:Y:S01]  /*924d0*/  @P5 STG.E desc[UR60][R24.64], R147 ;  /* 0x0000009318005986 */ /* 0x0003e2000c10193c */
[----:B------:R-:W-:Y:S01]  /*924e0*/  LOP3.LUT P2, RZ, R14, 0x200000, RZ, 0xc0, !PT ;  /* 0x002000000eff7812 */ /* 0x000fe2000784c0ff */
[----:B-1----:R-:W-:-:S05]  /*924f0*/  IMAD.WIDE R24, R144, 0x4, R4 ;  /* 0x0000000490187825 */ /* 0x002fca00078e0204 */
[----:B------:R1:W-:Y:S02]  /*92500*/  @P4 STG.E desc[UR60][R24.64], R145 ;  /* 0x0000009118004986 */ /* 0x0003e4000c10193c */
[----:B-1----:R-:W-:-:S05]  /*92510*/  IMAD.WIDE R24, R144, 0x4, R6 ;  /* 0x0000000490187825 */ /* 0x002fca00078e0206 */
[----:B---3--:R1:W-:Y:S02]  /*92520*/  @P3 STG.E desc[UR60][R24.64], R146 ;  /* 0x0000009218003986 */ /* 0x0083e4000c10193c */
[----:B-1----:R-:W-:Y:S02]  /*92530*/  IMAD.WIDE R24, R144, 0x4, R8 ;  /* 0x0000000490187825 */ /* 0x002fe400078e0208 */
[----:B------:R-:W2:Y:S04]  /*92540*/  LDL.LU R144, [R1+0xc68] ;  /* 0x000c680001907983 */ /* 0x000ea80000300800 */
[----:B------:R1:W-:Y:S04]  /*92550*/  @P2 STG.E desc[UR60][R24.64], R22 ;  /* 0x0000001618002986 */ /* 0x0003e8000c10193c */
[----:B-1----:R-:W3:Y:S01]  /*92560*/  LDL.LU R22, [R1+0xa78] ;  /* 0x000a780001167983 */ /* 0x002ee20000300800 */
[----:B------:R-:W-:-:S03]  /*92570*/  LOP3.LUT P1, RZ, R14, 0x400000, RZ, 0xc0, !PT ;  /* 0x004000000eff7812 */ /* 0x000fc6000782c0ff */
[----:B------:R-:W3:Y:S04]  /*92580*/  LDL.LU R26, [R1+0x868] ;  /* 0x00086800011a7983 */ /* 0x000ee80000300800 */
[----:B------:R-:W3:Y:S04]  /*92590*/  LDL.LU R27, [R1+0x678] ;  /* 0x00067800011b7983 */ /* 0x000ee80000300800 */
[----:B------:R-:W3:Y:S01]  /*925a0*/  LDL.LU R136, [R1+0x478] ;  /* 0x0004780001887983 */ /* 0x000ee20000300800 */
[----:B----4-:R-:W-:-:S05]  /*925b0*/  IMAD.WIDE R24, R21, 0x4, R2 ;  /* 0x0000000415187825 */ /* 0x010fca00078e0202 */
[----:B------:R1:W-:Y:S04]  /*925c0*/  @P1 STG.E desc[UR60][R24.64], R20 ;  /* 0x0000001418001986 */ /* 0x0003e8000c10193c */
[----:B-1----:R-:W4:Y:S04]  /*925d0*/  LDL.LU R20, [R1+0x10e4] ;  /* 0x0010e40001147983 */ /* 0x002f280000300800 */
        /* <DEDUP_REMOVED lines=11> */
[----:B------:R-:W-:Y:S01]  /*92690*/  LOP3.LUT P3, RZ, R14, 0x1000000, RZ, 0xc0, !PT ;  /* 0x010000000eff7812 */ /* 0x000fe2000786c0ff */
[----:B------:R-:W-:Y:S01]  /*926a0*/  IMAD.WIDE R24, R21, 0x4, R4 ;  /* 0x0000000415187825 */ /* 0x000fe200078e0204 */
        /* <DEDUP_REMOVED lines=10> */
[----:B--2---:R1:W-:Y:S02]  /*92750*/  @P4 STG.E desc[UR60][R24.64], R144 ;  /* 0x0000009018004986 */ /* 0x0043e4000c10193c */
[C---:B-1----:R-:W-:Y:S02]  /*92760*/  IMAD.WIDE R24, R21.reuse, 0x4, R6 ;  /* 0x0000000415187825 */ /* 0x042fe400078e0206 */
[----:B------:R-:W2:Y:S04]  /*92770*/  LDL.LU R144, [R1+0xc70] ;  /* 0x000c700001907983 */ /* 0x000ea80000300800 */
[----:B---3--:R1:W-:Y:S02]  /*92780*/  @P3 STG.E desc[UR60][R24.64], R22 ;  /* 0x0000001618003986 */ /* 0x0083e4000c10193c */
[----:B-1----:R-:W-:-:S02]  /*92790*/  IMAD.WIDE R24, R21, 0x4, R8 ;  /* 0x0000000415187825 */ /* 0x002fc400078e0208 */
[----:B------:R-:W3:Y:S04]  /*927a0*/  LDL.LU R22, [R1+0xa80] ;  /* 0x000a800001167983 */ /* 0x000ee80000300800 */
[----:B------:R-:W2:Y:S01]  /*927b0*/  LDL.LU R21, [R1+0x10f0] ;  /* 0x0010f00001157983 */ /* 0x000ea20000300800 */
        /* <DEDUP_REMOVED lines=14> */
[C---:B------:R-:W-:Y:S02]  /*928a0*/  LOP3.LUT P0, RZ, R14.reuse, 0x10000000, RZ, 0xc0, !PT ;  /* 0x100000000eff7812 */ /* 0x040fe4000780c0ff */
[----:B------:R-:W-:Y:S02]  /*928b0*/  LOP3.LUT P1, RZ, R14, 0x4000000, RZ, 0xc0, !PT ;  /* 0x040000000eff7812 */ /* 0x000fe4000782c0ff */
[----:B------:R-:W-:Y:S01]  /*928c0*/  LOP3.LUT R10, R10, 0xfffff7ff, RZ, 0xc0, !PT ;  /* 0xfffff7ff0a0a7812 */ /* 0x000fe200078ec0ff */
[----:B------:R4:W-:Y:S08]  /*928d0*/  @P2 STG.E desc[UR60][R24.64], R26 ;  /* 0x0000001a18002986 */ /* 0x0009f0000c10193c */
[----:B------:R-:W-:-:S02]  /*928e0*/  @P0 LOP3.LUT R10, R10, 0x800, RZ, 0xfc, !PT ;  /* 0x000008000a0a0812 */ /* 0x000fc400078efcff */
[----:B------:R-:W-:Y:S01]  /*928f0*/  LOP3.LUT P0, RZ, R14, 0x8000000, RZ, 0xc0, !PT ;  /* 0x080000000eff7812 */ /* 0x000fe2000780c0ff */
[----:B----4-:R-:W-:-:S05]  /*92900*/  IMAD.WIDE R24, R20, 0x4, R2 ;  /* 0x0000000414187825 */ /* 0x010fca00078e0202 */
[----:B------:R1:W-:Y:S02]  /*92910*/  @P1 STG.E desc[UR60][R24.64], R27 ;  /* 0x0000001b18001986 */ /* 0x0003e4000c10193c */
[----:B-1----:R-:W-:-:S05]  /*92920*/  IMAD.WIDE R24, R20, 0x4, R4 ;  /* 0x0000000414187825 */ /* 0x002fca00078e0204 */
        /* <DEDUP_REMOVED lines=36> */
[----:B--2---:R-:W-:-:S05]  /*92b70*/  IMAD.WIDE R24, R21, 0x4, R2 ;  /* 0x0000000415187825 */ /* 0x004fca00078e0202 */
[----:B------:R1:W-:Y:S02]  /*92b80*/  @P4 STG.E desc[UR60][R24.64], R146 ;  /* 0x0000009218004986 */ /* 0x0003e4000c10193c */
[----:B-1----:R-:W-:-:S05]  /*92b90*/  IMAD.WIDE R24, R21, 0x4, R4 ;  /* 0x0000000415187825 */ /* 0x002fca00078e0204 */
[----:B------:R1:W-:Y:S02]  /*92ba0*/  @P3 STG.E desc[UR60][R24.64], R144 ;  /* 0x0000009018003986 */ /* 0x0003e4000c10193c */
[----:B-1----:R-:W-:-:S05]  /*92bb0*/  IMAD.WIDE R24, R21, 0x4, R6 ;  /* 0x0000000415187825 */ /* 0x002fca00078e0206 */
[----:B---3--:R1:W-:Y:S04]  /*92bc0*/  @P2 STG.E desc[UR60][R24.64], R22 ;  /* 0x0000001618002986 */ /* 0x0083e8000c10193c */
[----:B-1----:R-:W2:Y:S04]  /*92bd0*/  LDL.LU R22, [R1+0x680] ;  /* 0x0006800001167983 */ /* 0x002ea80000300800 */
[----:B------:R-:W3:Y:S04]  /*92be0*/  LDL.LU R145, [R1+0x480] ;  /* 0x0004800001917983 */ /* 0x000ee80000300800 */
[----:B------:R-:W3:Y:S04]  /*92bf0*/  LDL.LU R146, [R1+0x280] ;  /* 0x0002800001927983 */ /* 0x000ee80000300800 */
[----:B------:R-:W2:Y:S01]  /*92c00*/  LDL.LU R144, [R1+0x10f4] ;  /* 0x0010f40001907983 */ /* 0x000ea20000300800 */
[----:B------:R-:W-:Y:S01]  /*92c10*/  LOP3.LUT P1, RZ, R15, 0x200, RZ, 0xc0, !PT ;  /* 0x000002000fff7812 */ /* 0x000fe2000782c0ff */
[----:B------:R-:W-:Y:S01]  /*92c20*/  IMAD.WIDE R24, R21, 0x4, R8 ;  /* 0x0000000415187825 */ /* 0x000fe200078e0208 */
[----:B------:R-:W-:-:S11]  /*92c30*/  LOP3.LUT P4, RZ, R15, 0x400, RZ, 0xc0, !PT ;  /* 0x000004000fff7812 */ /* 0x000fd6000788c0ff */
[----:B----4-:R1:W-:Y:S04]  /*92c40*/  @P1 STG.E desc[UR60][R24.64], R20 ;  /* 0x0000001418001986 */ /* 0x0103e8000c10193c */
[----:B-1----:R-:W4:Y:S04]  /*92c50*/  LDL.LU R20, [R1+0x80] ;  /* 0x0000800001147983 */ /* 0x002f280000300800 */
[----:B------:R-:W4:Y:S04]  /*92c60*/  LDL.LU R21, [R1+0xee4] ;  /* 0x000ee40001157983 */ /* 0x000f280000300800 */
[----:B------:R-:W4:Y:S01]  /*92c70*/  LDL.LU R27, [R1+0x10f8] ;  /* 0x0010f800011b7983 */ /* 0x000f220000300800 */
[----:B------:R-:W-:-:S02]  /*92c80*/  LOP3.LUT P3, RZ, R15, 0x800, RZ, 0xc0, !PT ;  /* 0x000008000fff7812 */ /* 0x000fc4000786c0ff */
[C---:B------:R-:W-:Y:S02]  /*92c90*/  LOP3.LUT P2, RZ, R15.reuse, 0x1000, RZ, 0xc0, !PT ;  /* 0x000010000fff7812 */ /* 0x040fe4000784c0ff */
[----:B------:R-:W-:Y:S02]  /*92ca0*/  LOP3.LUT P0, RZ, R15, 0x400000, RZ, 0xc0, !PT ;  /* 0x004000000fff7812 */ /* 0x000fe4000780c0ff */
[----:B------:R-:W-:-:S11]  /*92cb0*/  LOP3.LUT R12, R12, 0xefffffff, RZ, 0xc0, !PT ;  /* 0xefffffff0c0c7812 */ /* 0x000fd600078ec0ff */
[----:B------:R-:W-:Y:S02]  /*92cc0*/  @P0 LOP3.LUT R12, R12, 0x10000000, RZ, 0xfc, !PT ;  /* 0x100000000c0c0812 */ /* 0x000fe400078efcff */
[----:B------:R-:W-:Y:S01]  /*92cd0*/  LOP3.LUT P0, RZ, R15, 0x200000, RZ, 0xc0, !PT ;  /* 0x002000000fff7812 */ /* 0x000fe2000780c0ff */
[----:B--2---:R-:W-:-:S05]  /*92ce0*/  IMAD.WIDE R24, R144, 0x4, R2 ;  /* 0x0000000490187825 */ /* 0x004fca00078e0202 */
[----:B------:R1:W-:Y:S04]  /*92cf0*/  @P4 STG.E desc[UR60][R24.64], R22 ;  /* 0x0000001618004986 */ /* 0x0003e8000c10193c */
[----:B-1----:R-:W2:Y:S04]  /*92d00*/  LDL.LU R22, [R1+0xc74] ;  /* 0x000c740001167983 */ /* 0x002ea80000300800 */
        /* <DEDUP_REMOVED lines=9> */
[----:B------:R-:W2:Y:S01]  /*92da0*/  LDL.LU R148, [R1+0x1104] ;  /* 0x0011040001947983 */ /* 0x000ea20000300800 */
[----:B------:R-:W-:-:S03]  /*92db0*/  IMAD.WIDE R24, R144, 0x4, R4 ;  /* 0x0000000490187825 */ /* 0x000fc600078e0204 */
[----:B------:R-:W2:Y:S04]  /*92dc0*/  LDL.LU R147, [R1+0x878] ;  /* 0x0008780001937983 */ /* 0x000ea80000300800 */
[----:B---3--:R1:W-:Y:S02]  /*92dd0*/  @P3 STG.E desc[UR60][R24.64], R145 ;  /* 0x0000009118003986 */ /* 0x0083e4000c10193c */
[C---:B-1----:R-:W-:Y:S02]  /*92de0*/  IMAD.WIDE R24, R144.reuse, 0x4, R6 ;  /* 0x0000000490187825 */ /* 0x042fe400078e0206 */
[----:B------:R-:W3:Y:S04]  /*92df0*/  LDL.LU R145, [R1+0x688] ;  /* 0x0006880001917983 */ /* 0x000ee80000300800 */
[----:B------:R1:W-:Y:S02]  /*92e00*/  @P2 STG.E desc[UR60][R24.64], R146 ;  /* 0x0000009218002986 */ /* 0x0003e4000c10193c */
[----:B-1----:R-:W-:-:S02]  /*92e10*/  IMAD.WIDE R24, R144, 0x4, R8 ;  /* 0x0000000490187825 */ /* 0x002fc400078e0208 */
[----:B------:R-:W3:Y:S04]  /*92e20*/  LDL.LU R146, [R1+0x488] ;  /* 0x0004880001927983 */ /* 0x000ee80000300800 */
[----:B------:R-:W3:Y:S04]  /*92e30*/  LDL.LU R144, [R1+0x288] ;  /* 0x0002880001907983 */ /* 0x000ee80000300800 */
[----:B------:R-:W3:Y:S01]  /*92e40*/  LDL.LU R151, [R1+0x1108] ;  /* 0x0011080001977983 */ /* 0x000ee20000300800 */
        /* <DEDUP_REMOVED lines=14> */
[C---:B------:R-:W-:Y:S02]  /*92f30*/  LOP3.LUT P0, RZ, R15.reuse, 0x10000, RZ, 0xc0, !PT ;  /* 0x000100000fff7812 */ /* 0x040fe4000780c0ff */
[----:B------:R-:W-:Y:S02]  /*92f40*/  LOP3.LUT R10, R10, 0xfffffffb, RZ, 0xc0, !PT ;  /* 0xfffffffb0a0a7812 */ /* 0x000fe400078ec0ff */
[----:B------:R-:W-:-:S09]  /*92f50*/  LOP3.LUT P1, RZ, R15, 0x2000, RZ, 0xc0, !PT ;  /* 0x000020000fff7812 */ /* 0x000fd2000782c0ff */
[----:B------:R-:W-:Y:S02]  /*92f60*/  @P0 LOP3.LUT R10, R10, 0x4, RZ, 0xfc, !PT ;  /* 0x000000040a0a0812 */ /* 0x000fe400078efcff */
[----:B------:R-:W-:Y:S02]  /*92f70*/  LOP3.LUT P0, RZ, R15, 0x8000, RZ, 0xc0, !PT ;  /* 0x000080000fff7812 */ /* 0x000fe4000780c0ff */
[----:B------:R-:W-:Y:S01]  /*92f80*/  LOP3.LUT R10, R10, 0xfffffff7, RZ, 0xc0, !PT ;  /* 0xfffffff70a0a7812 */ /* 0x000fe200078ec0ff */
[----:B----4-:R1:W-:Y:S10]  /*92f90*/  @P1 STG.E desc[UR60][R24.64], R20 ;  /* 0x0000001418001986 */ /* 0x0103f4000c10193c */
[----:B------:R-:W-:-:S02]  /*92fa0*/  @P0 LOP3.LUT R10, R10, 0x8, RZ, 0xfc, !PT ;  /* 0x000000080a0a0812 */ /* 0x000fc400078efcff */
[----:B------:R-:W-:Y:S01]  /*92fb0*/  LOP3.LUT P0, RZ, R15, 0x4000, RZ, 0xc0, !PT ;  /* 0x000040000fff7812 */ /* 0x000fe2000780c0ff */
[----:B-1----:R-:W-:Y:S01]  /*92fc0*/  IMAD.WIDE R24, R27, 0x4, R2 ;  /* 0x000000041b187825 */ /* 0x002fe200078e0202 */
[----:B------:R-:W-:Y:S01]  /*92fd0*/  LOP3.LUT P6, RZ, R15, 0x800000, RZ, 0xc0, !PT ;  /* 0x008000000fff7812 */ /* 0x000fe200078cc0ff */
[----:B------:R-:W4:Y:S10]  /*92fe0*/  LDL.LU R20, [R1+0x2be8] ;  /* 0x002be80001147983 */ /* 0x000f340000300800 */
[----:B------:R1:W-:Y:S01]  /*92ff0*/  @P0 STG.E desc[UR60][R24.64], R21 ;  /* 0x0000001518000986 */ /* 0x0003e2000c10193c */
[C---:B------:R-:W-:Y:S01]  /*93000*/  LOP3.LUT P0, RZ, R10.reuse, 0x8, RZ, 0xc0, !PT ;  /* 0x000000080aff7812 */ /* 0x040fe2000780c0ff */
[----:B-1----:R-:W-:Y:S01]  /*93010*/  IMAD.WIDE R24, R27, 0x4, R4 ;  /* 0x000000041b187825 */ /* 0x002fe200078e0204 */
[----:B------:R-:W-:Y:S01]  /*93020*/  LOP3.LUT P5, RZ, R15, 0x1000000, RZ, 0xc0, !PT ;  /* 0x010000000fff7812 */ /* 0x000fe200078ac0ff */
[----:B------:R-:W4:Y:S10]  /*93030*/  LDL.LU R21, [R1+0x2be4] ;  /* 0x002be40001157983 */ /* 0x000f340000300800 */
[----:B--2---:R1:W-:Y:S01]  /*93040*/  @P0 STG.E desc[UR60][R24.64], R22 ;  /* 0x0000001618000986 */ /* 0x0043e2000c10193c */
[C---:B------:R-:W-:Y:S01]  /*93050*/  LOP3.LUT P0, RZ, R10.reuse, 0x4, RZ, 0xc0, !PT ;  /* 0x000000040aff7812 */ /* 0x040fe2000780c0ff */
[----:B-1----:R-:W-:Y:S01]  /*93060*/  IMAD.WIDE R24, R27, 0x4, R6 ;  /* 0x000000041b187825 */ /* 0x002fe200078e0206 */
[----:B------:R-:W-:Y:S01]  /*93070*/  LOP3.LUT P4, RZ, R15, 0x2000000, RZ, 0xc0, !PT ;  /* 0x020000000fff7812 */ /* 0x000fe2000788c0ff */
[----:B------:R-:W2:Y:S10]  /*93080*/  LDL.LU R22, [R1+0x2be0] ;  /* 0x002be00001167983 */ /* 0x000eb40000300800 */
        /* <DEDUP_REMOVED lines=29> */
[----:B---3--:R-:W-:-:S05]  /*93260*/  IMAD.WIDE R24, R151, 0x4, R2 ;  /* 0x0000000497187825 */ /* 0x008fca00078e0202 */
[----:B------:R1:W-:Y:S02]  /*93270*/  @P3 STG.E desc[UR60][R24.64], R145 ;  /* 0x0000009118003986 */ /* 0x0003e4000c10193c */
[----:B-1----:R-:W-:-:S05]  /*93280*/  IMAD.WIDE R24, R151, 0x4, R4 ;  /* 0x0000000497187825 */ /* 0x002fca00078e0204 */
[----:B------:R1:W-:Y:S02]  /*93290*/  @P2 STG.E desc[UR60][R24.64], R146 ;  /* 0x0000009218002986 */ /* 0x0003e4000c10193c */
[----:B-1----:R-:W-:-:S05]  /*932a0*/  IMAD.WIDE R24, R151, 0x4, R6 ;  /* 0x0000000497187825 */ /* 0x002fca00078e0206 */
[----:B------:R1:W-:Y:S04]  /*932b0*/  @P1 STG.E desc[UR60][R24.64], R144 ;  /* 0x0000009018001986 */ /* 0x0003e8000c10193c */
[----:B-1----:R-:W3:Y:S04]  /*932c0*/  LDL.LU R144, [R1+0x88] ;  /* 0x0000880001907983 */ /* 0x002ee80000300800 */
[----:B------:R-:W2:Y:S04]  /*932d0*/  LDL.LU R149, [R1+0xeec] ;  /* 0x000eec0001957983 */ /* 0x000ea80000300800 */
[----:B------:R-:W4:Y:S04]  /*932e0*/  LDL.LU R150, [R1+0xc7c] ;  /* 0x000c7c0001967983 */ /* 0x000f280000300800 */
[----:B------:R-:W4:Y:S04]  /*932f0*/  LDL.LU R148, [R1+0xa8c] ;  /* 0x000a8c0001947983 */ /* 0x000f280000300800 */
[----:B------:R-:W2:Y:S04]  /*93300*/  LDL.LU R147, [R1+0x110c] ;  /* 0x00110c0001937983 */ /* 0x000ea80000300800 */
        /* <DEDUP_REMOVED lines=18> */
[----:B------:R-:W-:Y:S01]  /*93430*/  LOP3.LUT P2, RZ, R15, 0x80000000, RZ, 0xc0, !PT ;  /* 0x800000000fff7812 */ /* 0x000fe2000784c0ff */
[----:B---3--:R1:W-:Y:S04]  /*93440*/  @P4 STG.E desc[UR60][R24.64], R144 ;  /* 0x0000009018004986 */ /* 0x0083e8000c10193c */
[----:B-1----:R-:W3:Y:S04]  /*93450*/  LDL.LU R144, [R1+0x48c] ;  /* 0x00048c0001907983 */ /* 0x002ee80000300800 */
[----:B------:R-:W3:Y:S04]  /*93460*/  LDL.LU R27, [R1+0x28c] ;  /* 0x00028c00011b7983 */ /* 0x000ee80000300800 */
[----:B------:R-:W3:Y:S04]  /*93470*/  LDL.LU R252, [R1+0x8c] ;  /* 0x00008c0001fc7983 */ /* 0x000ee80000300800 */
[----:B------:R-:W3:Y:S04]  /*93480*/  LDL.LU R139, [R1+0x1114] ;  /* 0x00111400018b7983 */ /* 0x000ee80000300800 */
[----:B------:R-:W3:Y:S04]  /*93490*/  LDL.LU R159, [R1+0xef0] ;  /* 0x000ef000019f7983 */ /* 0x000ee80000300800 */
[----:B------:R-:W3:Y:S01]  /*934a0*/  LDL.LU R137, [R1+0xc80] ;  /* 0x000c800001897983 */ /* 0x000ee20000300800 */
[----:B------:R-:W-:Y:S01]  /*934b0*/  LOP3.LUT R12, R12, 0xfeffffff, RZ, 0xc0, !PT ;  /* 0xfeffffff0c0c7812 */ /* 0x000fe200078ec0ff */
[----:B--2---:R-:W-:Y:S01]  /*934c0*/  IMAD.WIDE R24, R147, 0x4, R2 ;  /* 0x0000000493187825 */ /* 0x004fe200078e0202 */
[----:B------:R-:W-:Y:S01]  /*934d0*/  LOP3.LUT P1, RZ, R16, 0x1, RZ, 0xc0, !PT ;  /* 0x0000000110ff7812 */ /* 0x000fe2000782c0ff */
[----:B------:R-:W2:Y:S01]  /*934e0*/  LDL.LU R138, [R1+0xa90] ;  /* 0x000a9000018a7983 */ /* 0x000ea20000300800 */
[----:B------:R-:W-:-:S02]  /*934f0*/  @P0 LOP3.LUT R12, R12, 0x1000000, RZ, 0xfc, !PT ;  /* 0x010000000c0c0812 */ /* 0x000fc400078efcff */
[----:B------:R-:W-:Y:S01]  /*93500*/  LOP3.LUT P0, RZ, R16, 0x10, RZ, 0xc0, !PT ;  /* 0x0000001010ff7812 */ /* 0x000fe2000780c0ff */
[----:B------:R1:W-:Y:S01]  /*93510*/  @P3 STG.E desc[UR60][R24.64], R149 ;  /* 0x0000009518003986 */ /* 0x0003e2000c10193c */
[----:B------:R-:W-:Y:S01]  /*93520*/  LOP3.LUT R12, R12, 0xfdffffff, RZ, 0xc0, !PT ;  /* 0xfdffffff0c0c7812 */ /* 0x000fe200078ec0ff */
[----:B-1----:R-:W-:-:S05]  /*93530*/  IMAD.WIDE R24, R147, 0x4, R4 ;  /* 0x0000000493187825 */ /* 0x002fca00078e0204 */
[----:B----4-:R1:W-:Y:S05]  /*93540*/  @P2 STG.E desc[UR60][R24.64], R150 ;  /* 0x0000009618002986 */ /* 0x0103ea000c10193c */
[----:B------:R-:W-:Y:S02]  /*93550*/  @P0 LOP3.LUT R12, R12, 0x2000000, RZ, 0xfc, !PT ;  /* 0x020000000c0c0812 */ /* 0x000fe400078efcff */
[----:B------:R-:W-:Y:S01]  /*93560*/  LOP3.LUT P0, RZ, R16, 0x8, RZ, 0xc0, !PT ;  /* 0x0000000810ff7812 */ /* 0x000fe2000780c0ff */
[----:B-1----:R-:W-:-:S05]  /*93570*/  IMAD.WIDE R24, R147, 0x4, R6 ;  /* 0x0000000493187825 */ /* 0x002fca00078e0206 */
[----:B------:R1:W-:Y:S01]  /*93580*/  @P1 STG.E desc[UR60][R24.64], R148 ;  /* 0x0000009418001986 */ /* 0x0003e2000c10193c */
[----:B------:R-:W-:-:S03]  /*93590*/  LOP3.LUT R12, R12, 0xfbffffff, RZ, 0xc0, !PT ;  /* 0xfbffffff0c0c7812 */ /* 0x000fc600078ec0ff */
[----:B-1----:R-:W4:Y:S04]  /*935a0*/  LDL.LU R148, [R1+0x1118] ;  /* 0x0011180001947983 */ /* 0x002f280000300800 */
[----:B------:R-:W4:Y:S04]  /*935b0*/  LDL.LU R156, [R1+0x880] ;  /* 0x00088000019c7983 */ /* 0x000f280000300800 */
[----:B------:R-:W4:Y:S01]  /*935c0*/  LDL.LU R151, [R1+0x690] ;  /* 0x0006900001977983 */ /* 0x000f220000300800 */
[----:B------:R-:W-:Y:S02]  /*935d0*/  @P0 LOP3.LUT R12, R12, 0x4000000, RZ, 0xfc, !PT ;  /* 0x040000000c0c0812 */ /* 0x000fe400078efcff */
[----:B------:R-:W-:Y:S01]  /*935e0*/  LOP3.LUT P0, RZ, R16, 0x4, RZ, 0xc0, !PT ;  /* 0x0000000410ff7812 */ /* 0x000fe2000780c0ff */
[----:B------:R-:W4:Y:S01]  /*935f0*/  LDL.LU R149, [R1+0x490] ;  /* 0x0004900001957983 */ /* 0x000f220000300800 */
[----:B------:R-:W-:Y:S01]  /*93600*/  LOP3.LUT R12, R12, 0xf7ffffff, RZ, 0xc0, !PT ;  /* 0xf7ffffff0c0c7812 */ /* 0x000fe200078ec0ff */
[----:B------:R-:W-:-:S02]  /*93610*/  IMAD.WIDE R24, R147, 0x4, R8 ;  /* 0x0000000493187825 */ /* 0x000fc400078e0208 */
[----:B------:R-:W4:Y:S08]  /*93620*/  LDL.LU R150, [R1+0x290] ;  /* 0x0002900001967983 */ /* 0x000f300000300800 */
[----:B------:R-:W-:Y:S02]  /*93630*/  @P0 LOP3.LUT R12, R12, 0x8000000, RZ, 0xfc, !PT ;  /* 0x080000000c0c0812 */ /* 0x000fe400078efcff */
[----:B------:R-:W-:-:S13]  /*93640*/  LOP3.LUT P0, RZ, R16, 0x2, RZ, 0xc0, !PT ;  /* 0x0000000210ff7812 */ /* 0x000fda000780c0ff */
[----:B------:R1:W-:Y:S01]  /*93650*/  @P0 STG.E desc[UR60][R24.64], R145 ;  /* 0x0000009118000986 */ /* 0x0003e2000c10193c */
[----:B------:R-:W-:Y:S01]  /*93660*/  LOP3.LUT P0, RZ, R12, 0x8000000, RZ, 0xc0, !PT ;  /* 0x080000000cff7812 */ /* 0x000fe2000780c0ff */
[----:B-1----:R-:W-:Y:S02]  /*93670*/  IMAD.WIDE R24, R136, 0x4, R2 ;  /* 0x0000000488187825 */ /* 0x002fe400078e0202 */
[----:B------:R-:W4:Y:S10]  /*93680*/  LDL.LU R145, [R1+0x90] ;  /* 0x0000900001917983 */ /* 0x000f340000300800 */
[----:B------:R1:W-:Y:S01]  /*93690*/  @P0 STG.E desc[UR60][R24.64], R146 ;  /* 0x0000009218000986 */ /* 0x0003e2000c10193c */
[----:B------:R-:W-:-:S03]  /*936a0*/  LOP3.LUT P0, RZ, R12, 0x4000000, RZ, 0xc0, !PT ;  /* 0x040000000cff7812 */ /* 0x000fc6000780c0ff */
[----:B-1----:R-:W4:Y:S04]  /*936b0*/  LDL.LU R146, [R1+0xef4] ;  /* 0x000ef40001927983 */ /* 0x002f280000300800 */
[----:B------:R-:W4:Y:S01]  /*936c0*/  LDL.LU R147, [R1+0x111c] ;  /* 0x00111c0001937983 */ /* 0x000f220000300800 */
[----:B------:R-:W-:-:S05]  /*936d0*/  IMAD.WIDE R24, R136, 0x4, R4 ;  /* 0x0000000488187825 */ /* 0x000fca00078e0204 */
[----:B---3--:R1:W-:Y:S04]  /*936e0*/  @P0 STG.E desc[UR60][R24.64], R144 ;  /* 0x0000009018000986 */ /* 0x0083e8000c10193c */
[----:B-1----:R-:W3:Y:S01]  /*936f0*/  LDL.LU R144, [R1+0xc84] ;  /* 0x000c840001907983 */ /* 0x002ee20000300800 */
[----:B------:R-:W-:Y:S01]  /*93700*/  LOP3.LUT P0, RZ, R12, 0x2000000, RZ, 0xc0, !PT ;  /* 0x020000000cff7812 */ /* 0x000fe2000780c0ff */
[----:B------:R-:W-:-:S12]  /*93710*/  IMAD.WIDE R24, R136, 0x4, R6 ;  /* 0x0000000488187825 */ /* 0x000fd800078e0206 */
[----:B------:R1:W-:Y:S01]  /*93720*/  @P0 STG.E desc[UR60][R24.64], R27 ;  /* 0x0000001b18000986 */ /* 0x0003e2000c10193c */
[----:B------:R-:W-:Y:S01]  /*93730*/  LOP3.LUT P0, RZ, R12, 0x1000000, RZ, 0xc0, !PT ;  /* 0x010000000cff7812 */ /* 0x000fe2000780c0ff */
[----:B-1----:R-:W-:-:S12]  /*93740*/  IMAD.WIDE R24, R136, 0x4, R8 ;  /* 0x0000000488187825 */ /* 0x002fd800078e0208 */
[----:B------:R1:W-:Y:S01]  /*93750*/  @P0 STG.E desc[UR60][R24.64], R252 ;  /* 0x000000fc18000986 */ /* 0x0003e2000c10193c */
[----:B------:R-:W-:Y:S01]  /*93760*/  LOP3.LUT P0, RZ, R12, 0x800000, RZ, 0xc0, !PT ;  /* 0x008000000cff7812 */ /* 0x000fe2000780c0ff */
[C---:B-1----:R-:W-:Y:S01]  /*93770*/  IMAD.WIDE R24, R139.reuse, 0x4, R2 ;  /* 0x000000048b187825 */ /* 0x042fe200078e0202 */
[----:B------:R-:W-:Y:S01]  /*93780*/  LOP3.LUT P6, RZ, R16, 0x400, RZ, 0xc0, !PT ;  /* 0x0000040010ff7812 */ /* 0x000fe200078cc0ff */
[----:B------:R-:W3:Y:S10]  /*93790*/  LDL.LU R252, [R1+0x1124] ;  /* 0x0011240001fc7983 */ /* 0x000ef40000300800 */
[----:B------:R1:W-:Y:S01]  /*937a0*/  @P0 STG.E desc[UR60][R24.64], R159 ;  /* 0x0000009f18000986 */ /* 0x0003e2000c10193c */
[----:B------:R-:W-:Y:S01]  /*937b0*/  LOP3.LUT P0, RZ, R12, 0x400000, RZ, 0xc0, !PT ;  /* 0x004000000cff7812 */ /* 0x000fe2000780c0ff */
[----:B-1----:R-:W-:-:S12]  /*937c0*/  IMAD.WIDE R24, R139, 0x4, R4 ;  /* 0x000000048b187825 */ /* 0x002fd800078e0204 */
[----:B------:R1:W-:Y:S01]  /*937d0*/  @P0 STG.E desc[UR60][R24.64], R137 ;  /* 0x0000008918000986 */ /* 0x0003e2000c10193c */
[----:B------:R-:W-:Y:S01]  /*937e0*/  LOP3.LUT P0, RZ, R12, 0x200000, RZ, 0xc0, !PT ;  /* 0x002000000cff7812 */ /* 0x000fe2000780c0ff */
[----:B-1----:R-:W-:-:S12]  /*937f0*/  IMAD.WIDE R24, R139, 0x4, R6 ;  /* 0x000000048b187825 */ /* 0x002fd800078e0206 */
[----:B--2---:R1:W-:Y:S01]  /*93800*/  @P0 STG.E desc[UR60][R24.64], R138 ;  /* 0x0000008a18000986 */ /* 0x0043e2000c10193c */
[----:B------:R-:W-:Y:S02]  /*93810*/  LOP3.LUT P0, RZ, R12, 0x100000, RZ, 0xc0, !PT ;  /* 0x001000000cff7812 */ /* 0x000fe4000780c0ff */
[----:B------:R-:W-:Y:S01]  /*93820*/  LOP3.LUT P5, RZ, R16, 0x800, RZ, 0xc0, !PT ;  /* 0x0000080010ff7812 */ /* 0x000fe200078ac0ff */
[----:B-1----:R-:W-:-:S10]  /*93830*/  IMAD.WIDE R24, R139, 0x4, R8 ;  /* 0x000000048b187825 */ /* 0x002fd400078e0208 */
[----:B----4-:R1:W-:Y:S02]  /*93840*/  @P0 STG.E desc[UR60][R24.64], R156 ;  /* 0x0000009c18000986 */ /* 0x0103e4000c10193c */
[----:B-1----:R-:W-:-:S05]  /*93850*/  IMAD.WIDE R24, R148, 0x4, R2 ;  /* 0x0000000494187825 */ /* 0x002fca00078e0202 */
[----:B------:R1:W-:Y:S02]  /*93860*/  @P6 STG.E desc[UR60][R24.64], R151 ;  /* 0x0000009718006986 */ /* 0x0003e4000c10193c */
[----:B-1----:R-:W-:-:S05]  /*93870*/  IMAD.WIDE R24, R148, 0x4, R4 ;  /* 0x0000000494187825 */ /* 0x002fca00078e0204 */
[----:B------:R1:W-:Y:S04]  /*93880*/  @P5 STG.E desc[UR60][R24.64], R149 ;  /* 0x0000009518005986 */ /* 0x0003e8000c10193c */
[----:B-1----:R-:W2:Y:S01]  /*93890*/  LDL.LU R149, [R1+0xa94] ;  /* 0x000a940001957983 */ /* 0x002ea20000300800 */
[C---:B------:R-:W-:Y:S02]  /*938a0*/  LOP3.LUT P4, RZ, R16.reuse, 0x1000, RZ, 0xc0, !PT ;  /* 0x0000100010ff7812 */ /* 0x040fe4000788c0ff */
[----:B------:R-:W-:Y:S01]  /*938b0*/  LOP3.LUT P3, RZ, R16, 0x2000, RZ, 0xc0, !PT ;  /* 0x0000200010ff7812 */ /* 0x000fe2000786c0ff */
[----:B------:R-:W-:Y:S01]  /*938c0*/  IMAD.WIDE R24, R148, 0x4, R6 ;  /* 0x0000000494187825 */ /* 0x000fe200078e0206 */
[C---:B------:R-:W-:Y:S02]  /*938d0*/  LOP3.LUT P2, RZ, R16.reuse, 0x4000, RZ, 0xc0, !PT ;  /* 0x0000400010ff7812 */ /* 0x040fe4000784c0ff */
[----:B------:R-:W-:-:S07]  /*938e0*/  LOP3.LUT P1, RZ, R16, 0x8000, RZ, 0xc0, !PT ;  /* 0x0000800010ff7812 */ /* 0x000fce000782c0ff */
[----:B------:R1:W-:Y:S02]  /*938f0*/  @P4 STG.E desc[UR60][R24.64], R150 ;  /* 0x0000009618004986 */ /* 0x0003e4000c10193c */
[----:B-1----:R-:W-:Y:S02]  /*93900*/  IMAD.WIDE R24, R148, 0x4, R8 ;  /* 0x0000000494187825 */ /* 0x002fe400078e0208 */
[----:B------:R-:W4:Y:S04]  /*93910*/  LDL.LU R150, [R1+0x884] ;  /* 0x0008840001967983 */ /* 0x000f280000300800 */
[----:B------:R1:W-:Y:S04]  /*93920*/  @P3 STG.E desc[UR60][R24.64], R145 ;  /* 0x0000009118003986 */ /* 0x0003e8000c10193c */
[----:B------:R-:W4:Y:S01]  /*93930*/  LDL.LU R148, [R1+0x694] ;  /* 0x0006940001947983 */ /* 0x000f220000300800 */
[----:B-1----:R-:W-:-:S03]  /*93940*/  IMAD.WIDE R24, R147, 0x4, R2 ;  /* 0x0000000493187825 */ /* 0x002fc600078e0202 */
[----:B------:R-:W4:Y:S04]  /*93950*/  LDL.LU R145, [R1+0x494] ;  /* 0x0004940001917983 */ /* 0x000f280000300800 */
[----:B------:R1:W-:Y:S02]  /*93960*/  @P2 STG.E desc[UR60][R24.64], R146 ;  /* 0x0000009218002986 */ /* 0x0003e4000c10193c */
[----:B-1----:R-:W-:Y:S02]  /*93970*/  IMAD.WIDE R24, R147, 0x4, R4 ;  /* 0x0000000493187825 */ /* 0x002fe400078e0204 */
[----:B------:R-:W4:Y:S04]  /*93980*/  LDL.LU R146, [R1+0x294] ;  /* 0x0002940001927983 */ /* 0x000f280000300800 */
[----:B---3--:R1:W-:Y:S04]  /*93990*/  @P1 STG.E desc[UR60][R24.64], R144 ;  /* 0x0000009018001986 */ /* 0x0083e8000c10193c */
[----:B-1----:R-:W3:Y:S01]  /*939a0*/  LDL.LU R144, [R1+0x1120] ;  /* 0x0011200001907983 */ /* 0x002ee20000300800 */
[----:B------:R-:W-:-:S03]  /*939b0*/  LOP3.LUT P0, RZ, R16, 0x10000000, RZ, 0xc0, !PT ;  /* 0x1000000010ff7812 */ /* 0x000fc6000780c0ff */
[----:B------:R-:W3:Y:S01]  /*939c0*/  LDL.LU R10, [R1+0x94] ;  /* 0x00009400010a7983 */ /* 0x000ee20000300800 */
[----:B------:R-:W-:-:S03]  /*939d0*/  LOP3.LUT R12, R12, 0xffffefff, RZ, 0xc0, !PT ;  /* 0xffffefff0c0c7812 */ /* 0x000fc600078ec0ff */
[----:B------:R-:W3:Y:S04]  /*939e0*/  LDL.LU R26, [R1+0xef8] ;  /* 0x000ef800011a7983 */ /* 0x000ee80000300800 */
[----:B------:R-:W3:Y:S02]  /*939f0*/  LDL.LU R27, [R1+0xc88] ;  /* 0x000c8800011b7983 */ /* 0x000ee40000300800 */
[----:B------:R-:W-:Y:S02]  /*93a00*/  @P0 LOP3.LUT R12, R12, 0x1000, RZ, 0xfc, !PT ;  /* 0x000010000c0c0812 */ /* 0x000fe400078efcff */
[----:B------:R-:W-:Y:S01]  /*93a10*/  LOP3.LUT P0, RZ, R16, 0x8000000, RZ, 0xc0, !PT ;  /* 0x0800000010ff7812 */ /* 0x000fe2000780c0ff */
[----:B------:R-:W3:Y:S01]  /*93a20*/  LDL.LU R136, [R1+0xa98] ;  /* 0x000a980001887983 */ /* 0x000ee20000300800 */
[----:B------:R-:W-:-:S02]  /*93a30*/  LOP3.LUT R12, R12, 0xffffdfff, RZ, 0xc0, !PT ;  /* 0xffffdfff0c0c7812 */ /* 0x000fc400078ec0ff */
[----:B------:R-:W-:Y:S01]  /*93a40*/  LOP3.LUT P4, RZ, R16, 0x10000, RZ, 0xc0, !PT ;  /* 0x0001000010ff7812 */ /* 0x000fe2000788c0ff */
[----:B------:R-:W-:Y:S01]  /*93a50*/  IMAD.WIDE R24, R147, 0x4, R6 ;  /* 0x0000000493187825 */ /* 0x000fe200078e0206 */
[----:B------:R-:W3:Y:S04]  /*93a60*/  LDL.LU R137, [R1+0x698] ;  /* 0x0006980001897983 */ /* 0x000ee80000300800 */
[----:B------:R-:W3:Y:S03]  /*93a70*/  LDL.LU R138, [R1+0x498] ;  /* 0x00049800018a7983 */ /* 0x000ee60000300800 */
[----:B------:R-:W-:Y:S01]  /*93a80*/  @P0 LOP3.LUT R12, R12, 0x2000, RZ, 0xfc, !PT ;  /* 0x000020000c0c0812 */ /* 0x000fe200078efcff */
[----:B------:R-:W3:Y:S01]  /*93a90*/  LDL.LU R139, [R1+0x298] ;  /* 0x00029800018b7983 */ /* 0x000ee20000300800 */
[----:B------:R-:W-:-:S02]  /*93aa0*/  LOP3.LUT P0, RZ, R16, 0x4000000, RZ, 0xc0, !PT ;  /* 0x0400000010ff7812 */ /* 0x000fc4000780c0ff */
[----:B------:R-:W-:Y:S01]  /*93ab0*/  LOP3.LUT R12, R12, 0xffffbfff, RZ, 0xc0, !PT ;  /* 0xffffbfff0c0c7812 */ /* 0x000fe200078ec0ff */
[----:B------:R-:W3:Y:S04]  /*93ac0*/  LDL.LU R156, [R1+0x1128] ;  /* 0x00112800019c7983 */ /* 0x000ee80000300800 */
[----:B------:R-:W3:Y:S06]  /*93ad0*/  LDL.LU R151, [R1+0x98] ;  /* 0x0000980001977983 */ /* 0x000eec0000300800 */
        /* <DEDUP_REMOVED lines=11> */
[----:B--2---:R1:W-:Y:S02]  /*93b90*/  @P4 STG.E desc[UR60][R24.64], R149 ;  /* 0x0000009518004986 */ /* 0x0043e4000c10193c */
[----:B-1----:R-:W-:Y:S02]  /*93ba0*/  IMAD.WIDE R24, R147, 0x4, R8 ;  /* 0x0000000493187825 */ /* 0x002fe400078e0208 */
[----:B------:R-:W2:Y:S04]  /*93bb0*/  LDL.LU R147, [R1+0x112c] ;  /* 0x00112c0001937983 */ /* 0x000ea80000300800 */
[----:B------:R-:W2:Y:S01]  /*93bc0*/  LDL.LU R159, [R1+0x888] ;  /* 0x00088800019f7983 */ /* 0x000ea20000300800 */
[----:B------:R-:W-:-:S02]  /*93bd0*/  LOP3.LUT R12, R12, 0xfffbffff, RZ, 0xc0, !PT ;  /* 0xfffbffff0c0c7812 */ /* 0x000fc400078ec0ff */
[----:B------:R-:W-:Y:S01]  /*93be0*/  LOP3.LUT P3, RZ, R16, 0x20000, RZ, 0xc0, !PT ;  /* 0x0002000010ff7812 */ /* 0x000fe2000786c0ff */
[----:B------:R-:W2:Y:S01]  /*93bf0*/  LDL.LU R149, [R1+0xefc] ;  /* 0x000efc0001957983 */ /* 0x000ea20000300800 */
[----:B------:R-:W-:Y:S02]  /*93c00*/  @P0 LOP3.LUT R12, R12, 0x40000, RZ, 0xfc, !PT ;  /* 0x000400000c0c0812 */ /* 0x000fe400078efcff */
[C---:B------:R-:W-:Y:S02]  /*93c10*/  LOP3.LUT P0, RZ, R16.reuse, 0x200000, RZ, 0xc0, !PT ;  /* 0x0020000010ff7812 */ /* 0x040fe4000780c0ff */
[C---:B------:R-:W-:Y:S02]  /*93c20*/  LOP3.LUT P2, RZ, R16.reuse, 0x40000, RZ, 0xc0, !PT ;  /* 0x0004000010ff7812 */ /* 0x040fe4000784c0ff */
[----:B------:R-:W-:Y:S02]  /*93c30*/  LOP3.LUT P1, RZ, R16, 0x80000, RZ, 0xc0, !PT ;  /* 0x0008000010ff7812 */ /* 0x000fe4000782c0ff */
[----:B------:R-:W-:-:S03]  /*93c40*/  LOP3.LUT R12, R12, 0xfff7ffff, RZ, 0xc0, !PT ;  /* 0xfff7ffff0c0c7812 */ /* 0x000fc600078ec0ff */
[----:B----4-:R1:W-:Y:S04]  /*93c50*/  @P3 STG.E desc[UR60][R24.64], R150 ;  /* 0x0000009618003986 */ /* 0x0103e8000c10193c */
[----:B------:R-:W-:Y:S02]  /*93c60*/  @P0 LOP3.LUT R12, R12, 0x80000, RZ, 0xfc, !PT ;  /* 0x000800000c0c0812 */ /* 0x000fe400078efcff */
[----:B------:R-:W-:Y:S01]  /*93c70*/  LOP3.LUT P0, RZ, R16, 0x100000, RZ, 0xc0, !PT ;  /* 0x0010000010ff7812 */ /* 0x000fe2000780c0ff */
[----:B-1----:R-:W4:Y:S01]  /*93c80*/  LDL.LU R150, [R1+0xc8c] ;  /* 0x000c8c0001967983 */ /* 0x002f220000300800 */
[----:B---3--:R-:W-:-:S05]  /*93c90*/  IMAD.WIDE R24, R144, 0x4, R2 ;  /* 0x0000000490187825 */ /* 0x008fca00078e0202 */
[----:B------:R1:W-:Y:S02]  /*93ca0*/  @P2 STG.E desc[UR60][R24.64], R148 ;  /* 0x0000009418002986 */ /* 0x0003e4000c10193c */
[C---:B-1----:R-:W-:Y:S02]  /*93cb0*/  IMAD.WIDE R24, R144.reuse, 0x4, R4 ;  /* 0x0000000490187825 */ /* 0x042fe400078e0204 */
[----:B------:R-:W3:Y:S04]  /*93cc0*/  LDL.LU R148, [R1+0xa9c] ;  /* 0x000a9c0001947983 */ /* 0x000ee80000300800 */
[----:B------:R1:W-:Y:S02]  /*93cd0*/  @P1 STG.E desc[UR60][R24.64], R145 ;  /* 0x0000009118001986 */ /* 0x0003e4000c10193c */
[----:B-1----:R-:W-:-:S05]  /*93ce0*/  IMAD.WIDE R24, R144, 0x4, R6 ;  /* 0x0000000490187825 */ /* 0x002fca00078e0206 */
[----:B------:R1:W-:Y:S02]  /*93cf0*/  @P0 STG.E desc[UR60][R24.64], R146 ;  /* 0x0000009218000986 */ /* 0x0003e4000c10193c */
[----:B-1----:R-:W-:Y:S02]  /*93d00*/  IMAD.WIDE R24, R144, 0x4, R8 ;  /* 0x0000000490187825 */ /* 0x002fe400078e0208 */
[----:B------:R-:W3:Y:S04]  /*93d10*/  LDL.LU R146, [R1+0x88c] ;  /* 0x00088c0001927983 */ /* 0x000ee80000300800 */
[----:B------:R-:W3:Y:S04]  /*93d20*/  LDL.LU R144, [R1+0x69c] ;  /* 0x00069c0001907983 */ /* 0x000ee80000300800 */
[----:B------:R-:W3:Y:S01]  /*93d30*/  LDL.LU R145, [R1+0x1130] ;  /* 0x0011300001917983 */ /* 0x000ee20000300800 */
        /* <DEDUP_REMOVED lines=13> */
[----:B--2---:R1:W-:Y:S01]  /*93e10*/  @P0 STG.E desc[UR60][R24.64], R159 ;  /* 0x0000009f18000986 */ /* 0x0043e2000c10193c */
        /* <DEDUP_REMOVED lines=22> */
[----:B---3--:R1:W-:Y:S04]  /*93f80*/  @P3 STG.E desc[UR60][R24.64], R148 ;  /* 0x0000009418003986 */ /* 0x0083e8000c10193c */
[----:B-1----:R-:W2:Y:S01]  /*93f90*/  LDL.LU R148, [R1+0x49c] ;  /* 0x00049c0001947983 */ /* 0x002ea20000300800 */
[----:B------:R-:W-:-:S03]  /*93fa0*/  IMAD.WIDE R24, R147, 0x4, R8 ;  /* 0x0000000493187825 */ /* 0x000fc600078e0208 */
[----:B------:R-:W3:Y:S04]  /*93fb0*/  LDL.LU R147, [R1+0x29c] ;  /* 0x00029c0001937983 */ /* 0x000ee80000300800 */
[----:B------:R1:W-:Y:S02]  /*93fc0*/  @P2 STG.E desc[UR60][R24.64], R146 ;  /* 0x0000009218002986 */ /* 0x0003e4000c10193c */
[----:B-1----:R-:W-:Y:S02]  /*93fd0*/  IMAD.WIDE R24, R145, 0x4, R2 ;  /* 0x0000000491187825 */ /* 0x002fe400078e0202 */
[----:B------:R-:W4:Y:S04]  /*93fe0*/  LDL.LU R146, [R1+0x9c] ;  /* 0x00009c0001927983 */ /* 0x000f280000300800 */
[----:B------:R-:W4:Y:S04]  /*93ff0*/  LDL.LU R15, [R1+0xf00] ;  /* 0x000f0000010f7983 */ /* 0x000f280000300800 */
[----:B------:R1:W-:Y:S04]  /*94000*/  @P1 STG.E desc[UR60][R24.64], R144 ;  /* 0x0000009018001986 */ /* 0x0003e8000c10193c */
[----:B------:R-:W4:Y:S04]  /*94010*/  LDL.LU R10, [R1+0xc90] ;  /* 0x000c9000010a7983 */ /* 0x000f280000300800 */
[----:B-1----:R-:W4:Y:S04]  /*94020*/  LDL.LU R144, [R1+0x1134] ;  /* 0x0011340001907983 */ /* 0x002f280000300800 */
[----:B------:R-:W4:Y:S01]  /*94030*/  LDL.LU R26, [R1+0xaa0] ;  /* 0x000aa000011a7983 */ /* 0x000f220000300800 */
[----:B------:R-:W-:-:S02]  /*94040*/  LOP3.LUT P0, RZ, R17, 0x8000, RZ, 0xc0, !PT ;  /* 0x0000800011ff7812 */ /* 0x000fc4000780c0ff */
[----:B------:R-:W-:Y:S01]  /*94050*/  LOP3.LUT R12, R12, 0xffffffef, RZ, 0xc0, !PT ;  /* 0xffffffef0c0c7812 */ /* 0x000fe200078ec0ff */
[----:B------:R-:W4:Y:S04]  /*94060*/  LDL.LU R27, [R1+0x890] ;  /* 0x00089000011b7983 */ /* 0x000f280000300800 */
[----:B------:R-:W4:Y:S04]  /*94070*/  LDL.LU R137, [R1+0x1138] ;  /* 0x0011380001897983 */ /* 0x000f280000300800 */
[----:B------:R-:W4:Y:S02]  /*94080*/  LDL.LU R136, [R1+0x6a0] ;  /* 0x0006a00001887983 */ /* 0x000f240000300800 */
[----:B------:R-:W-:-:S02]  /*94090*/  @P0 LOP3.LUT R12, R12, 0x10, RZ, 0xfc, !PT ;  /* 0x000000100c0c0812 */ /* 0x000fc400078efcff */
[----:B------:R-:W-:Y:S01]  /*940a0*/  LOP3.LUT P0, RZ, R17, 0x4000, RZ, 0xc0, !PT ;  /* 0x0000400011ff7812 */ /* 0x000fe2000780c0ff */
[----:B------:R-:W4:Y:S01]  /*940b0*/  LDL.LU R252, [R1+0x4a0] ;  /* 0x0004a00001fc7983 */ /* 0x000f220000300800 */
[----:B------:R-:W-:-:S03]  /*940c0*/  LOP3.LUT R12, R12, 0xffffffdf, RZ, 0xc0, !PT ;  /* 0xffffffdf0c0c7812 */ /* 0x000fc600078ec0ff */
[----:B------:R-:W4:Y:S04]  /*940d0*/  LDL.LU R159, [R1+0x2a0] ;  /* 0x0002a000019f7983 */ /* 0x000f280000300800 */
[----:B------:R-:W4:Y:S04]  /*940e0*/  LDL.LU R138, [R1+0xa0] ;  /* 0x0000a000018a7983 */ /* 0x000f280000300800 */
[----:B------:R-:W-:Y:S01]  /*940f0*/  @P0 LOP3.LUT R12, R12, 0x20, RZ, 0xfc, !PT ;  /* 0x000000200c0c0812 */ /* 0x000fe200078efcff */
[----:B------:R-:W4:Y:S01]  /*94100*/  LDL.LU R139, [R1+0xf04] ;  /* 0x000f0400018b7983 */ /* 0x000f220000300800 */
[----:B------:R-:W-:-:S02]  /*94110*/  LOP3.LUT P0, RZ, R17, 0x2000, RZ, 0xc0, !PT ;  /* 0x0000200011ff7812 */ /* 0x000fc4000780c0ff */
[----:B------:R-:W-:Y:S01]  /*94120*/  LOP3.LUT R12, R12, 0xffffffbf, RZ, 0xc0, !PT ;  /* 0xffffffbf0c0c7812 */ /* 0x000fe200078ec0ff */
[----:B------:R-:W4:Y:S01]  /*94130*/  LDL.LU R156, [R1+0xc94] ;  /* 0x000c9400019c7983 */ /* 0x000f220000300800 */
[----:B------:R-:W-:-:S03]  /*94140*/  LOP3.LUT P4, RZ, R17, 0x8, RZ, 0xc0, !PT ;  /* 0x0000000811ff7812 */ /* 0x000fc6000788c0ff */
[----:B------:R-:W4:Y:S04]  /*94150*/  LDL.LU R151, [R1+0xaa4] ;  /* 0x000aa40001977983 */ /* 0x000f280000300800 */
[----:B------:R-:W4:Y:S02]  /*94160*/  LDL.LU R149, [R1+0x113c] ;  /* 0x00113c0001957983 */ /* 0x000f240000300800 */
[----:B------:R-:W-:Y:S02]  /*94170*/  @P0 LOP3.LUT R12, R12, 0x40, RZ, 0xfc, !PT ;  /* 0x000000400c0c0812 */ /* 0x000fe400078efcff */
[C---:B------:R-:W-:Y:S02]  /*94180*/  LOP3.LUT P0, RZ, R17.reuse, 0x1000, RZ, 0xc0, !PT ;  /* 0x0000100011ff7812 */ /* 0x040fe4000780c0ff */
[----:B------:R-:W-:Y:S01]  /*94190*/  LOP3.LUT P3, RZ, R17, 0x10, RZ, 0xc0, !PT ;  /* 0x0000001011ff7812 */ /* 0x000fe2000786c0ff */
[----:B------:R-:W-:Y:S01]  /*941a0*/  IMAD.WIDE R24, R145, 0x4, R4 ;  /* 0x0000000491187825 */ /* 0x000fe200078e0204 */
[----:B------:R-:W-:Y:S01]  /*941b0*/  LOP3.LUT R12, R12, 0xffffff7f, RZ, 0xc0, !PT ;  /* 0xffffff7f0c0c7812 */ /* 0x000fe200078ec0ff */
[----:B------:R-:W4:Y:S08]  /*941c0*/  LDL.LU R150, [R1+0x894] ;  /* 0x0008940001967983 */ /* 0x000f300000300800 */
[----:B------:R-:W-:-:S02]  /*941d0*/  @P0 LOP3.LUT R12, R12, 0x80, RZ, 0xfc, !PT ;  /* 0x000000800c0c0812 */ /* 0x000fc400078efcff */
        /* <DEDUP_REMOVED lines=10> */
[C---:B------:R-:W-:Y:S02]  /*94280*/  LOP3.LUT P0, RZ, R17.reuse, 0x100, RZ, 0xc0, !PT ;  /* 0x0000010011ff7812 */ /* 0x040fe4000780c0ff */
[----:B------:R-:W-:Y:S02]  /*94290*/  LOP3.LUT P1, RZ, R17, 0x40, RZ, 0xc0, !PT ;  /* 0x0000004011ff7812 */ /* 0x000fe4000782c0ff */
[----:B------:R-:W-:-:S09]  /*942a0*/  LOP3.LUT R12, R12, 0xfffff7ff, RZ, 0xc0, !PT ;  /* 0xfffff7ff0c0c7812 */ /* 0x000fd200078ec0ff */
[----:B------:R-:W-:Y:S02]  /*942b0*/  @P0 LOP3.LUT R12, R12, 0x800, RZ, 0xfc, !PT ;  /* 0x000008000c0c0812 */ /* 0x000fe400078efcff */
[----:B------:R-:W-:Y:S01]  /*942c0*/  LOP3.LUT P0, RZ, R17, 0x80, RZ, 0xc0, !PT ;  /* 0x0000008011ff7812 */ /* 0x000fe2000780c0ff */
[----:B--2---:R1:W-:Y:S02]  /*942d0*/  @P4 STG.E desc[UR60][R24.64], R148 ;  /* 0x0000009418004986 */ /* 0x0043e4000c10193c */
[C---:B-1----:R-:W-:Y:S02]  /*942e0*/  IMAD.WIDE R24, R145.reuse, 0x4, R6 ;  /* 0x0000000491187825 */ /* 0x042fe400078e0206 */
[----:B------:R-:W2:Y:S04]  /*942f0*/  LDL.LU R148, [R1+0x6a4] ;  /* 0x0006a40001947983 */ /* 0x000ea80000300800 */
[----:B---3--:R1:W-:Y:S02]  /*94300*/  @P3 STG.E desc[UR60][R24.64], R147 ;  /* 0x0000009318003986 */ /* 0x0083e4000c10193c */
[----:B-1----:R-:W-:-:S02]  /*94310*/  IMAD.WIDE R24, R145, 0x4, R8 ;  /* 0x0000000491187825 */ /* 0x002fc400078e0208 */
[----:B------:R-:W3:Y:S04]  /*94320*/  LDL.LU R147, [R1+0x4a4] ;  /* 0x0004a40001937983 */ /* 0x000ee80000300800 */
[----:B------:R-:W3:Y:S04]  /*94330*/  LDL.LU R145, [R1+0x2a4] ;  /* 0x0002a40001917983 */ /* 0x000ee80000300800 */
[----:B----4-:R1:W-:Y:S04]  /*94340*/  @P2 STG.E desc[UR60][R24.64], R146 ;  /* 0x0000009218002986 */ /* 0x0103e8000c10193c */
[----:B-1----:R-:W4:Y:S01]  /*94350*/  LDL.LU R146, [R1+0x1140] ;  /* 0x0011400001927983 */ /* 0x002f220000300800 */
[----:B------:R-:W-:-:S05]  /*94360*/  IMAD.WIDE R24, R144, 0x4, R2 ;  /* 0x0000000490187825 */ /* 0x000fca00078e0202 */
[----:B------:R1:W-:Y:S02]  /*94370*/  @P1 STG.E desc[UR60][R24.64], R15 ;  /* 0x0000000f18001986 */ /* 0x0003e4000c10193c */
[----:B-1----:R-:W-:-:S05]  /*94380*/  IMAD.WIDE R24, R144, 0x4, R4 ;  /* 0x0000000490187825 */ /* 0x002fca00078e0204 */
[----:B------:R1:W-:Y:S01]  /*94390*/  @P0 STG.E desc[UR60][R24.64], R10 ;  /* 0x0000000a18000986 */ /* 0x0003e2000c10193c */
[----:B------:R-:W-:Y:S01]  /*943a0*/  LOP3.LUT P0, RZ, R12, 0x800, RZ, 0xc0, !PT ;  /* 0x000008000cff7812 */ /* 0x000fe2000780c0ff */
[----:B-1----:R-:W-:-:S12]  /*943b0*/  IMAD.WIDE R24, R144, 0x4, R6 ;  /* 0x0000000490187825 */ /* 0x002fd800078e0206 */
[----:B------:R1:W-:Y:S02]  /*943c0*/  @P0 STG.E desc[UR60][R24.64], R26 ;  /* 0x0000001a18000986 */ /* 0x0003e4000c10193c */
[----:B-1----:R-:W-:Y:S02]  /*943d0*/  IMAD.WIDE R24, R144, 0x4, R8 ;  /* 0x0000000490187825 */ /* 0x002fe400078e0208 */
        /* <DEDUP_REMOVED lines=15> */
[C---:B------:R-:W-:Y:S01]  /*944d0*/  LOP3.LUT P0, RZ, R12.reuse, 0x20, RZ, 0xc0, !PT ;  /* 0x000000200cff7812 */ /* 0x040fe2000780c0ff */
[----:B-1----:R-:W-:Y:S01]  /*944e0*/  IMAD.WIDE R24, R149, 0x4, R2 ;  /* 0x0000000495187825 */ /* 0x002fe200078e0202 */
[----:B------:R-:W-:Y:S01]  /*944f0*/  LOP3.LUT P6, RZ, R17, 0x10000, RZ, 0xc0, !PT ;  /* 0x0001000011ff7812 */ /* 0x000fe200078cc0ff */
[----:B------:R-:W3:Y:S10]  /*94500*/  LDL.LU R138, [R1+0x114c] ;  /* 0x00114c00018a7983 */ /* 0x000ef40000300800 */
        /* <DEDUP_REMOVED lines=10> */
[----:B------:R4:W-:Y:S01]  /*945b0*/  @P5 STG.E desc[UR60][R24.64], R150 ;  /* 0x0000009618005986 */ /* 0x0009e2000c10193c */
[C---:B------:R-:W-:Y:S02]  /*945c0*/  LOP3.LUT P2, RZ, R17.reuse, 0x100000, RZ, 0xc0, !PT ;  /* 0x0010000011ff7812 */ /* 0x040fe4000784c0ff */
[----:B------:R-:W-:Y:S01]  /*945d0*/  LOP3.LUT P1, RZ, R17, 0x200000, RZ, 0xc0, !PT ;  /* 0x0020000011ff7812 */ /* 0x000fe2000782c0ff */
[----:B----4-:R-:W-:-:S05]  /*945e0*/  IMAD.WIDE R24, R146, 0x4, R2 ;  /* 0x0000000492187825 */ /* 0x010fca00078e0202 */
[----:B--2---:R1:W-:Y:S02]  /*945f0*/  @P4 STG.E desc[UR60][R24.64], R148 ;  /* 0x0000009418004986 */ /* 0x0043e4000c10193c */
[----:B-1----:R-:W-:-:S05]  /*94600*/  IMAD.WIDE R24, R146, 0x4, R4 ;  /* 0x0000000492187825 */ /* 0x002fca00078e0204 */
[----:B---3--:R1:W-:Y:S02]  /*94610*/  @P3 STG.E desc[UR60][R24.64], R147 ;  /* 0x0000009318003986 */ /* 0x0083e4000c10193c */
[C---:B-1----:R-:W-:Y:S02]  /*94620*/  IMAD.WIDE R24, R146.reuse, 0x4, R6 ;  /* 0x0000000492187825 */ /* 0x042fe400078e0206 */
[----:B------:R-:W2:Y:S04]  /*94630*/  LDL.LU R147, [R1+0xf08] ;  /* 0x000f080001937983 */ /* 0x000ea80000300800 */
[----:B------:R1:W-:Y:S02]  /*94640*/  @P2 STG.E desc[UR60][R24.64], R145 ;  /* 0x0000009118002986 */ /* 0x0003e4000c10193c */
[----:B-1----:R-:W-:-:S02]  /*94650*/  IMAD.WIDE R24, R146, 0x4, R8 ;  /* 0x0000000492187825 */ /* 0x002fc400078e0208 */
[----:B------:R-:W3:Y:S04]  /*94660*/  LDL.LU R145, [R1+0xc98] ;  /* 0x000c980001917983 */ /* 0x000ee80000300800 */
[----:B------:R-:W4:Y:S04]  /*94670*/  LDL.LU R146, [R1+0xaa8] ;  /* 0x000aa80001927983 */ /* 0x000f280000300800 */
[----:B------:R1:W-:Y:S04]  /*94680*/  @P1 STG.E desc[UR60][R24.64], R144 ;  /* 0x0000009018001986 */ /* 0x0003e8000c10193c */
[----:B-1----:R-:W2:Y:S04]  /*94690*/  LDL.LU R144, [R1+0x1144] ;  /* 0x0011440001907983 */ /* 0x002ea80000300800 */
[----:B------:R-:W4:Y:S04]  /*946a0*/  LDL.LU R25, [R1+0x898] ;  /* 0x0008980001197983 */ /* 0x000f280000300800 */
[----:B------:R-:W4:Y:S01]  /*946b0*/  LDL.LU R15, [R1+0x6a8] ;  /* 0x0006a800010f7983 */ /* 0x000f220000300800 */
[----:B------:R-:W-:-:S03]  /*946c0*/  LOP3.LUT P0, RZ, R18, 0x4, RZ, 0xc0, !PT ;  /* 0x0000000412ff7812 */ /* 0x000fc6000780c0ff */
[----:B------:R-:W4:Y:S01]  /*946d0*/  LDL.LU R27, [R1+0x1148] ;  /* 0x00114800011b7983 */ /* 0x000f220000300800 */
[----:B------:R-:W-:-:S03]  /*946e0*/  LOP3.LUT R13, R13, 0xefffffff, RZ, 0xc0, !PT ;  /* 0xefffffff0d0d7812 */ /* 0x000fc600078ec0ff */
[----:B------:R-:W4:Y:S04]  /*946f0*/  LDL.LU R10, [R1+0x4a8] ;  /* 0x0004a800010a7983 */ /* 0x000f280000300800 */
[----:B------:R-:W4:Y:S02]  /*94700*/  LDL.LU R26, [R1+0x2a8] ;  /* 0x0002a800011a7983 */ /* 0x000f240000300800 */
[----:B------:R-:W-:Y:S02]  /*94710*/  @P0 LOP3.LUT R13, R13, 0x10000000, RZ, 0xfc, !PT ;  /* 0x100000000d0d0812 */ /* 0x000fe400078efcff */
[----:B------:R-:W-:Y:S01]  /*94720*/  LOP3.LUT P0, RZ, R18, 0x2, RZ, 0xc0, !PT ;  /* 0x0000000212ff7812 */ /* 0x000fe2000780c0ff */
[----:B------:R-:W4:Y:S01]  /*94730*/  LDL.LU R136, [R1+0xa8] ;  /* 0x0000a80001887983 */ /* 0x000f220000300800 */
[----:B------:R-:W-:-:S03]  /*94740*/  LOP3.LUT R13, R13, 0xdfffffff, RZ, 0xc0, !PT ;  /* 0xdfffffff0d0d7812 */ /* 0x000fc600078ec0ff */
[----:B------:R-:W4:Y:S01]  /*94750*/  LDL.LU R252, [R1+0xf0c] ;  /* 0x000f0c0001fc7983 */ /* 0x000f220000300800 */
[----:B------:R-:W-:-:S03]  /*94760*/  LOP3.LUT R12, R12, 0xfffffffe, RZ, 0xc0, !PT ;  /* 0xfffffffe0c0c7812 */ /* 0x000fc600078ec0ff */
[----:B------:R-:W4:Y:S04]  /*94770*/  LDL.LU R159, [R1+0xc9c] ;  /* 0x000c9c00019f7983 */ /* 0x000f280000300800 */
[----:B------:R-:W-:Y:S01]  /*94780*/  @P0 LOP3.LUT R13, R13, 0x20000000, RZ, 0xfc, !PT ;  /* 0x200000000d0d0812 */ /* 0x000fe200078efcff */
[----:B------:R-:W4:Y:S01]  /*94790*/  LDL.LU R137, [R1+0xaac] ;  /* 0x000aac0001897983 */ /* 0x000f220000300800 */
[----:B------:R-:W-:Y:S02]  /*947a0*/  LOP3.LUT P0, RZ, R18, 0x1, RZ, 0xc0, !PT ;  /* 0x0000000112ff7812 */ /* 0x000fe4000780c0ff */
[----:B------:R-:W-:Y:S01]  /*947b0*/  LOP3.LUT R13, R13, 0xbfffffff, RZ, 0xc0, !PT ;  /* 0xbfffffff0d0d7812 */ /* 0x000fe200078ec0ff */
[----:B------:R-:W4:Y:S01]  /*947c0*/  LDL.LU R139, [R1+0x89c] ;  /* 0x00089c00018b7983 */ /* 0x000f220000300800 */
[----:B------:R-:W-:-:S03]  /*947d0*/  LOP3.LUT P4, RZ, R17, 0x400000, RZ, 0xc0, !PT ;  /* 0x0040000011ff7812 */ /* 0x000fc6000788c0ff */
[----:B------:R-:W4:Y:S04]  /*947e0*/  LDL.LU R156, [R1+0x6ac] ;  /* 0x0006ac00019c7983 */ /* 0x000f280000300800 */
[----:B------:R-:W4:Y:S02]  /*947f0*/  LDL.LU R151, [R1+0x4ac] ;  /* 0x0004ac0001977983 */ /* 0x000f240000300800 */
[----:B------:R-:W-:Y:S02]  /*94800*/  @P0 LOP3.LUT R13, R13, 0x40000000, RZ, 0xfc, !PT ;  /* 0x400000000d0d0812 */ /* 0x000fe400078efcff */
[----:B------:R-:W-:Y:S01]  /*94810*/  LOP3.LUT P0, RZ, R17, 0x80000000, RZ, 0xc0, !PT ;  /* 0x8000000011ff7812 */ /* 0x000fe2000780c0ff */
[----:B------:R-:W4:Y:S01]  /*94820*/  LDL.LU R149, [R1+0x2ac] ;  /* 0x0002ac0001957983 */ /* 0x000f220000300800 */
[----:B------:R-:W-:-:S03]  /*94830*/  LOP3.LUT R13, R13, 0x7fffffff, RZ, 0xc0, !PT ;  /* 0x7fffffff0d0d7812 */ /* 0x000fc600078ec0ff */
[----:B------:R-:W4:Y:S01]  /*94840*/  LDL.LU R150, [R1+0x1150] ;  /* 0x0011500001967983 */ /* 0x000f220000300800 */
[C---:B------:R-:W-:Y:S02]  /*94850*/  LOP3.LUT P3, RZ, R17.reuse, 0x800000, RZ, 0xc0, !PT ;  /* 0x0080000011ff7812 */ /* 0x040fe4000786c0ff */
[----:B------:R-:W-:Y:S01]  /*94860*/  LOP3.LUT P2, RZ, R17, 0x1000000, RZ, 0xc0, !PT ;  /* 0x0100000011ff7812 */ /* 0x000fe2000784c0ff */
[----:B------:R-:W4:Y:S04]  /*94870*/  LDL.LU R148, [R1+0xac] ;  /* 0x0000ac0001947983 */ /* 0x000f280000300800 */
[----:B------:R-:W-:Y:S02]  /*94880*/  @P0 LOP3.LUT R13, R13, 0x80000000, RZ, 0xfc, !PT ;  /* 0x800000000d0d0812 */ /* 0x000fe400078efcff */
[----:B------:R-:W-:-:S13]  /*94890*/  LOP3.LUT P0, RZ, R17, 0x40000000, RZ, 0xc0, !PT ;  /* 0x4000000011ff7812 */ /* 0x000fda000780c0ff */
        /* <DEDUP_REMOVED lines=11> */
[----:B------:R-:W-:Y:S01]  /*94950*/  LOP3.LUT P0, RZ, R17, 0x4000000, RZ, 0xc0, !PT ;  /* 0x0400000011ff7812 */ /* 0x000fe2000780c0ff */
[----:B--2---:R-:W-:-:S05]  /*94960*/  IMAD.WIDE R16, R144, 0x4, R2 ;  /* 0x0000000490107825 */ /* 0x004fca00078e0202 */
[----:B------:R1:W-:Y:S02]  /*94970*/  @P4 STG.E desc[UR60][R16.64], R147 ;  /* 0x0000009310004986 */ /* 0x0003e4000c10193c */
[----:B-1----:R-:W-:-:S05]  /*94980*/  IMAD.WIDE R16, R144, 0x4, R4 ;  /* 0x0000000490107825 */ /* 0x002fca00078e0204 */
[----:B---3--:R1:W-:Y:S02]  /*94990*/  @P3 STG.E desc[UR60][R16.64], R145 ;  /* 0x0000009110003986 */ /* 0x0083e4000c10193c */
[C---:B-1----:R-:W-:Y:S02]  /*949a0*/  IMAD.WIDE R16, R144.reuse, 0x4, R6 ;  /* 0x0000000490107825 */ /* 0x042fe400078e0206 */
[----:B------:R-:W2:Y:S04]  /*949b0*/  LDL.LU R145, [R1+0xf10] ;  /* 0x000f100001917983 */ /* 0x000ea80000300800 */
[----:B----4-:R1:W-:Y:S02]  /*949c0*/  @P2 STG.E desc[UR60][R16.64], R146 ;  /* 0x0000009210002986 */ /* 0x0103e4000c10193c */
[----:B-1----:R-:W-:-:S02]  /*949d0*/  IMAD.WIDE R16, R144, 0x4, R8 ;  /* 0x0000000490107825 */ /* 0x002fc400078e0208 */
[----:B------:R-:W3:Y:S04]  /*949e0*/  LDL.LU R146, [R1+0xca0] ;  /* 0x000ca00001927983 */ /* 0x000ee80000300800 */
[----:B------:R-:W4:Y:S04]  /*949f0*/  LDL.LU R144, [R1+0xab0] ;  /* 0x000ab00001907983 */ /* 0x000f280000300800 */
[----:B------:R-:W2:Y:S04]  /*94a00*/  LDL.LU R147, [R1+0x1154] ;  /* 0x0011540001937983 */ /* 0x000ea80000300800 */
[----:B------:R1:W-:Y:S02]  /*94a10*/  @P1 STG.E desc[UR60][R16.64], R25 ;  /* 0x0000001910001986 */ /* 0x0003e4000c10193c */
[----:B-1----:R-:W-:-:S05]  /*94a20*/  IMAD.WIDE R16, R27, 0x4, R2 ;  /* 0x000000041b107825 */ /* 0x002fca00078e0202 */
        /* <DEDUP_REMOVED lines=36> */
[----:B------:R-:W4:Y:S04]  /*94c70*/  LDL.LU R150, [R1+0x8a0] ;  /* 0x0008a00001967983 */ /* 0x000f280000300800 */
[----:B------:R1:W-:Y:S04]  /*94c80*/  @P4 STG.E desc[UR60][R16.64], R148 ;  /* 0x0000009410004986 */ /* 0x0003e8000c10193c */
[----:B-1----:R-:W4:Y:S01]  /*94c90*/  LDL.LU R148, [R1+0x6b0] ;  /* 0x0006b00001947983 */ /* 0x002f220000300800 */
[----:B--2---:R-:W-:-:S05]  /*94ca0*/  IMAD.WIDE R16, R147, 0x4, R2 ;  /* 0x0000000493107825 */ /* 0x004fca00078e0202 */
[----:B------:R1:W-:Y:S02]  /*94cb0*/  @P3 STG.E desc[UR60][R16.64], R145 ;  /* 0x0000009110003986 */ /* 0x0003e4000c10193c */
[C---:B-1----:R-:W-:Y:S02]  /*94cc0*/  IMAD.WIDE R16, R147.reuse, 0x4, R4 ;  /* 0x0000000493107825 */ /* 0x042fe400078e0204 */
[----:B------:R-:W2:Y:S04]  /*94cd0*/  LDL.LU R145, [R1+0x4b0] ;  /* 0x0004b00001917983 */ /* 0x000ea80000300800 */
[----:B---3--:R1:W-:Y:S02]  /*94ce0*/  @P2 STG.E desc[UR60][R16.64], R146 ;  /* 0x0000009210002986 */ /* 0x0083e4000c10193c */
[----:B-1----:R-:W-:-:S02]  /*94cf0*/  IMAD.WIDE R16, R147, 0x4, R6 ;  /* 0x0000000493107825 */ /* 0x002fc400078e0206 */
[----:B------:R-:W3:Y:S04]  /*94d00*/  LDL.LU R146, [R1+0x2b0] ;  /* 0x0002b00001927983 */ /* 0x000ee80000300800 */
[----:B----4-:R1:W-:Y:S04]  /*94d10*/  @P1 STG.E desc[UR60][R16.64], R144 ;  /* 0x0000009010001986 */ /* 0x0103e8000c10193c */
[----:B-1----:R-:W4:Y:S04]  /*94d20*/  LDL.LU R144, [R1+0x1158] ;  /* 0x0011580001907983 */ /* 0x002f280000300800 */
[----:B------:R-:W3:Y:S01]  /*94d30*/  LDL.LU R15, [R1+0xb0] ;  /* 0x0000b000010f7983 */ /* 0x000ee20000300800 */
[----:B------:R-:W-:-:S03]  /*94d40*/  IMAD.WIDE R16, R147, 0x4, R8 ;  /* 0x0000000493107825 */ /* 0x000fc600078e0208 */
[----:B------:R-:W3:Y:S04]  /*94d50*/  LDL.LU R136, [R1+0x115c] ;  /* 0x00115c0001887983 */ /* 0x000ee80000300800 */
        /* <DEDUP_REMOVED lines=8> */
[----:B------:R-:W3:Y:S01]  /*94de0*/  LDL.LU R138, [R1+0x2b4] ;  /* 0x0002b400018a7983 */ /* 0x000ee20000300800 */
[----:B------:R-:W-:-:S02]  /*94df0*/  LOP3.LUT P4, RZ, R18, 0x200, RZ, 0xc0, !PT ;  /* 0x0000020012ff7812 */ /* 0x000fc4000788c0ff */
[C---:B------:R-:W-:Y:S01]  /*94e00*/  LOP3.LUT P3, RZ, R18.reuse, 0x400, RZ, 0xc0, !PT ;  /* 0x0000040012ff7812 */ /* 0x040fe2000786c0ff */
[----:B------:R-:W3:Y:S01]  /*94e10*/  LDL.LU R156, [R1+0xb4] ;  /* 0x0000b400019c7983 */ /* 0x000ee20000300800 */
[----:B------:R-:W-:-:S03]  /*94e20*/  LOP3.LUT P2, RZ, R18, 0x800, RZ, 0xc0, !PT ;  /* 0x0000080012ff7812 */ /* 0x000fc6000784c0ff */
[----:B------:R-:W3:Y:S01]  /*94e30*/  LDL.LU R149, [R1+0xf18] ;  /* 0x000f180001957983 */ /* 0x000ee20000300800 */
[C---:B------:R-:W-:Y:S02]  /*94e40*/  LOP3.LUT P1, RZ, R18.reuse, 0x1000, RZ, 0xc0, !PT ;  /* 0x0000100012ff7812 */ /* 0x040fe4000782c0ff */
[----:B------:R-:W-:Y:S02]  /*94e50*/  LOP3.LUT P0, RZ, R18, 0x200000, RZ, 0xc0, !PT ;  /* 0x0020000012ff7812 */ /* 0x000fe4000780c0ff */
[----:B------:R-:W-:-:S11]  /*94e60*/  LOP3.LUT R13, R13, 0xffefffff, RZ, 0xc0, !PT ;  /* 0xffefffff0d0d7812 */ /* 0x000fd600078ec0ff */
[----:B------:R-:W-:Y:S02]  /*94e70*/  @P0 LOP3.LUT R13, R13, 0x100000, RZ, 0xfc, !PT ;  /* 0x001000000d0d0812 */ /* 0x000fe400078efcff */
[----:B------:R-:W-:Y:S02]  /*94e80*/  LOP3.LUT P0, RZ, R18, 0x100000, RZ, 0xc0, !PT ;  /* 0x0010000012ff7812 */ /* 0x000fe4000780c0ff */
[----:B------:R-:W-:Y:S01]  /*94e90*/  LOP3.LUT R13, R13, 0xffdfffff, RZ, 0xc0, !PT ;  /* 0xffdfffff0d0d7812 */ /* 0x000fe200078ec0ff */
[----:B------:R1:W-:Y:S04]  /*94ea0*/  @P4 STG.E desc[UR60][R16.64], R150 ;  /* 0x0000009610004986 */ /* 0x0003e8000c10193c */
[----:B-1----:R-:W3:Y:S06]  /*94eb0*/  LDL.LU R150, [R1+0xca8] ;  /* 0x000ca80001967983 */ /* 0x002eec0000300800 */
[----:B------:R-:W-:-:S02]  /*94ec0*/  @P0 LOP3.LUT R13, R13, 0x200000, RZ, 0xfc, !PT ;  /* 0x002000000d0d0812 */ /* 0x000fc400078efcff */
[----:B------:R-:W-:Y:S02]  /*94ed0*/  LOP3.LUT P0, RZ, R18, 0x80000, RZ, 0xc0, !PT ;  /* 0x0008000012ff7812 */ /* 0x000fe4000780c0ff */
[----:B------:R-:W-:-:S11]  /*94ee0*/  LOP3.LUT R13, R13, 0xffbfffff, RZ, 0xc0, !PT ;  /* 0xffbfffff0d0d7812 */ /* 0x000fd600078ec0ff */
[----:B------:R-:W-:Y:S02]  /*94ef0*/  @P0 LOP3.LUT R13, R13, 0x400000, RZ, 0xfc, !PT ;  /* 0x004000000d0d0812 */ /* 0x000fe400078efcff */
[----:B------:R-:W-:Y:S02]  /*94f00*/  LOP3.LUT P0, RZ, R18, 0x40000, RZ, 0xc0, !PT ;  /* 0x0004000012ff7812 */ /* 0x000fe4000780c0ff */
[----:B------:R-:W-:Y:S01]  /*94f10*/  LOP3.LUT R13, R13, 0xff7fffff, RZ, 0xc0, !PT ;  /* 0xff7fffff0d0d7812 */ /* 0x000fe200078ec0ff */
[----:B----4-:R-:W-:-:S05]  /*94f20*/  IMAD.WIDE R16, R144, 0x4, R2 ;  /* 0x0000000490107825 */ /* 0x010fca00078e0202 */
[----:B------:R1:W-:Y:S02]  /*94f30*/  @P3 STG.E desc[UR60][R16.64], R148 ;  /* 0x0000009410003986 */ /* 0x0003e4000c10193c */
[C---:B-1----:R-:W-:Y:S02]  /*94f40*/  IMAD.WIDE R16, R144.reuse, 0x4, R4 ;  /* 0x0000000490107825 */ /* 0x042fe400078e0204 */
[----:B------:R-:W4:Y:S04]  /*94f50*/  LDL.LU R148, [R1+0xab8] ;  /* 0x000ab80001947983 */ /* 0x000f280000300800 */
[----:B--2---:R1:W-:Y:S02]  /*94f60*/  @P2 STG.E desc[UR60][R16.64], R145 ;  /* 0x0000009110002986 */ /* 0x0043e4000c10193c */
[----:B-1----:R-:W-:-:S02]  /*94f70*/  IMAD.WIDE R16, R144, 0x4, R6 ;  /* 0x0000000490107825 */ /* 0x002fc400078e0206 */
[----:B------:R-:W2:Y:S04]  /*94f80*/  LDL.LU R145, [R1+0x8a8] ;  /* 0x0008a80001917983 */ /* 0x000ea80000300800 */
[----:B---3--:R1:W-:Y:S02]  /*94f90*/  @P1 STG.E desc[UR60][R16.64], R146 ;  /* 0x0000009210001986 */ /* 0x0083e4000c10193c */
[----:B-1----:R-:W-:Y:S02]  /*94fa0*/  IMAD.WIDE R16, R144, 0x4, R8 ;  /* 0x0000000490107825 */ /* 0x002fe400078e0208 */
[----:B------:R-:W3:Y:S04]  /*94fb0*/  LDL.LU R146, [R1+0x6b8] ;  /* 0x0006b80001927983 */ /* 0x000ee80000300800 */
[----:B------:R-:W3:Y:S04]  /*94fc0*/  LDL.LU R144, [R1+0x4b8] ;  /* 0x0004b80001907983 */ /* 0x000ee80000300800 */
[----:B------:R-:W3:Y:S01]  /*94fd0*/  LDL.LU R151, [R1+0x1168] ;  /* 0x0011680001977983 */ /* 0x000ee20000300800 */
        /* <DEDUP_REMOVED lines=53> */
[----:B--2---:R3:W-:Y:S02]  /*95330*/  @P3 STG.E desc[UR60][R16.64], R145 ;  /* 0x0000009110003986 */ /* 0x0047e4000c10193c */
[----:B---3--:R-:W-:-:S05]  /*95340*/  IMAD.WIDE R16, R151, 0x4, R2 ;  /* 0x0000000497107825 */ /* 0x008fca00078e0202 */
[----:B------:R1:W-:Y:S02]  /*95350*/  @P2 STG.E desc[UR60][R16.64], R146 ;  /* 0x0000009210002986 */ /* 0x0003e4000c10193c */
[----:B-1----:R-:W-:-:S05]  /*95360*/  IMAD.WIDE R16, R151, 0x4, R4 ;  /* 0x0000000497107825 */ /* 0x002fca00078e0204 */
[----:B------:R1:W-:Y:S04]  /*95370*/  @P1 STG.E desc[UR60][R16.64], R144 ;  /* 0x0000009010001986 */ /* 0x0003e8000c10193c */
        /* <DEDUP_REMOVED lines=24> */
[----:B------:R-:W2:Y:S04]  /*95500*/  LDL.LU R27, [R1+0x4bc] ;  /* 0x0004bc00011b7983 */ /* 0x000ea80000300800 */
[----:B------:R-:W2:Y:S01]  /*95510*/  LDL.LU R136, [R1+0x2bc] ;  /* 0x0002bc0001887983 */ /* 0x000ea20000300800 */
[----:B------:R-:W-:-:S03]  /*95520*/  LOP3.LUT R13, R13, 0xfffeffff, RZ, 0xc0, !PT ;  /* 0xfffeffff0d0d7812 */ /* 0x000fc600078ec0ff */
[----:B------:R-:W2:Y:S01]  /*95530*/  LDL.LU R159, [R1+0xbc] ;  /* 0x0000bc00019f7983 */ /* 0x000ea20000300800 */
[----:B------:R-:W-:Y:S02]  /*95540*/  @P0 LOP3.LUT R13, R13, 0x10000, RZ, 0xfc, !PT ;  /* 0x000100000d0d0812 */ /* 0x000fe400078efcff */
[----:B------:R-:W-:Y:S01]  /*95550*/  LOP3.LUT P0, RZ, R19, 0x8, RZ, 0xc0, !PT ;  /* 0x0000000813ff7812 */ /* 0x000fe2000780c0ff */
[----:B------:R-:W2:Y:S01]  /*95560*/  LDL.LU R156, [R1+0x1174] ;  /* 0x00117400019c7983 */ /* 0x000ea20000300800 */
[----:B------:R-:W-:Y:S02]  /*95570*/  LOP3.LUT R13, R13, 0xfffdffff, RZ, 0xc0, !PT ;  /* 0xfffdffff0d0d7812 */ /* 0x000fe400078ec0ff */
[C---:B------:R-:W-:Y:S01]  /*95580*/  LOP3.LUT P3, RZ, R18.reuse, 0x20000000, RZ, 0xc0, !PT ;  /* 0x2000000012ff7812 */ /* 0x040fe2000786c0ff */
[----:B------:R-:W2:Y:S01]  /*95590*/  LDL.LU R137, [R1+0xf20] ;  /* 0x000f200001897983 */ /* 0x000ea20000300800 */
[C---:B------:R-:W-:Y:S01]  /*955a0*/  LOP3.LUT P2, RZ, R18.reuse, 0x40000000, RZ, 0xc0, !PT ;  /* 0x4000000012ff7812 */ /* 0x040fe2000784c0ff */
[----:B------:R-:W-:Y:S01]  /*955b0*/  IMAD.WIDE R16, R151, 0x4, R8 ;  /* 0x0000000497107825 */ /* 0x000fe200078e0208 */
[----:B------:R-:W-:Y:S01]  /*955c0*/  LOP3.LUT P1, RZ, R18, 0x80000000, RZ, 0xc0, !PT ;  /* 0x8000000012ff7812 */ /* 0x000fe2000782c0ff */
[----:B------:R-:W2:Y:S04]  /*955d0*/  LDL.LU R138, [R1+0xcb0] ;  /* 0x000cb000018a7983 */ /* 0x000ea80000300800 */
[----:B------:R-:W-:-:S02]  /*955e0*/  @P0 LOP3.LUT R13, R13, 0x20000, RZ, 0xfc, !PT ;  /* 0x000200000d0d0812 */ /* 0x000fc400078efcff */
[----:B------:R-:W-:Y:S02]  /*955f0*/  LOP3.LUT P0, RZ, R19, 0x4, RZ, 0xc0, !PT ;  /* 0x0000000413ff7812 */ /* 0x000fe4000780c0ff */
[----:B------:R-:W-:Y:S01]  /*95600*/  LOP3.LUT R13, R13, 0xfffbffff, RZ, 0xc0, !PT ;  /* 0xfffbffff0d0d7812 */ /* 0x000fe200078ec0ff */
[----:B---3--:R4:W-:Y:S10]  /*95610*/  @P3 STG.E desc[UR60][R16.64], R149 ;  /* 0x0000009510003986 */ /* 0x0089f4000c10193c */
[----:B------:R-:W-:-:S02]  /*95620*/  @P0 LOP3.LUT R13, R13, 0x40000, RZ, 0xfc, !PT ;  /* 0x000400000d0d0812 */ /* 0x000fc400078efcff */
[----:B------:R-:W-:Y:S01]  /*95630*/  LOP3.LUT P0, RZ, R19, 0x2, RZ, 0xc0, !PT ;  /* 0x0000000213ff7812 */ /* 0x000fe2000780c0ff */
[----:B----4-:R-:W-:Y:S01]  /*95640*/  IMAD.WIDE R16, R145, 0x4, R2 ;  /* 0x0000000491107825 */ /* 0x010fe200078e0202 */
[----:B------:R-:W-:-:S04]  /*95650*/  LOP3.LUT R13, R13, 0xfff7ffff, RZ, 0xc0, !PT ;  /* 0xfff7ffff0d0d7812 */ /* 0x000fc800078ec0ff */
[----:B------:R1:W-:Y:S07]  /*95660*/  @P2 STG.E desc[UR60][R16.64], R150 ;  /* 0x0000009610002986 */ /* 0x0003ee000c10193c */
[----:B------:R-:W-:Y:S01]  /*95670*/  @P0 LOP3.LUT R13, R13, 0x80000, RZ, 0xfc, !PT ;  /* 0x000800000d0d0812 */ /* 0x000fe200078efcff */
[----:B-1----:R-:W-:Y:S01]  /*95680*/  IMAD.WIDE R16, R145, 0x4, R4 ;  /* 0x0000000491107825 */ /* 0x002fe200078e0204 */
[----:B------:R-:W-:-:S04]  /*95690*/  LOP3.LUT P0, RZ, R19, 0x1, RZ, 0xc0, !PT ;  /* 0x0000000113ff7812 */ /* 0x000fc8000780c0ff */
[----:B------:R1:W-:Y:S04]  /*956a0*/  @P1 STG.E desc[UR60][R16.64], R147 ;  /* 0x0000009310001986 */ /* 0x0003e8000c10193c */
[----:B-1----:R-:W3:Y:S04]  /*956b0*/  LDL.LU R147, [R1+0x1178] ;  /* 0x0011780001937983 */ /* 0x002ee80000300800 */
[----:B------:R-:W4:Y:S01]  /*956c0*/  LDL.LU R139, [R1+0xac0] ;  /* 0x000ac000018b7983 */ /* 0x000f220000300800 */
[----:B------:R-:W-:-:S03]  /*956d0*/  IMAD.WIDE R16, R145, 0x4, R6 ;  /* 0x0000000491107825 */ /* 0x000fc600078e0206 */
[----:B------:R-:W3:Y:S04]  /*956e0*/  LDL.LU R151, [R1+0x8b0] ;  /* 0x0008b00001977983 */ /* 0x000ee80000300800 */
[----:B------:R1:W-:Y:S01]  /*956f0*/  @P0 STG.E desc[UR60][R16.64], R148 ;  /* 0x0000009410000986 */ /* 0x0003e2000c10193c */
[----:B------:R-:W-:-:S03]  /*95700*/  LOP3.LUT P0, RZ, R13, 0x80000, RZ, 0xc0, !PT ;  /* 0x000800000dff7812 */ /* 0x000fc6000780c0ff */
[----:B------:R-:W3:Y:S04]  /*95710*/  LDL.LU R149, [R1+0x6c0] ;  /* 0x0006c00001957983 */ /* 0x000ee80000300800 */
[----:B------:R-:W3:Y:S01]  /*95720*/  LDL.LU R150, [R1+0x4c0] ;  /* 0x0004c00001967983 */ /* 0x000ee20000300800 */
[----:B-1----:R-:W-:-:S03]  /*95730*/  IMAD.WIDE R16, R145, 0x4, R8 ;  /* 0x0000000491107825 */ /* 0x002fc600078e0208 */
[----:B------:R-:W3:Y:S04]  /*95740*/  LDL.LU R148, [R1+0x2c0] ;  /* 0x0002c00001947983 */ /* 0x000ee80000300800 */
[----:B------:R1:W-:Y:S01]  /*95750*/  @P0 STG.E desc[UR60][R16.64], R146 ;  /* 0x0000009210000986 */ /* 0x0003e2000c10193c */
[----:B------:R-:W-:-:S03]  /*95760*/  LOP3.LUT P0, RZ, R13, 0x40000, RZ, 0xc0, !PT ;  /* 0x000400000dff7812 */ /* 0x000fc6000780c0ff */
[----:B------:R-:W3:Y:S01]  /*95770*/  LDL.LU R145, [R1+0xc0] ;  /* 0x0000c00001917983 */ /* 0x000ee20000300800 */
[----:B-1----:R-:W-:-:S09]  /*95780*/  IMAD.WIDE R16, R252, 0x4, R2 ;  /* 0x00000004fc107825 */ /* 0x002fd200078e0202 */
        /* <DEDUP_REMOVED lines=18> */
[----:B------:R-:W2:Y:S10]  /*958b0*/  LDL.LU R137, [R1+0x1184] ;  /* 0x0011840001897983 */ /* 0x000eb40000300800 */
[----:B------:R1:W-:Y:S01]  /*958c0*/  @P0 STG.E desc[UR60][R16.64], R138 ;  /* 0x0000008a10000986 */ /* 0x0003e2000c10193c */
[----:B------:R-:W-:-:S02]  /*958d0*/  LOP3.LUT P0, RZ, R13, 0x1000, RZ, 0xc0, !PT ;  /* 0x000010000dff7812 */ /* 0x000fc4000780c0ff */
[----:B------:R-:W-:Y:S01]  /*958e0*/  LOP3.LUT P5, RZ, R19, 0x400, RZ, 0xc0, !PT ;  /* 0x0000040013ff7812 */ /* 0x000fe200078ac0ff */
[----:B-1----:R-:W-:-:S10]  /*958f0*/  IMAD.WIDE R16, R156, 0x4, R6 ;  /* 0x000000049c107825 */ /* 0x002fd400078e0206 */
[----:B----4-:R1:W-:Y:S01]  /*95900*/  @P0 STG.E desc[UR60][R16.64], R139 ;  /* 0x0000008b10000986 */ /* 0x0103e2000c10193c */
[----:B------:R-:W-:Y:S01]  /*95910*/  LOP3.LUT P4, RZ, R19, 0x800, RZ, 0xc0, !PT ;  /* 0x0000080013ff7812 */ /* 0x000fe2000788c0ff */
[----:B-1----:R-:W-:-:S05]  /*95920*/  IMAD.WIDE R16, R156, 0x4, R8 ;  /* 0x000000049c107825 */ /* 0x002fca00078e0208 */
[----:B---3--:R1:W-:Y:S01]  /*95930*/  @P6 STG.E desc[UR60][R16.64], R151 ;  /* 0x0000009710006986 */ /* 0x0083e2000c10193c */
[----:B------:R-:W-:Y:S01]  /*95940*/  LOP3.LUT P3, RZ, R19, 0x1000, RZ, 0xc0, !PT ;  /* 0x0000100013ff7812 */ /* 0x000fe2000786c0ff */
[----:B-1----:R-:W-:-:S05]  /*95950*/  IMAD.WIDE R16, R147, 0x4, R2 ;  /* 0x0000000493107825 */ /* 0x002fca00078e0202 */
[----:B------:R1:W-:Y:S01]  /*95960*/  @P5 STG.E desc[UR60][R16.64], R149 ;  /* 0x0000009510005986 */ /* 0x0003e2000c10193c */
[----:B------:R-:W-:Y:S01]  /*95970*/  LOP3.LUT P2, RZ, R19, 0x2000, RZ, 0xc0, !PT ;  /* 0x0000200013ff7812 */ /* 0x000fe2000784c0ff */
[----:B-1----:R-:W-:-:S05]  /*95980*/  IMAD.WIDE R16, R147, 0x4, R4 ;  /* 0x0000000493107825 */ /* 0x002fca00078e0204 */
[----:B------:R1:W-:Y:S02]  /*95990*/  @P4 STG.E desc[UR60][R16.64], R150 ;  /* 0x0000009610004986 */ /* 0x0003e4000c10193c */
[----:B-1----:R-:W-:-:S05]  /*959a0*/  IMAD.WIDE R16, R147, 0x4, R6 ;  /* 0x0000000493107825 */ /* 0x002fca00078e0206 */
[----:B------:R1:W-:Y:S01]  /*959b0*/  @P3 STG.E desc[UR60][R16.64], R148 ;  /* 0x0000009410003986 */ /* 0x0003e2000c10193c */
[----:B------:R-:W-:Y:S01]  /*959c0*/  LOP3.LUT P1, RZ, R19, 0x4000, RZ, 0xc0, !PT ;  /* 0x0000400013ff7812 */ /* 0x000fe2000782c0ff */
[----:B-1----:R-:W-:Y:S02]  /*959d0*/  IMAD.WIDE R16, R147, 0x4, R8 ;  /* 0x0000000493107825 */ /* 0x002fe400078e0208 */
[----:B------:R-:W3:Y:S04]  /*959e0*/  LDL.LU R147, [R1+0xcb4] ;  /* 0x000cb40001937983 */ /* 0x000ee80000300800 */
[----:B------:R1:W-:Y:S04]  /*959f0*/  @P2 STG.E desc[UR60][R16.64], R145 ;  /* 0x0000009110002986 */ /* 0x0003e8000c10193c */
[----:B-1----:R-:W4:Y:S04]  /*95a00*/  LDL.LU R145, [R1+0xac4] ;  /* 0x000ac40001917983 */ /* 0x002f280000300800 */
[----:B------:R-:W4:Y:S04]  /*95a10*/  LDL.LU R25, [R1+0x8b4] ;  /* 0x0008b40001197983 */ /* 0x000f280000300800 */
[----:B------:R-:W4:Y:S04]  /*95a20*/  LDL.LU R15, [R1+0x6c4] ;  /* 0x0006c400010f7983 */ /* 0x000f280000300800 */
[----:B------:R-:W4:Y:S01]  /*95a30*/  LDL.LU R10, [R1+0x4c4] ;  /* 0x0004c400010a7983 */ /* 0x000f220000300800 */
[----:B--2---:R-:W-:-:S05]  /*95a40*/  IMAD.WIDE R16, R146, 0x4, R2 ;  /* 0x0000000492107825 */ /* 0x004fca00078e0202 */
[----:B------:R1:W-:Y:S04]  /*95a50*/  @P1 STG.E desc[UR60][R16.64], R144 ;  /* 0x0000009010001986 */ /* 0x0003e8000c10193c */
[----:B-1----:R-:W2:Y:S04]  /*95a60*/  LDL.LU R144, [R1+0x1180] ;  /* 0x0011800001907983 */ /* 0x002ea80000300800 */
[----:B------:R-:W2:Y:S01]  /*95a70*/  LDL.LU R26, [R1+0x2c4] ;  /* 0x0002c400011a7983 */ /* 0x000ea20000300800 */
[----:B------:R-:W-:-:S03]  /*95a80*/  LOP3.LUT P0, RZ, R19, 0x8000000, RZ, 0xc0, !PT ;  /* 0x0800000013ff7812 */ /* 0x000fc6000780c0ff */
[----:B------:R-:W2:Y:S01]  /*95a90*/  LDL.LU R27, [R1+0xc4] ;  /* 0x0000c400011b7983 */ /* 0x000ea20000300800 */
[----:B------:R-:W-:-:S03]  /*95aa0*/  LOP3.LUT R13, R13, 0xffffffef, RZ, 0xc0, !PT ;  /* 0xffffffef0d0d7812 */ /* 0x000fc600078ec0ff */
[----:B------:R-:W2:Y:S04]  /*95ab0*/  LDL.LU R136, [R1+0xf28] ;  /* 0x000f280001887983 */ /* 0x000ea80000300800 */
[----:B------:R-:W2:Y:S02]  /*95ac0*/  LDL.LU R252, [R1+0xcb8] ;  /* 0x000cb80001fc7983 */ /* 0x000ea40000300800 */
[----:B------:R-:W-:Y:S02]  /*95ad0*/  @P0 LOP3.LUT R13, R13, 0x10, RZ, 0xfc, !PT ;  /* 0x000000100d0d0812 */ /* 0x000fe400078efcff */
        /* <DEDUP_REMOVED lines=9> */
[----:B------:R-:W2:Y:S04]  /*95b70*/  LDL.LU R151, [R1+0x2c8] ;  /* 0x0002c80001977983 */ /* 0x000ea80000300800 */
[----:B------:R-:W2:Y:S01]  /*95b80*/  LDL.LU R149, [R1+0x1188] ;  /* 0x0011880001957983 */ /* 0x000ea20000300800 */
[C---:B------:R-:W-:Y:S02]  /*95b90*/  LOP3.LUT P4, RZ, R19.reuse, 0x8000, RZ, 0xc0, !PT ;  /* 0x0000800013ff7812 */ /* 0x040fe4000788c0ff */
[----:B------:R-:W-:Y:S01]  /*95ba0*/  LOP3.LUT P3, RZ, R19, 0x10000, RZ, 0xc0, !PT ;  /* 0x0001000013ff7812 */ /* 0x000fe2000786c0ff */
[----:B------:R-:W-:Y:S01]  /*95bb0*/  IMAD.WIDE R16, R146, 0x4, R4 ;  /* 0x0000000492107825 */ /* 0x000fe200078e0204 */
[----:B------:R-:W2:Y:S01]  /*95bc0*/  LDL.LU R150, [R1+0xc8] ;  /* 0x0000c80001967983 */ /* 0x000ea20000300800 */
[----:B------:R-:W-:-:S02]  /*95bd0*/  @P0 LOP3.LUT R13, R13, 0x40, RZ, 0xfc, !PT ;  /* 0x000000400d0d0812 */ /* 0x000fc400078efcff */
        /* <DEDUP_REMOVED lines=19> */
[----:B---3--:R1:W-:Y:S02]  /*95d10*/  @P4 STG.E desc[UR60][R16.64], R147 ;  /* 0x0000009310004986 */ /* 0x0083e4000c10193c */
[C---:B-1----:R-:W-:Y:S02]  /*95d20*/  IMAD.WIDE R16, R146.reuse, 0x4, R6 ;  /* 0x0000000492107825 */ /* 0x042fe400078e0206 */
[----:B------:R-:W3:Y:S04]  /*95d30*/  LDL.LU R147, [R1+0xcbc] ;  /* 0x000cbc0001937983 */ /* 0x000ee80000300800 */
[----:B----4-:R1:W-:Y:S02]  /*95d40*/  @P3 STG.E desc[UR60][R16.64], R145 ;  /* 0x0000009110003986 */ /* 0x0103e4000c10193c */
[----:B-1----:R-:W-:-:S02]  /*95d50*/  IMAD.WIDE R16, R146, 0x4, R8 ;  /* 0x0000000492107825 */ /* 0x002fc400078e0208 */
[----:B------:R-:W4:Y:S04]  /*95d60*/  LDL.LU R145, [R1+0xacc] ;  /* 0x000acc0001917983 */ /* 0x000f280000300800 */
[----:B------:R-:W3:Y:S04]  /*95d70*/  LDL.LU R146, [R1+0x118c] ;  /* 0x00118c0001927983 */ /* 0x000ee80000300800 */
[----:B------:R2:W-:Y:S02]  /*95d80*/  @P2 STG.E desc[UR60][R16.64], R25 ;  /* 0x0000001910002986 */ /* 0x0005e4000c10193c */
[----:B--2---:R-:W-:-:S05]  /*95d90*/  IMAD.WIDE R16, R144, 0x4, R2 ;  /* 0x0000000490107825 */ /* 0x004fca00078e0202 */
        /* <DEDUP_REMOVED lines=37> */
[----:B---3--:R-:W-:-:S05]  /*95ff0*/  IMAD.WIDE R16, R146, 0x4, R2 ;  /* 0x0000000492107825 */ /* 0x008fca00078e0202 */
[----:B------:R1:W-:Y:S02]  /*96000*/  @P4 STG.E desc[UR60][R16.64], R148 ;  /* 0x0000009410004986 */ /* 0x0003e4000c10193c */
[C---:B-1----:R-:W-:Y:S02]  /*96010*/  IMAD.WIDE R16, R146.reuse, 0x4, R4 ;  /* 0x0000000492107825 */ /* 0x042fe400078e0204 */
[----:B------:R-:W3:Y:S04]  /*96020*/  LDL.LU R148, [R1+0x6cc] ;  /* 0x0006cc0001947983 */ /* 0x000ee80000300800 */
[----:B------:R1:W-:Y:S02]  /*96030*/  @P3 STG.E desc[UR60][R16.64], R147 ;  /* 0x0000009310003986 */ /* 0x0003e4000c10193c */
[----:B-1----:R-:W-:-:S02]  /*96040*/  IMAD.WIDE R16, R146, 0x4, R6 ;  /* 0x0000000492107825 */ /* 0x002fc400078e0206 */
[----:B------:R-:W3:Y:S04]  /*96050*/  LDL.LU R147, [R1+0x4cc] ;  /* 0x0004cc0001937983 */ /* 0x000ee80000300800 */
[----:B----4-:R1:W-:Y:S01]  /*96060*/  @P2 STG.E desc[UR60][R16.64], R145 ;  /* 0x0000009110002986 */ /* 0x0103e2000c10193c */
[----:B------:R-:W-:Y:S01]  /*96070*/  LOP3.LUT P1, RZ, R20, 0x2, RZ, 0xc0, !PT ;  /* 0x0000000214ff7812 */ /* 0x000fe2000782c0ff */
[----:B-1----:R-:W-:Y:S02]  /*96080*/  IMAD.WIDE R16, R146, 0x4, R8 ;  /* 0x0000000492107825 */ /* 0x002fe400078e0208 */
[----:B------:R-:W4:Y:S04]  /*96090*/  LDL.LU R145, [R1+0x2cc] ;  /* 0x0002cc0001917983 */ /* 0x000f280000300800 */
[----:B------:R-:W3:Y:S06]  /*960a0*/  LDL.LU R146, [R1+0x1190] ;  /* 0x0011900001927983 */ /* 0x000eec0000300800 */
[----:B--2---:R1:W-:Y:S04]  /*960b0*/  @P1 STG.E desc[UR60][R16.64], R144 ;  /* 0x0000009010001986 */ /* 0x0043e8000c10193c */
        /* <DEDUP_REMOVED lines=10> */
[----:B------:R-:W-:-:S03]  /*96160*/  LOP3.LUT P4, RZ, R20, 0x4, RZ, 0xc0, !PT ;  /* 0x0000000414ff7812 */ /* 0x000fc6000788c0ff */
[----:B------:R-:W2:Y:S01]  /*96170*/  LDL.LU R139, [R1+0xd0] ;  /* 0x0000d000018b7983 */ /* 0x000ea20000300800 */
[----:B------:R-:W-:-:S03]  /*96180*/  LOP3.LUT P3, RZ, R20, 0x8, RZ, 0xc0, !PT ;  /* 0x0000000814ff7812 */ /* 0x000fc6000786c0ff */
[----:B------:R-:W2:Y:S04]  /*96190*/  LDL.LU R156, [R1+0xf34] ;  /* 0x000f3400019c7983 */ /* 0x000ea80000300800 */
[----:B------:R-:W2:Y:S04]  /*961a0*/  LDL.LU R151, [R1+0xcc4] ;  /* 0x000cc40001977983 */ /* 0x000ea80000300800 */
[----:B------:R-:W2:Y:S01]  /*961b0*/  LDL.LU R149, [R1+0xad4] ;  /* 0x000ad40001957983 */ /* 0x000ea20000300800 */
[----:B------:R-:W-:-:S03]  /*961c0*/  LOP3.LUT P2, RZ, R20, 0x10, RZ, 0xc0, !PT ;  /* 0x0000001014ff7812 */ /* 0x000fc6000784c0ff */
[----:B------:R-:W2:Y:S01]  /*961d0*/  LDL.LU R150, [R1+0x119c] ;  /* 0x00119c0001967983 */ /* 0x000ea20000300800 */
        /* <DEDUP_REMOVED lines=9> */
[----:B---3--:R-:W-:-:S05]  /*96270*/  IMAD.WIDE R16, R146, 0x4, R2 ;  /* 0x0000000492107825 */ /* 0x008fca00078e0202 */
[----:B------:R1:W-:Y:S02]  /*96280*/  @P4 STG.E desc[UR60][R16.64], R148 ;  /* 0x0000009410004986 */ /* 0x0003e4000c10193c */
[----:B-1----:R-:W-:-:S05]  /*96290*/  IMAD.WIDE R16, R146, 0x4, R4 ;  /* 0x0000000492107825 */ /* 0x002fca00078e0204 */
[----:B------:R1:W-:Y:S02]  /*962a0*/  @P3 STG.E desc[UR60][R16.64], R147 ;  /* 0x0000009310003986 */ /* 0x0003e4000c10193c */
[C---:B-1----:R-:W-:Y:S02]  /*962b0*/  IMAD.WIDE R16, R146.reuse, 0x4, R6 ;  /* 0x0000000492107825 */ /* 0x042fe400078e0206 */
[----:B------:R-:W3:Y:S04]  /*962c0*/  LDL.LU R147, [R1+0x8c4] ;  /* 0x0008c40001937983 */ /* 0x000ee80000300800 */
[----:B----4-:R1:W-:Y:S02]  /*962d0*/  @P2 STG.E desc[UR60][R16.64], R145 ;  /* 0x0000009110002986 */ /* 0x0103e4000c10193c */
[----:B-1----:R-:W-:-:S02]  /*962e0*/  IMAD.WIDE R16, R146, 0x4, R8 ;  /* 0x0000000492107825 */ /* 0x002fc400078e0208 */
[----:B------:R-:W4:Y:S04]  /*962f0*/  LDL.LU R145, [R1+0x6d4] ;  /* 0x0006d40001917983 */ /* 0x000f280000300800 */
[----:B------:R-:W4:Y:S04]  /*96300*/  LDL.LU R146, [R1+0x4d4] ;  /* 0x0004d40001927983 */ /* 0x000f280000300800 */
[----:B--2---:R1:W-:Y:S04]  /*96310*/  @P1 STG.E desc[UR60][R16.64], R144 ;  /* 0x0000009010001986 */ /* 0x0043e8000c10193c */
[----:B-1----:R-:W2:Y:S04]  /*96320*/  LDL.LU R144, [R1+0x2d4] ;  /* 0x0002d40001907983 */ /* 0x002ea80000300800 */
[----:B------:R-:W4:Y:S01]  /*96330*/  LDL.LU R148, [R1+0x11a0] ;  /* 0x0011a00001947983 */ /* 0x000f220000300800 */
        /* <DEDUP_REMOVED lines=54> */
[----:B------:R-:W2:Y:S04]  /*966a0*/  LDL.LU R150, [R1+0xd4] ;  /* 0x0000d40001967983 */ /* 0x000ea80000300800 */
[----:B---3--:R1:W-:Y:S04]  /*966b0*/  @P4 STG.E desc[UR60][R12.64], R147 ;  /* 0x000000930c004986 */ /* 0x0083e8000c10193c */
[----:B-1----:R-:W3:Y:S01]  /*966c0*/  LDL.LU R147, [R1+0xf38] ;  /* 0x000f380001937983 */ /* 0x002ee20000300800 */
[----:B----4-:R-:W-:-:S05]  /*966d0*/  IMAD.WIDE R12, R148, 0x4, R2 ;  /* 0x00000004940c7825 */ /* 0x010fca00078e0202 */
        /* <DEDUP_REMOVED lines=24> */
[C---:B------:R-:W-:Y:S02]  /*96860*/  LOP3.LUT P3, RZ, R20.reuse, 0x400000, RZ, 0xc0, !PT ;  /* 0x0040000014ff7812 */ /* 0x040fe4000786c0ff */
[C---:B------:R-:W-:Y:S02]  /*96870*/  LOP3.LUT P2, RZ, R20.reuse, 0x800000, RZ, 0xc0, !PT ;  /* 0x0080000014ff7812 */ /* 0x040fe4000784c0ff */
[----:B------:R-:W-:Y:S02]  /*96880*/  LOP3.LUT P1, RZ, R20, 0x1000000, RZ, 0xc0, !PT ;  /* 0x0100000014ff7812 */ /* 0x000fe4000782c0ff */
        /* <DEDUP_REMOVED lines=14> */
[----:B------:R1:W-:Y:S04]  /*96970*/  @P4 STG.E desc[UR60][R12.64], R150 ;  /* 0x000000960c004986 */ /* 0x0003e8000c10193c */
[----:B-1----:R-:W4:Y:S01]  /*96980*/  LDL.LU R150, [R1+0x2dc] ;  /* 0x0002dc0001967983 */ /* 0x002f220000300800 */
[----:B--2---:R-:W-:-:S05]  /*96990*/  IMAD.WIDE R12, R144, 0x4, R2 ;  /* 0x00000004900c7825 */ /* 0x004fca00078e0202 */
[----:B---3--:R1:W-:Y:S02]  /*969a0*/  @P3 STG.E desc[UR60][R12.64], R147 ;  /* 0x000000930c003986 */ /* 0x0083e4000c10193c */
[C---:B-1----:R-:W-:Y:S02]  /*969b0*/  IMAD.WIDE R12, R144.reuse, 0x4, R4 ;  /* 0x00000004900c7825 */ /* 0x042fe400078e0204 */
[----:B------:R-:W2:Y:S04]  /*969c0*/  LDL.LU R147, [R1+0xdc] ;  /* 0x0000dc0001937983 */ /* 0x000ea80000300800 */
[----:B----4-:R1:W-:Y:S02]  /*969d0*/  @P2 STG.E desc[UR60][R12.64], R145 ;  /* 0x000000910c002986 */ /* 0x0103e4000c10193c */
[----:B-1----:R-:W-:-:S05]  /*969e0*/  IMAD.WIDE R12, R144, 0x4, R6 ;  /* 0x00000004900c7825 */ /* 0x002fca00078e0206 */
[----:B------:R1:W-:Y:S02]  /*969f0*/  @P1 STG.E desc[UR60][R12.64], R146 ;  /* 0x000000920c001986 */ /* 0x0003e4000c10193c */
[----:B-1----:R-:W-:Y:S02]  /*96a00*/  IMAD.WIDE R12, R144, 0x4, R8 ;  /* 0x00000004900c7825 */ /* 0x002fe400078e0208 */
[----:B------:R-:W3:Y:S04]  /*96a10*/  LDL.LU R146, [R1+0xf50] ;  /* 0x000f500001927983 */ /* 0x000ee80000300800 */
[----:B------:R-:W4:Y:S04]  /*96a20*/  LDL.LU R144, [R1+0xf40] ;  /* 0x000f400001907983 */ /* 0x000f280000300800 */
        /* <DEDUP_REMOVED lines=39> */
[----:B------:R1:W-:Y:S02]  /*96ca0*/  @P0 STG.E desc[UR60][R12.64], R156 ;  /* 0x0000009c0c000986 */ /* 0x0003e4000c10193c */
[----:B-1----:R-:W-:-:S05]  /*96cb0*/  IMAD.WIDE R12, R148, 0x4, R2 ;  /* 0x00000004940c7825 */ /* 0x002fca00078e0202 */
[----:B------:R1:W-:Y:S02]  /*96cc0*/  @P6 STG.E desc[UR60][R12.64], R151 ;  /* 0x000000970c006986 */ /* 0x0003e4000c10193c */
[----:B-1----:R-:W-:-:S05]  /*96cd0*/  IMAD.WIDE R12, R148, 0x4, R4 ;  /* 0x00000004940c7825 */ /* 0x002fca00078e0204 */
[----:B------:R1:W-:Y:S04]  /*96ce0*/  @P5 STG.E desc[UR60][R12.64], R149 ;  /* 0x000000950c005986 */ /* 0x0003e8000c10193c */
[----:B-1----:R-:W4:Y:S01]  /*96cf0*/  LDL.LU R149, [R1+0xcd0] ;  /* 0x000cd00001957983 */ /* 0x002f220000300800 */
[C---:B------:R-:W-:Y:S02]  /*96d00*/  LOP3.LUT P4, RZ, R21.reuse, 0x10, RZ, 0xc0, !PT ;  /* 0x0000001015ff7812 */ /* 0x040fe4000788c0ff */
[C---:B------:R-:W-:Y:S01]  /*96d10*/  LOP3.LUT P3, RZ, R21.reuse, 0x20, RZ, 0xc0, !PT ;  /* 0x0000002015ff7812 */ /* 0x040fe2000786c0ff */
[----:B------:R-:W-:Y:S01]  /*96d20*/  IMAD.WIDE R12, R148, 0x4, R6 ;  /* 0x00000004940c7825 */ /* 0x000fe200078e0206 */
[C---:B------:R-:W-:Y:S02]  /*96d30*/  LOP3.LUT P2, RZ, R21.reuse, 0x40, RZ, 0xc0, !PT ;  /* 0x0000004015ff7812 */ /* 0x040fe4000784c0ff */
[----:B------:R-:W-:-:S07]  /*96d40*/  LOP3.LUT P1, RZ, R21, 0x80, RZ, 0xc0, !PT ;  /* 0x0000008015ff7812 */ /* 0x000fce000782c0ff */
[----:B------:R1:W-:Y:S02]  /*96d50*/  @P4 STG.E desc[UR60][R12.64], R150 ;  /* 0x000000960c004986 */ /* 0x0003e4000c10193c */
[----:B-1----:R-:W-:Y:S02]  /*96d60*/  IMAD.WIDE R12, R148, 0x4, R8 ;  /* 0x00000004940c7825 */ /* 0x002fe400078e0208 */
[----:B------:R-:W4:Y:S04]  /*96d70*/  LDL.LU R150, [R1+0xae0] ;  /* 0x000ae00001967983 */ /* 0x000f280000300800 */
[----:B--2---:R1:W-:Y:S04]  /*96d80*/  @P3 STG.E desc[UR60][R12.64], R147 ;  /* 0x000000930c003986 */ /* 0x0043e8000c10193c */
[----:B------:R-:W2:Y:S04]  /*96d90*/  LDL.LU R148, [R1+0x8d0] ;  /* 0x0008d00001947983 */ /* 0x000ea80000300800 */
[----:B-1----:R-:W2:Y:S01]  /*96da0*/  LDL.LU R147, [R1+0x6e0] ;  /* 0x0006e00001937983 */ /* 0x002ea20000300800 */
[----:B---3--:R-:W-:-:S05]  /*96db0*/  IMAD.WIDE R12, R145, 0x4, R2 ;  /* 0x00000004910c7825 */ /* 0x008fca00078e0202 */
[----:B------:R1:W-:Y:S02]  /*96dc0*/  @P2 STG.E desc[UR60][R12.64], R146 ;  /* 0x000000920c002986 */ /* 0x0003e4000c10193c */
[----:B-1----:R-:W-:Y:S02]  /*96dd0*/  IMAD.WIDE R12, R145, 0x4, R4 ;  /* 0x00000004910c7825 */ /* 0x002fe400078e0204 */
[----:B------:R-:W3:Y:S04]  /*96de0*/  LDL.LU R146, [R1+0x4e0] ;  /* 0x0004e00001927983 */ /* 0x000ee80000300800 */
[----:B----4-:R1:W-:Y:S04]  /*96df0*/  @P1 STG.E desc[UR60][R12.64], R144 ;  /* 0x000000900c001986 */ /* 0x0103e8000c10193c */
[----:B-1----:R-:W4:Y:S01]  /*96e00*/  LDL.LU R144, [R1+0x11b8] ;  /* 0x0011b80001907983 */ /* 0x002f220000300800 */
        /* <DEDUP_REMOVED lines=31> */
[C---:B------:R-:W-:Y:S02]  /*97000*/  LOP3.LUT P3, RZ, R21.reuse, 0x200, RZ, 0xc0, !PT ;  /* 0x0000020015ff7812 */ /* 0x040fe4000786c0ff */
[----:B------:R-:W-:-:S07]  /*97010*/  LOP3.LUT P2, RZ, R21, 0x400, RZ, 0xc0, !PT ;  /* 0x0000040015ff7812 */ /* 0x000fce000784c0ff */
[----:B------:R-:W-:Y:S02]  /*97020*/  @P0 LOP3.LUT R14, R14, 0x40000, RZ, 0xfc, !PT ;  /* 0x000400000e0e0812 */ /* 0x000fe400078efcff */
[C---:B------:R-:W-:Y:S02]  /*97030*/  LOP3.LUT P0, RZ, R21.reuse, 0x2000, RZ, 0xc0, !PT ;  /* 0x0000200015ff7812 */ /* 0x040fe4000780c0ff */
[----:B------:R-:W-:Y:S02]  /*97040*/  LOP3.LUT P1, RZ, R21, 0x800, RZ, 0xc0, !PT ;  /* 0x0000080015ff7812 */ /* 0x000fe4000782c0ff */
[----:B------:R-:W-:-:S09]  /*97050*/  LOP3.LUT R14, R14, 0xfff7ffff, RZ, 0xc0, !PT ;  /* 0xfff7ffff0e0e7812 */ /* 0x000fd200078ec0ff */
[----:B------:R-:W-:Y:S02]  /*97060*/  @P0 LOP3.LUT R14, R14, 0x80000, RZ, 0xfc, !PT ;  /* 0x000800000e0e0812 */ /* 0x000fe400078efcff */
[----:B------:R-:W-:Y:S01]  /*97070*/  LOP3.LUT P0, RZ, R21, 0x1000, RZ, 0xc0, !PT ;  /* 0x0000100015ff7812 */ /* 0x000fe2000780c0ff */
[----:B------:R1:W-:Y:S02]  /*97080*/  @P4 STG.E desc[UR60][R12.64], R149 ;  /* 0x000000950c004986 */ /* 0x0003e4000c10193c */
[----:B-1----:R-:W-:Y:S02]  /*97090*/  IMAD.WIDE R12, R145, 0x4, R8 ;  /* 0x00000004910c7825 */ /* 0x002fe400078e0208 */
[----:B------:R-:W3:Y:S04]  /*970a0*/  LDL.LU R145, [R1+0x11c8] ;  /* 0x0011c80001917983 */ /* 0x000ee80000300800 */
[----:B------:R-:W3:Y:S04]  /*970b0*/  LDL.LU R159, [R1+0xae4] ;  /* 0x000ae400019f7983 */ /* 0x000ee80000300800 */
[----:B------:R-:W3:Y:S04]  /*970c0*/  LDL.LU R149, [R1+0xf58] ;  /* 0x000f580001957983 */ /* 0x000ee80000300800 */
[----:B------:R4:W-:Y:S02]  /*970d0*/  @P3 STG.E desc[UR60][R12.64], R150 ;  /* 0x000000960c003986 */ /* 0x0009e4000c10193c */
[----:B----4-:R-:W-:-:S05]  /*970e0*/  IMAD.WIDE R12, R144, 0x4, R2 ;  /* 0x00000004900c7825 */ /* 0x010fca00078e0202 */
[----:B--2---:R1:W-:Y:S02]  /*970f0*/  @P2 STG.E desc[UR60][R12.64], R148 ;  /* 0x000000940c002986 */ /* 0x0043e4000c10193c */
[C---:B-1----:R-:W-:Y:S02]  /*97100*/  IMAD.WIDE R12, R144.reuse, 0x4, R4 ;  /* 0x00000004900c7825 */ /* 0x042fe400078e0204 */
[----:B------:R-:W2:Y:S04]  /*97110*/  LDL.LU R148, [R1+0xf48] ;  /* 0x000f480001947983 */ /* 0x000ea80000300800 */
[----:B------:R1:W-:Y:S02]  /*97120*/  @P1 STG.E desc[UR60][R12.64], R147 ;  /* 0x000000930c001986 */ /* 0x0003e4000c10193c */
[----:B-1----:R-:W-:-:S02]  /*97130*/  IMAD.WIDE R12, R144, 0x4, R6 ;  /* 0x00000004900c7825 */ /* 0x002fc400078e0206 */
[----:B------:R-:W4:Y:S04]  /*97140*/  LDL.LU R147, [R1+0xcd8] ;  /* 0x000cd80001937983 */ /* 0x000f280000300800 */
[----:B---3--:R1:W-:Y:S02]  /*97150*/  @P0 STG.E desc[UR60][R12.64], R146 ;  /* 0x000000920c000986 */ /* 0x0083e4000c10193c */
        /* <DEDUP_REMOVED lines=17> */
[C---:B------:R-:W-:Y:S02]  /*97270*/  LOP3.LUT P6, RZ, R21.reuse, 0x200000, RZ, 0xc0, !PT ;  /* 0x0020000015ff7812 */ /* 0x040fe400078cc0ff */
[C---:B------:R-:W-:Y:S02]  /*97280*/  LOP3.LUT P5, RZ, R21.reuse, 0x400000, RZ, 0xc0, !PT ;  /* 0x0040000015ff7812 */ /* 0x040fe400078ac0ff */
[C---:B------:R-:W-:Y:S02]  /*97290*/  LOP3.LUT P4, RZ, R21.reuse, 0x800000, RZ, 0xc0, !PT ;  /* 0x0080000015ff7812 */ /* 0x040fe4000788c0ff */
[C---:B------:R-:W-:Y:S02]  /*972a0*/  LOP3.LUT P3, RZ, R21.reuse, 0x1000000, RZ, 0xc0, !PT ;  /* 0x0100000015ff7812 */ /* 0x040fe4000786c0ff */
[----:B------:R-:W-:-:S02]  /*972b0*/  LOP3.LUT P2, RZ, R21, 0x2000000, RZ, 0xc0, !PT ;  /* 0x0200000015ff7812 */ /* 0x000fc4000784c0ff */
[----:B------:R-:W-:Y:S01]  /*972c0*/  LOP3.LUT P1, RZ, R21, 0x4000000, RZ, 0xc0, !PT ;  /* 0x0400000015ff7812 */ /* 0x000fe2000782c0ff */
[----:B------:R1:W-:Y:S01]  /*972d0*/  @P0 STG.E desc[UR60][R12.64], R159 ;  /* 0x0000009f0c000986 */ /* 0x0003e2000c10193c */
[----:B------:R-:W-:Y:S01]  /*972e0*/  LOP3.LUT P0, RZ, R14, 0x4000, RZ, 0xc0, !PT ;  /* 0x000040000eff7812 */ /* 0x000fe2000780c0ff */
[----:B-1----:R-:W-:-:S12]  /*972f0*/  IMAD.WIDE R12, R156, 0x4, R2 ;  /* 0x000000049c0c7825 */ /* 0x002fd800078e0202 */
[----:B------:R1:W-:Y:S01]  /*97300*/  @P0 STG.E desc[UR60][R12.64], R137 ;  /* 0x000000890c000986 */ /* 0x0003e2000c10193c */
[----:B------:R-:W-:Y:S01]  /*97310*/  LOP3.LUT P0, RZ, R14, 0x2000, RZ, 0xc0, !PT ;  /* 0x000020000eff7812 */ /* 0x000fe2000780c0ff */
[----:B-1----:R-:W-:Y:S02]  /*97320*/  IMAD.WIDE R12, R156, 0x4, R4 ;  /* 0x000000049c0c7825 */ /* 0x002fe400078e0204 */
[----:B------:R-:W3:Y:S10]  /*97330*/  LDL.LU R137, [R1+0x11d4] ;  /* 0x0011d40001897983 */ /* 0x000ef40000300800 */
[----:B------:R1:W-:Y:S01]  /*97340*/  @P0 STG.E desc[UR60][R12.64], R138 ;  /* 0x0000008a0c000986 */ /* 0x0003e2000c10193c */
[----:B------:R-:W-:Y:S01]  /*97350*/  LOP3.LUT P0, RZ, R14, 0x1000, RZ, 0xc0, !PT ;  /* 0x000010000eff7812 */ /* 0x000fe2000780c0ff */
[----:B-1----:R-:W-:-:S12]  /*97360*/  IMAD.WIDE R12, R156, 0x4, R6 ;  /* 0x000000049c0c7825 */ /* 0x002fd800078e0206 */
[----:B------:R1:W-:Y:S02]  /*97370*/  @P0 STG.E desc[UR60][R12.64], R139 ;  /* 0x0000008b0c000986 */ /* 0x0003e4000c10193c */
[----:B-1----:R-:W-:-:S05]  /*97380*/  IMAD.WIDE R12, R156, 0x4, R8 ;  /* 0x000000049c0c7825 */ /* 0x002fca00078e0208 */
[----:B------:R1:W-:Y:S02]  /*97390*/  @P6 STG.E desc[UR60][R12.64], R151 ;  /* 0x000000970c006986 */ /* 0x0003e4000c10193c */
[----:B-1----:R-:W-:-:S05]  /*973a0*/  IMAD.WIDE R12, R145, 0x4, R2 ;  /* 0x00000004910c7825 */ /* 0x002fca00078e0202 */
[----:B------:R1:W-:Y:S02]  /*973b0*/  @P5 STG.E desc[UR60][R12.64], R149 ;  /* 0x000000950c005986 */ /* 0x0003e4000c10193c */
[----:B-1----:R-:W-:-:S05]  /*973c0*/  IMAD.WIDE R12, R145, 0x4, R4 ;  /* 0x00000004910c7825 */ /* 0x002fca00078e0204 */
[----:B--2---:R1:W-:Y:S02]  /*973d0*/  @P4 STG.E desc[UR60][R12.64], R148 ;  /* 0x000000940c004986 */ /* 0x0043e4000c10193c */
[----:B-1----:R-:W-:-:S05]  /*973e0*/  IMAD.WIDE R12, R145, 0x4, R6 ;  /* 0x00000004910c7825 */ /* 0x002fca00078e0206 */
[----:B----4-:R1:W-:Y:S02]  /*973f0*/  @P3 STG.E desc[UR60][R12.64], R147 ;  /* 0x000000930c003986 */ /* 0x0103e4000c10193c */
[----:B-1----:R-:W-:-:S05]  /*97400*/  IMAD.WIDE R12, R145, 0x4, R8 ;  /* 0x00000004910c7825 */ /* 0x002fca00078e0208 */
[----:B---3--:R1:W-:Y:S02]  /*97410*/  @P2 STG.E desc[UR60][R12.64], R146 ;  /* 0x000000920c002986 */ /* 0x0083e4000c10193c */
[----:B-1----:R-:W-:-:S05]  /*97420*/  IMAD.WIDE R12, R150, 0x4, R2 ;  /* 0x00000004960c7825 */ /* 0x002fca00078e0202 */
[----:B------:R1:W-:Y:S04]  /*97430*/  @P1 STG.E desc[UR60][R12.64], R144 ;  /* 0x000000900c001986 */ /* 0x0003e8000c10193c */
[----:B-1----:R-:W2:Y:S04]  /*97440*/  LDL.LU R144, [R1+0x6e8] ;  /* 0x0006e80001907983 */ /* 0x002ea80000300800 */
[----:B------:R-:W3:Y:S04]  /*97450*/  LDL.LU R149, [R1+0x4e8] ;  /* 0x0004e80001957983 */ /* 0x000ee80000300800 */
[----:B------:R-:W4:Y:S04]  /*97460*/  LDL.LU R148, [R1+0x2e8] ;  /* 0x0002e80001947983 */ /* 0x000f280000300800 */
[----:B------:R-:W4:Y:S04]  /*97470*/  LDL.LU R146, [R1+0xf5c] ;  /* 0x000f5c0001927983 */ /* 0x000f280000300800 */
[----:B------:R-:W4:Y:S04]  /*97480*/  LDL.LU R147, [R1+0xf4c] ;  /* 0x000f4c0001937983 */ /* 0x000f280000300800 */
[----:B------:R-:W4:Y:S04]  /*97490*/  LDL.LU R145, [R1+0xcdc] ;  /* 0x000cdc0001917983 */ /* 0x000f280000300800 */
[----:B------:R-:W4:Y:S01]  /*974a0*/  LDL.LU R27, [R1+0x11d0] ;  /* 0x0011d000011b7983 */ /* 0x000f220000300800 */
[----:B------:R-:W-:Y:S01]  /*974b0*/  LOP3.LUT P4, RZ, R21, 0x8000000, RZ, 0xc0, !PT ;  /* 0x0800000015ff7812 */ /* 0x000fe2000788c0ff */
[----:B------:R-:W-:Y:S01]  /*974c0*/  IMAD.WIDE R12, R150, 0x4, R4 ;  /* 0x00000004960c7825 */ /* 0x000fe200078e0204 */
        /* <DEDUP_REMOVED lines=13> */
[----:B------:R-:W-:Y:S01]  /*975a0*/  LOP3.LUT P0, RZ, R22, 0x8, RZ, 0xc0, !PT ;  /* 0x0000000816ff7812 */ /* 0x000fe2000780c0ff */
[----:B--2---:R1:W-:Y:S04]  /*975b0*/  @P4 STG.E desc[UR60][R12.64], R144 ;  /* 0x000000900c004986 */ /* 0x0043e8000c10193c */
[----:B-1----:R-:W2:Y:S04]  /*975c0*/  LDL.LU R144, [R1+0xaec] ;  /* 0x000aec0001907983 */ /* 0x002ea80000300800 */
[----:B------:R-:W2:Y:S01]  /*975d0*/  LDL.LU R136, [R1+0x8dc] ;  /* 0x0008dc0001887983 */ /* 0x000ea20000300800 */
[----:B------:R-:W-:-:S03]  /*975e0*/  LOP3.LUT R14, R14, 0xfffffeff, RZ, 0xc0, !PT ;  /* 0xfffffeff0e0e7812 */ /* 0x000fc600078ec0ff */
[----:B------:R-:W2:Y:S01]  /*975f0*/  LDL.LU R252, [R1+0x6ec] ;  /* 0x0006ec0001fc7983 */ /* 0x000ea20000300800 */
[----:B------:R-:W-:Y:S01]  /*97600*/  @P0 LOP3.LUT R14, R14, 0x100, RZ, 0xfc, !PT ;  /* 0x000001000e0e0812 */ /* 0x000fe200078efcff */
[----:B------:R-:W-:Y:S01]  /*97610*/  IMAD.WIDE R12, R150, 0x4, R6 ;  /* 0x00000004960c7825 */ /* 0x000fe200078e0206 */
[----:B------:R-:W-:-:S04]  /*97620*/  LOP3.LUT P0, RZ, R22, 0x4, RZ, 0xc0, !PT ;  /* 0x0000000416ff7812 */ /* 0x000fc8000780c0ff */
[----:B---3--:R1:W-:Y:S01]  /*97630*/  @P3 STG.E desc[UR60][R12.64], R149 ;  /* 0x000000950c003986 */ /* 0x0083e2000c10193c */
[----:B------:R-:W-:-:S03]  /*97640*/  LOP3.LUT R14, R14, 0xfffffdff, RZ, 0xc0, !PT ;  /* 0xfffffdff0e0e7812 */ /* 0x000fc600078ec0ff */
[----:B-1----:R-:W3:Y:S04]  /*97650*/  LDL.LU R149, [R1+0x11d8] ;  /* 0x0011d80001957983 */ /* 0x002ee80000300800 */
[----:B------:R-:W3:Y:S01]  /*97660*/  LDL.LU R159, [R1+0x4ec] ;  /* 0x0004ec00019f7983 */ /* 0x000ee20000300800 */
[----:B------:R-:W-:Y:S02]  /*97670*/  @P0 LOP3.LUT R14, R14, 0x200, RZ, 0xfc, !PT ;  /* 0x000002000e0e0812 */ /* 0x000fe400078efcff */
[----:B------:R-:W-:Y:S01]  /*97680*/  LOP3.LUT P0, RZ, R22, 0x2, RZ, 0xc0, !PT ;  /* 0x0000000216ff7812 */ /* 0x000fe2000780c0ff */
[----:B------:R-:W3:Y:S01]  /*97690*/  LDL.LU R138, [R1+0x2ec] ;  /* 0x0002ec00018a7983 */ /* 0x000ee20000300800 */
[----:B------:R-:W-:Y:S02]  /*976a0*/  LOP3.LUT R14, R14, 0xfffffbff, RZ, 0xc0, !PT ;  /* 0xfffffbff0e0e7812 */ /* 0x000fe400078ec0ff */
[C---:B------:R-:W-:Y:S01]  /*976b0*/  LOP3.LUT P2, RZ, R21.reuse, 0x20000000, RZ, 0xc0, !PT ;  /* 0x2000000015ff7812 */ /* 0x040fe2000784c0ff */
[----:B------:R-:W3:Y:S01]  /*976c0*/  LDL.LU R139, [R1+0xf60] ;  /* 0x000f6000018b7983 */ /* 0x000ee20000300800 */
[----:B------:R-:W-:Y:S01]  /*976d0*/  LOP3.LUT P1, RZ, R21, 0x40000000, RZ, 0xc0, !PT ;  /* 0x4000000015ff7812 */ /* 0x000fe2000782c0ff */
[----:B------:R-:W-:-:S02]  /*976e0*/  IMAD.WIDE R12, R150, 0x4, R8 ;  /* 0x00000004960c7825 */ /* 0x000fc400078e0208 */
[----:B------:R-:W3:Y:S04]  /*976f0*/  LDL.LU R156, [R1+0xce0] ;  /* 0x000ce000019c7983 */ /* 0x000ee80000300800 */
[----:B------:R-:W-:Y:S02]  /*97700*/  @P0 LOP3.LUT R14, R14, 0x400, RZ, 0xfc, !PT ;  /* 0x000004000e0e0812 */ /* 0x000fe400078efcff */
[----:B------:R-:W-:Y:S02]  /*97710*/  LOP3.LUT P0, RZ, R22, 0x1, RZ, 0xc0, !PT ;  /* 0x0000000116ff7812 */ /* 0x000fe4000780c0ff */
[----:B------:R-:W-:Y:S01]  /*97720*/  LOP3.LUT R14, R14, 0xfffff7ff, RZ, 0xc0, !PT ;  /* 0xfffff7ff0e0e7812 */ /* 0x000fe200078ec0ff */
[----:B----4-:R1:W-:Y:S10]  /*97730*/  @P2 STG.E desc[UR60][R12.64], R148 ;  /* 0x000000940c002986 */ /* 0x0103f4000c10193c */
[----:B------:R-:W-:-:S02]  /*97740*/  @P0 LOP3.LUT R14, R14, 0x800, RZ, 0xfc, !PT ;  /* 0x000008000e0e0812 */ /* 0x000fc400078efcff */
[----:B------:R-:W-:Y:S01]  /*97750*/  LOP3.LUT P0, RZ, R21, 0x80000000, RZ, 0xc0, !PT ;  /* 0x8000000015ff7812 */ /* 0x000fe2000780c0ff */
[----:B-1----:R-:W-:-:S05]  /*97760*/  IMAD.WIDE R12, R27, 0x4, R2 ;  /* 0x000000041b0c7825 */ /* 0x002fca00078e0202 */
[----:B------:R1:W-:Y:S02]  /*97770*/  @P1 STG.E desc[UR60][R12.64], R146 ;  /* 0x000000920c001986 */ /* 0x0003e4000c10193c */
[----:B-1----:R-:W-:Y:S02]  /*97780*/  IMAD.WIDE R12, R27, 0x4, R4 ;  /* 0x000000041b0c7825 */ /* 0x002fe400078e0204 */
[----:B------:R-:W4:Y:S04]  /*97790*/  LDL.LU R146, [R1+0x11dc] ;  /* 0x0011dc0001927983 */ /* 0x000f280000300800 */
[----:B------:R-:W4:Y:S04]  /*977a0*/  LDL.LU R151, [R1+0xaf0] ;  /* 0x000af00001977983 */ /* 0x000f280000300800 */
[----:B------:R1:W-:Y:S01]  /*977b0*/  @P0 STG.E desc[UR60][R12.64], R147 ;  /* 0x000000930c000986 */ /* 0x0003e2000c10193c */
[----:B------:R-:W-:-:S03]  /*977c0*/  LOP3.LUT P0, RZ, R14, 0x800, RZ, 0xc0, !PT ;  /* 0x000008000eff7812 */ /* 0x000fc6000780c0ff */
[----:B------:R-:W4:Y:S04]  /*977d0*/  LDL.LU R150, [R1+0x8e0] ;  /* 0x0008e00001967983 */ /* 0x000f280000300800 */
[----:B------:R-:W4:Y:S01]  /*977e0*/  LDL.LU R148, [R1+0x4f0] ;  /* 0x0004f00001947983 */ /* 0x000f220000300800 */
[----:B-1----:R-:W-:-:S03]  /*977f0*/  IMAD.WIDE R12, R27, 0x4, R6 ;  /* 0x000000041b0c7825 */ /* 0x002fc600078e0206 */
[----:B------:R-:W4:Y:S04]  /*97800*/  LDL.LU R147, [R1+0x2f0] ;  /* 0x0002f00001937983 */ /* 0x000f280000300800 */
        /* <DEDUP_REMOVED lines=39> */
[C---:B-1----:R-:W-:Y:S02]  /*97a80*/  IMAD.WIDE R12, R146.reuse, 0x4, R6 ;  /* 0x00000004920c7825 */ /* 0x042fe400078e0206 */
[----:B------:R-:W4:Y:S04]  /*97a90*/  LDL.LU R147, [R1+0xf64] ;  /* 0x000f640001937983 */ /* 0x000f280000300800 */
[----:B------:R1:W-:Y:S02]  /*97aa0*/  @P2 STG.E desc[UR60][R12.64], R145 ;  /* 0x000000910c002986 */ /* 0x0003e4000c10193c */
[----:B-1----:R-:W-:-:S02]  /*97ab0*/  IMAD.WIDE R12, R146, 0x4, R8 ;  /* 0x00000004920c7825 */ /* 0x002fc400078e0208 */
[----:B------:R-:W3:Y:S04]  /*97ac0*/  LDL.LU R145, [R1+0xce4] ;  /* 0x000ce40001917983 */ /* 0x000ee80000300800 */
[----:B------:R-:W3:Y:S04]  /*97ad0*/  LDL.LU R146, [R1+0xaf4] ;  /* 0x000af40001927983 */ /* 0x000ee80000300800 */
[----:B--2---:R1:W-:Y:S04]  /*97ae0*/  @P1 STG.E desc[UR60][R12.64], R144 ;  /* 0x000000900c001986 */ /* 0x0043e8000c10193c */
[----:B-1----:R-:W2:Y:S04]  /*97af0*/  LDL.LU R144, [R1+0x11e0] ;  /* 0x0011e00001907983 */ /* 0x002ea80000300800 */
        /* <DEDUP_REMOVED lines=11> */
[----:B------:R-:W-:-:S03]  /*97bb0*/  LOP3.LUT P4, RZ, R22, 0x4000, RZ, 0xc0, !PT ;  /* 0x0000400016ff7812 */ /* 0x000fc6000788c0ff */
[----:B------:R-:W3:Y:S04]  /*97bc0*/  LDL.LU R149, [R1+0x2f8] ;  /* 0x0002f80001957983 */ /* 0x000ee80000300800 */
[----:B------:R-:W3:Y:S04]  /*97bd0*/  LDL.LU R150, [R1+0xf8] ;  /* 0x0000f80001967983 */ /* 0x000ee80000300800 */
[----:B------:R-:W3:Y:S01]  /*97be0*/  LDL.LU R148, [R1+0x11ec] ;  /* 0x0011ec0001947983 */ /* 0x000ee20000300800 */
        /* <DEDUP_REMOVED lines=20> */
[----:B----4-:R1:W-:Y:S04]  /*97d30*/  @P4 STG.E desc[UR60][R12.64], R147 ;  /* 0x000000930c004986 */ /* 0x0103e8000c10193c */
[----:B-1----:R-:W2:Y:S01]  /*97d40*/  LDL.LU R147, [R1+0xe8] ;  /* 0x0000e80001937983 */ /* 0x002ea20000300800 */
[----:B------:R-:W-:Y:S02]  /*97d50*/  LOP3.LUT R14, R14, 0xfffffffb, RZ, 0xc0, !PT ;  /* 0xfffffffb0e0e7812 */ /* 0x000fe400078ec0ff */
[----:B------:R-:W-:Y:S02]  /*97d60*/  LOP3.LUT P3, RZ, R22, 0x8000, RZ, 0xc0, !PT ;  /* 0x0000800016ff7812 */ /* 0x000fe4000786c0ff */
[----:B------:R-:W-:Y:S02]  /*97d70*/  @P0 LOP3.LUT R14, R14, 0x4, RZ, 0xfc, !PT ;  /* 0x000000040e0e0812 */ /* 0x000fe400078efcff */
[----:B------:R-:W-:-:S02]  /*97d80*/  LOP3.LUT P0, RZ, R22, 0x80000, RZ, 0xc0, !PT ;  /* 0x0008000016ff7812 */ /* 0x000fc4000780c0ff */
[----:B------:R-:W-:Y:S01]  /*97d90*/  LOP3.LUT P2, RZ, R22, 0x10000, RZ, 0xc0, !PT ;  /* 0x0001000016ff7812 */ /* 0x000fe2000784c0ff */
[----:B------:R-:W-:Y:S01]  /*97da0*/  IMAD.WIDE R12, R144, 0x4, R4 ;  /* 0x00000004900c7825 */ /* 0x000fe200078e0204 */
[----:B------:R-:W-:Y:S02]  /*97db0*/  LOP3.LUT P1, RZ, R22, 0x20000, RZ, 0xc0, !PT ;  /* 0x0002000016ff7812 */ /* 0x000fe4000782c0ff */
[----:B------:R-:W-:-:S03]  /*97dc0*/  LOP3.LUT R14, R14, 0xfffffff7, RZ, 0xc0, !PT ;  /* 0xfffffff70e0e7812 */ /* 0x000fc600078ec0ff */
[----:B---3--:R1:W-:Y:S04]  /*97dd0*/  @P3 STG.E desc[UR60][R12.64], R145 ;  /* 0x000000910c003986 */ /* 0x0083e8000c10193c */
[----:B------:R-:W-:Y:S02]  /*97de0*/  @P0 LOP3.LUT R14, R14, 0x8, RZ, 0xfc, !PT ;  /* 0x000000080e0e0812 */ /* 0x000fe400078efcff */
[----:B------:R-:W-:Y:S01]  /*97df0*/  LOP3.LUT P0, RZ, R22, 0x40000, RZ, 0xc0, !PT ;  /* 0x0004000016ff7812 */ /* 0x000fe2000780c0ff */
[C---:B-1----:R-:W-:Y:S01]  /*97e00*/  IMAD.WIDE R12, R144.reuse, 0x4, R6 ;  /* 0x00000004900c7825 */ /* 0x042fe200078e0206 */
[----:B------:R-:W3:Y:S04]  /*97e10*/  LDL.LU R145, [R1+0xf6c] ;  /* 0x000f6c0001917983 */ /* 0x000ee80000300800 */
[----:B------:R1:W-:Y:S02]  /*97e20*/  @P2 STG.E desc[UR60][R12.64], R146 ;  /* 0x000000920c002986 */ /* 0x0003e4000c10193c */
[----:B-1----:R-:W-:-:S02]  /*97e30*/  IMAD.WIDE R12, R144, 0x4, R8 ;  /* 0x00000004900c7825 */ /* 0x002fc400078e0208 */
[----:B------:R-:W4:Y:S04]  /*97e40*/  LDL.LU R146, [R1+0xcec] ;  /* 0x000cec0001927983 */ /* 0x000f280000300800 */
[----:B------:R1:W-:Y:S04]  /*97e50*/  @P1 STG.E desc[UR60][R12.64], R25 ;  /* 0x000000190c001986 */ /* 0x0003e8000c10193c */
[----:B------:R-:W4:Y:S04]  /*97e60*/  LDL.LU R144, [R1+0xafc] ;  /* 0x000afc0001907983 */ /* 0x000f280000300800 */
[----:B------:R-:W3:Y:S01]  /*97e70*/  LDL.LU R151, [R1+0x11f0] ;  /* 0x0011f00001977983 */ /* 0x000ee20000300800 */
        /* <DEDUP_REMOVED lines=22> */
[----:B-1----:R-:W-:Y:S01]  /*97fe0*/  IMAD.WIDE R12, R138, 0x4, R8 ;  /* 0x000000048a0c7825 */ /* 0x002fe200078e0208 */
[----:B------:R-:W-:-:S09]  /*97ff0*/  LOP3.LUT P5, RZ, R22, 0x10000000, RZ, 0xc0, !PT ;  /* 0x1000000016ff7812 */ /* 0x000fd200078ac0ff */
[----:B------:R1:W-:Y:S01]  /*98000*/  @P0 STG.E desc[UR60][R12.64], R139 ;  /* 0x0000008b0c000986 */ /* 0x0003e2000c10193c */
[----:B------:R-:W-:Y:S01]  /*98010*/  LOP3.LUT P0, RZ, R23, 0x10000000, RZ, 0xc0, !PT ;  /* 0x1000000017ff7812 */ /* 0x000fe2000780c0ff */
[----:B------:R-:W-:Y:S01]  /*98020*/  IMAD.WIDE R14, R148, 0x4, R4 ;  /* 0x00000004940e7825 */ /* 0x000fe200078e0204 */
[----:B------:R-:W-:-:S03]  /*98030*/  LOP3.LUT P4, RZ, R22, 0x20000000, RZ, 0xc0, !PT ;  /* 0x2000000016ff7812 */ /* 0x000fc6000788c0ff */
[----:B------:R-:W-:-:S04]  /*98040*/  IMAD.WIDE R16, R148, 0x4, R6 ;  /* 0x0000000494107825 */ /* 0x000fc800078e0206 */
[----:B-1----:R-:W-:-:S05]  /*98050*/  IMAD.WIDE R12, R148, 0x4, R2 ;  /* 0x00000004940c7825 */ /* 0x002fca00078e0202 */
[----:B------:R1:W-:Y:S04]  /*98060*/  @P0 STG.E desc[UR60][R12.64], R156 ;  /* 0x0000009c0c000986 */ /* 0x0003e8000c10193c */
[----:B------:R-:W-:Y:S04]  /*98070*/  @P6 STG.E desc[UR60][R14.64], R149 ;  /* 0x000000950e006986 */ /* 0x000fe8000c10193c */
[----:B------:R1:W-:Y:S02]  /*98080*/  @P5 STG.E desc[UR60][R16.64], R150 ;  /* 0x0000009610005986 */ /* 0x0003e4000c10193c */
[----:B-1----:R-:W-:-:S02]  /*98090*/  IMAD.WIDE R12, R148, 0x4, R8 ;  /* 0x00000004940c7825 */ /* 0x002fc400078e0208 */
[----:B------:R-:W4:Y:S04]  /*980a0*/  LDL.LU R150, [R1+0x8ec] ;  /* 0x0008ec0001967983 */ /* 0x000f280000300800 */
[----:B------:R-:W4:Y:S04]  /*980b0*/  LDL.LU R148, [R1+0x4fc] ;  /* 0x0004fc0001947983 */ /* 0x000f280000300800 */
[----:B--2---:R1:W-:Y:S04]  /*980c0*/  @P4 STG.E desc[UR60][R12.64], R147 ;  /* 0x000000930c004986 */ /* 0x0043e8000c10193c */
[----:B-1----:R-:W2:Y:S04]  /*980d0*/  LDL.LU R147, [R1+0x2fc] ;  /* 0x0002fc0001937983 */ /* 0x002ea80000300800 */
[----:B------:R-:W2:Y:S04]  /*980e0*/  LDL.LU R139, [R1+0xfc] ;  /* 0x0000fc00018b7983 */ /* 0x000ea80000300800 */
[----:B------:R-:W2:Y:S01]  /*980f0*/  LDL.LU R149, [R1+0x11f4] ;  /* 0x0011f40001957983 */ /* 0x000ea20000300800 */
[----:B------:R-:W-:-:S02]  /*98100*/  LOP3.LUT P3, RZ, R22, 0x40000000, RZ, 0xc0, !PT ;  /* 0x4000000016ff7812 */ /* 0x000fc4000786c0ff */
[----:B------:R-:W-:Y:S02]  /*98110*/  LOP3.LUT P2, RZ, R22, 0x80000000, RZ, 0xc0, !PT ;  /* 0x8000000016ff7812 */ /* 0x000fe4000784c0ff */
[C---:B------:R-:W-:Y:S02]  /*98120*/  LOP3.LUT P5, RZ, R23.reuse, 0x10, RZ, 0xc0, !PT ;  /* 0x0000001017ff7812 */ /* 0x040fe400078ac0ff */
[----:B------:R-:W-:Y:S01]  /*98130*/  LOP3.LUT P1, RZ, R23, 0x1, RZ, 0xc0, !PT ;  /* 0x0000000117ff7812 */ /* 0x000fe2000782c0ff */
[----:B---3--:R-:W-:-:S06]  /*98140*/  IMAD.WIDE R12, R151, 0x4, R2 ;  /* 0x00000004970c7825 */ /* 0x008fcc00078e0202 */
[----:B------:R1:W-:Y:S01]  /*98150*/  @P3 STG.E desc[UR60][R12.64], R145 ;  /* 0x000000910c003986 */ /* 0x0003e2000c10193c */
[----:B------:R-:W-:Y:S01]  /*98160*/  LOP3.LUT P3, RZ, R23, 0x4, RZ, 0xc0, !PT ;  /* 0x0000000417ff7812 */ /* 0x000fe2000786c0ff */
[----:B-1----:R-:W-:-:S05]  /*98170*/  IMAD.WIDE R12, R151, 0x4, R4 ;  /* 0x00000004970c7825 */ /* 0x002fca00078e0204 */
[----:B----4-:R1:W-:Y:S01]  /*98180*/  @P2 STG.E desc[UR60][R12.64], R146 ;  /* 0x000000920c002986 */ /* 0x0103e2000c10193c */
[C---:B------:R-:W-:Y:S02]  /*98190*/  LOP3.LUT P2, RZ, R23.reuse, 0x2, RZ, 0xc0, !PT ;  /* 0x0000000217ff7812 */ /* 0x040fe4000784c0ff */
[----:B------:R-:W-:-:S04]  /*981a0*/  LOP3.LUT R23, R23, 0xf7ffffff, RZ, 0xc0, !PT ;  /* 0xf7ffffff17177812 */ /* 0x000fc800078ec0ff */
[----:B------:R-:W-:-:S04]  /*981b0*/  @P5 LOP3.LUT R23, R23, 0x8000000, RZ, 0xfc, !PT ;  /* 0x0800000017175812 */ /* 0x000fc800078efcff */
[C---:B------:R-:W-:Y:S01]  /*981c0*/  LOP3.LUT P6, RZ, R23.reuse, 0x400, RZ, 0xc0, !PT ;  /* 0x0000040017ff7812 */ /* 0x040fe200078cc0ff */
[----:B-1----:R-:W3:Y:S01]  /*981d0*/  LDL.LU R146, [R1+0xec] ;  /* 0x0000ec0001927983 */ /* 0x002ee20000300800 */
[C---:B------:R-:W-:Y:S02]  /*981e0*/  LOP3.LUT P5, RZ, R23.reuse, 0x8, RZ, 0xc0, !PT ;  /* 0x0000000817ff7812 */ /* 0x040fe400078ac0ff */
[----:B------:R-:W-:Y:S01]  /*981f0*/  LOP3.LUT R23, R23, 0xffbfffff, RZ, 0xc0, !PT ;  /* 0xffbfffff17177812 */ /* 0x000fe200078ec0ff */
[----:B------:R-:W-:Y:S01]  /*98200*/  IMAD.WIDE R12, R151, 0x4, R6 ;  /* 0x00000004970c7825 */ /* 0x000fe200078e0206 */
[----:B------:R-:W4:Y:S07]  /*98210*/  LDL.LU R145, [R1+0xf70] ;  /* 0x000f700001917983 */ /* 0x000f2e0000300800 */
[----:B------:R-:W-:-:S04]  /*98220*/  @P6 LOP3.LUT R23, R23, 0x400000, RZ, 0xfc, !PT ;  /* 0x0040000017176812 */ /* 0x000fc800078efcff */
[C---:B------:R-:W-:Y:S02]  /*98230*/  LOP3.LUT P6, RZ, R23.reuse, 0x200, RZ, 0xc0, !PT ;  /* 0x0000020017ff7812 */ /* 0x040fe400078cc0ff */
[----:B------:R-:W-:Y:S01]  /*98240*/  LOP3.LUT R23, R23, 0xff7fffff, RZ, 0xc0, !PT ;  /* 0xff7fffff17177812 */ /* 0x000fe200078ec0ff */
[----:B------:R1:W-:Y:S10]  /*98250*/  @P1 STG.E desc[UR60][R12.64], R144 ;  /* 0x000000900c001986 */ /* 0x0003f4000c10193c */
[----:B------:R-:W-:Y:S01]  /*98260*/  @P6 LOP3.LUT R23, R23, 0x800000, RZ, 0xfc, !PT ;  /* 0x0080000017176812 */ /* 0x000fe200078efcff */
[----:B-1----:R-:W4:Y:S04]  /*98270*/  LDL.LU R144, [R1+0xcf0] ;  /* 0x000cf00001907983 */ /* 0x002f280000300800 */
[----:B------:R-:W4:Y:S01]  /*98280*/  LDL.LU R156, [R1+0x11f8] ;  /* 0x0011f800019c7983 */ /* 0x000f220000300800 */
[----:B------:R-:W-:-:S02]  /*98290*/  LOP3.LUT P6, RZ, R23, 0x100, RZ, 0xc0, !PT ;  /* 0x0000010017ff7812 */ /* 0x000fc400078cc0ff */
[----:B------:R-:W-:-:S11]  /*982a0*/  LOP3.LUT R23, R23, 0xfeffffff, RZ, 0xc0, !PT ;  /* 0xfeffffff17177812 */ /* 0x000fd600078ec0ff */
[----:B------:R-:W-:-:S04]  /*982b0*/  @P6 LOP3.LUT R23, R23, 0x1000000, RZ, 0xfc, !PT ;  /* 0x0100000017176812 */ /* 0x000fc800078efcff */
[C---:B------:R-:W-:Y:S02]  /*982c0*/  LOP3.LUT P6, RZ, R23.reuse, 0x80, RZ, 0xc0, !PT ;  /* 0x0000008017ff7812 */ /* 0x040fe400078cc0ff */
[----:B------:R-:W-:Y:S01]  /*982d0*/  LOP3.LUT R23, R23, 0xfdffffff, RZ, 0xc0, !PT ;  /* 0xfdffffff17177812 */ /* 0x000fe200078ec0ff */
[----:B------:R-:W-:Y:S02]  /*982e0*/  IMAD.WIDE R12, R151, 0x4, R8 ;  /* 0x00000004970c7825 */ /* 0x000fe400078e0208 */
[----:B------:R-:W4:Y:S08]  /*982f0*/  LDL.LU R151, [R1+0xb00] ;  /* 0x000b000001977983 */ /* 0x000f300000300800 */
[----:B------:R-:W-:-:S04]  /*98300*/  @P6 LOP3.LUT R23, R23, 0x2000000, RZ, 0xfc, !PT ;  /* 0x0200000017176812 */ /* 0x000fc800078efcff */
[C---:B------:R-:W-:Y:S02]  /*98310*/  LOP3.LUT P6, RZ, R23.reuse, 0x40, RZ, 0xc0, !PT ;  /* 0x0000004017ff7812 */ /* 0x040fe400078cc0ff */
[----:B------:R-:W-:-:S11]  /*98320*/  LOP3.LUT R23, R23, 0xfbffffff, RZ, 0xc0, !PT ;  /* 0xfbffffff17177812 */ /* 0x000fd600078ec0ff */
[----:B------:R-:W-:-:S04]  /*98330*/  @P6 LOP3.LUT R23, R23, 0x4000000, RZ, 0xfc, !PT ;  /* 0x0400000017176812 */ /* 0x000fc800078efcff */
[C---:B------:R-:W-:Y:S02]  /*98340*/  LOP3.LUT P1, RZ, R23.reuse, 0x2000, RZ, 0xc0, !PT ;  /* 0x0000200017ff7812 */ /* 0x040fe4000782c0ff */
[C---:B------:R-:W-:Y:S02]  /*98350*/  LOP3.LUT P6, RZ, R23.reuse, 0x20, RZ, 0xc0, !PT ;  /* 0x0000002017ff7812 */ /* 0x040fe400078cc0ff */
[----:B------:R-:W-:-:S09]  /*98360*/  LOP3.LUT R23, R23, 0xffefffff, RZ, 0xc0, !PT ;  /* 0xffefffff17177812 */ /* 0x000fd200078ec0ff */
[----:B------:R-:W-:-:S04]  /*98370*/  @P1 LOP3.LUT R23, R23, 0x100000, RZ, 0xfc, !PT ;  /* 0x0010000017171812 */ /* 0x000fc800078efcff */
[C---:B------:R-:W-:Y:S01]  /*98380*/  LOP3.LUT P1, RZ, R23.reuse, 0x1000, RZ, 0xc0, !PT ;  /* 0x0000100017ff7812 */ /* 0x040fe2000782c0ff */
[----:B------:R1:W-:Y:S04]  /*98390*/  @P2 STG.E desc[UR60][R12.64], R150 ;  /* 0x000000960c002986 */ /* 0x0003e8000c10193c */
[----:B-1----:R-:W4:Y:S04]  /*983a0*/  LDL.LU R150, [R1+0x11fc] ;  /* 0x0011fc0001967983 */ /* 0x002f280000300800 */
[----:B------:R-:W4:Y:S01]  /*983b0*/  LDL.LU R138, [R1+0x8f0] ;  /* 0x0008f000018a7983 */ /* 0x000f220000300800 */
[----:B------:R-:W-:-:S04]  /*983c0*/  LOP3.LUT R23, R23, 0xffdfffff, RZ, 0xc0, !PT ;  /* 0xffdfffff17177812 */ /* 0x000fc800078ec0ff */
[----:B------:R-:W-:Y:S01]  /*983d0*/  @P1 LOP3.LUT R23, R23, 0x200000, RZ, 0xfc, !PT ;  /* 0x0020000017171812 */ /* 0x000fe200078efcff */
[----:B--2---:R-:W-:-:S05]  /*983e0*/  IMAD.WIDE R12, R149, 0x4, R2 ;  /* 0x00000004950c7825 */ /* 0x004fca00078e0202 */
[----:B------:R1:W-:Y:S04]  /*983f0*/  @P3 STG.E desc[UR60][R12.64], R148 ;  /* 0x000000940c003986 */ /* 0x0003e8000c10193c */
[----:B-1----:R-:W2:Y:S01]  /*98400*/  LDL.LU R148, [R1+0x700] ;  /* 0x0007000001947983 */ /* 0x002ea20000300800 */
[----:B------:R-:W-:-:S05]  /*98410*/  IMAD.WIDE R12, R149, 0x4, R4 ;  /* 0x00000004950c7825 */ /* 0x000fca00078e0204 */
[----:B------:R1:W-:Y:S04]  /*98420*/  @P5 STG.E desc[UR60][R12.64], R147 ;  /* 0x000000930c005986 */ /* 0x0003e8000c10193c */
[----:B-1----:R-:W2:Y:S01]  /*98430*/  LDL.LU R147, [R1+0x6f0] ;  /* 0x0006f00001937983 */ /* 0x002ea20000300800 */
[----:B------:R-:W-:Y:S01]  /*98440*/  LOP3.LUT P5, RZ, R23, 0x8000000, RZ, 0xc0, !PT ;  /* 0x0800000017ff7812 */ /* 0x000fe200078ac0ff */
[----:B------:R-:W-:-:S12]  /*98450*/  IMAD.WIDE R12, R149, 0x4, R6 ;  /* 0x00000004950c7825 */ /* 0x000fd800078e0206 */
[----:B------:R1:W-:Y:S02]  /*98460*/  @P5 STG.E desc[UR60][R12.64], R139 ;  /* 0x0000008b0c005986 */ /* 0x0003e4000c10193c */
[----:B-1----:R-:W-:Y:S02]  /*98470*/  IMAD.WIDE R12, R149, 0x4, R8 ;  /* 0x00000004950c7825 */ /* 0x002fe400078e0208 */
[----:B------:R-:W2:Y:S04]  /*98480*/  LDL.LU R149, [R1+0x500] ;  /* 0x0005000001957983 */ /* 0x000ea80000300800 */
[----:B------:R-:W2:Y:S04]  /*98490*/  LDL.LU R139, [R1+0x300] ;  /* 0x00030000018b7983 */ /* 0x000ea80000300800 */
[----:B---3--:R1:W-:Y:S01]  /*984a0*/  @P6 STG.E desc[UR60][R12.64], R146 ;  /* 0x000000920c006986 */ /* 0x0083e2000c10193c */
[----:B------:R-:W-:-:S03]  /*984b0*/  LOP3.LUT P6, RZ, R23, 0x4000000, RZ, 0xc0, !PT ;  /* 0x0400000017ff7812 */ /* 0x000fc600078cc0ff */
[----:B-1----:R-:W3:Y:S01]  /*984c0*/  LDL.LU R146, [R1+0x1200] ;  /* 0x0012000001927983 */ /* 0x002ee20000300800 */
[----:B----4-:R-:W-:-:S09]  /*984d0*/  IMAD.WIDE R12, R156, 0x4, R2 ;  /* 0x000000049c0c7825 */ /* 0x010fd200078e0202 */
[----:B------:R1:W-:Y:S01]  /*984e0*/  @P6 STG.E desc[UR60][R12.64], R145 ;  /* 0x000000910c006986 */ /* 0x0003e2000c10193c */
[----:B------:R-:W-:-:S03]  /*984f0*/  LOP3.LUT P6, RZ, R23, 0x2000000, RZ, 0xc0, !PT ;  /* 0x0200000017ff7812 */ /* 0x000fc600078cc0ff */
[----:B-1----:R-:W4:Y:S01]  /*98500*/  LDL.LU R145, [R1+0xf74] ;  /* 0x000f740001917983 */ /* 0x002f220000300800 */
[----:B------:R-:W-:-:S09]  /*98510*/  IMAD.WIDE R12, R156, 0x4, R4 ;  /* 0x000000049c0c7825 */ /* 0x000fd200078e0204 */
[----:B------:R1:W-:Y:S01]  /*98520*/  @P6 STG.E desc[UR60][R12.64], R144 ;  /* 0x000000900c006986 */ /* 0x0003e2000c10193c */
[----:B------:R-:W-:-:S03]  /*98530*/  LOP3.LUT P6, RZ, R23, 0x1000000, RZ, 0xc0, !PT ;  /* 0x0100000017ff7812 */ /* 0x000fc600078cc0ff */
[----:B-1----:R-:W4:Y:S01]  /*98540*/  LDL.LU R144, [R1+0xcf4] ;  /* 0x000cf40001907983 */ /* 0x002f220000300800 */
[----:B------:R-:W-:-:S09]  /*98550*/  IMAD.WIDE R12, R156, 0x4, R6 ;  /* 0x000000049c0c7825 */ /* 0x000fd200078e0206 */
[----:B------:R1:W-:Y:S01]  /*98560*/  @P6 STG.E desc[UR60][R12.64], R151 ;  /* 0x000000970c006986 */ /* 0x0003e2000c10193c */
[----:B------:R-:W-:-:S03]  /*98570*/  LOP3.LUT P6, RZ, R23, 0x800000, RZ, 0xc0, !PT ;  /* 0x0080000017ff7812 */ /* 0x000fc600078cc0ff */
[----:B-1----:R-:W4:Y:S01]  /*98580*/  LDL.LU R151, [R1+0xb04] ;  /* 0x000b040001977983 */ /* 0x002f220000300800 */
[----:B------:R-:W-:-:S03]  /*98590*/  IMAD.WIDE R12, R156, 0x4, R8 ;  /* 0x000000049c0c7825 */ /* 0x000fc600078e0208 */
[----:B------:R-:W4:Y:S01]  /*985a0*/  LDL.LU R156, [R1+0x1204] ;  /* 0x00120400019c7983 */ /* 0x000f220000300800 */
[----:B------:R-:W-:-:S05]  /*985b0*/  LOP3.LUT P1, RZ, R23, 0x800, RZ, 0xc0, !PT ;  /* 0x0000080017ff7812 */ /* 0x000fca000782c0ff */
[----:B------:R1:W-:Y:S01]  /*985c0*/  @P6 STG.E desc[UR60][R12.64], R138 ;  /* 0x0000008a0c006986 */ /* 0x0003e2000c10193c */
[----:B------:R-:W-:-:S03]  /*985d0*/  LOP3.LUT P6, RZ, R23, 0x400000, RZ, 0xc0, !PT ;  /* 0x0040000017ff7812 */ /* 0x000fc600078cc0ff */
[----:B-1----:R-:W4:Y:S01]  /*985e0*/  LDL.LU R138, [R1+0x8f4] ;  /* 0x0008f400018a7983 */ /* 0x002f220000300800 */
[----:B------:R-:W-:-:S09]  /*985f0*/  IMAD.WIDE R12, R150, 0x4, R2 ;  /* 0x00000004960c7825 */ /* 0x000fd200078e0202 */
[----:B--2---:R1:W-:Y:S04]  /*98600*/  @P6 STG.E desc[UR60][R12.64], R148 ;  /* 0x000000940c006986 */ /* 0x0043e8000c10193c */
[----:B-1----:R-:W2:Y:S01]  /*98610*/  LDL.LU R148, [R1+0x704] ;  /* 0x0007040001947983 */ /* 0x002ea20000300800 */
[----:B------:R-:W-:-:S05]  /*98620*/  IMAD.WIDE R12, R150, 0x4, R4 ;  /* 0x00000004960c7825 */ /* 0x000fca00078e0204 */
[----:B------:R1:W-:Y:S04]  /*98630*/  @P1 STG.E desc[UR60][R12.64], R147 ;  /* 0x000000930c001986 */ /* 0x0003e8000c10193c */
[----:B-1----:R-:W2:Y:S01]  /*98640*/  LDL.LU R147, [R1+0x6f4] ;  /* 0x0006f40001937983 */ /* 0x002ea20000300800 */
[----:B------:R-:W-:Y:S01]  /*98650*/  LOP3.LUT P1, RZ, R23, 0x200000, RZ, 0xc0, !PT ;  /* 0x0020000017ff7812 */ /* 0x000fe2000782c0ff */
[----:B------:R-:W-:-:S12]  /*98660*/  IMAD.WIDE R12, R150, 0x4, R6 ;  /* 0x00000004960c7825 */ /* 0x000fd800078e0206 */
[----:B------:R1:W-:Y:S04]  /*98670*/  @P1 STG.E desc[UR60][R12.64], R149 ;  /* 0x000000950c001986 */ /* 0x0003e8000c10193c */
[----:B-1----:R-:W2:Y:S01]  /*98680*/  LDL.LU R149, [R1+0x504] ;  /* 0x0005040001957983 */ /* 0x002ea20000300800 */
[----:B------:R-:W-:Y:S02]  /*98690*/  LOP3.LUT P1, RZ, R23, 0x100000, RZ, 0xc0, !PT ;  /* 0x0010000017ff7812 */ /* 0x000fe4000782c0ff */
[C---:B------:R-:W-:Y:S01]  /*986a0*/  LOP3.LUT P2, RZ, R11.reuse, 0x4000, RZ, 0xc0, !PT ;  /* 0x000040000bff7812 */ /* 0x040fe2000784c0ff */
[----:B------:R-:W-:Y:S01]  /*986b0*/  IMAD.WIDE R12, R150, 0x4, R8 ;  /* 0x00000004960c7825 */ /* 0x000fe200078e0208 */
[----:B------:R-:W-:Y:S01]  /*986c0*/  LOP3.LUT P0, RZ, R11, 0x8000, RZ, 0xc0, !PT ;  /* 0x000080000bff7812 */ /* 0x000fe2000780c0ff */
[----:B------:R-:W2:Y:S08]  /*986d0*/  LDL.LU R150, [R1+0x1208] ;  /* 0x0012080001967983 */ /* 0x000eb00000300800 */
[----:B------:R3:W-:Y:S02]  /*986e0*/  @P1 STG.E desc[UR60][R12.64], R139 ;  /* 0x0000008b0c001986 */ /* 0x0007e4000c10193c */
[----:B---3--:R-:W-:-:S05]  /*986f0*/  IMAD.WIDE R12, R146, 0x4, R2 ;  /* 0x00000004920c7825 */ /* 0x008fca00078e0202 */
[----:B----4-:R1:W-:Y:S04]  /*98700*/  @P2 STG.E desc[UR60][R12.64], R145 ;  /* 0x000000910c002986 */ /* 0x0103e8000c10193c */
[----:B-1----:R-:W3:Y:S01]  /*98710*/  LDL.LU R145, [R1+0x304] ;  /* 0x0003040001917983 */ /* 0x002ee20000300800 */
[----:B------:R-:W-:-:S05]  /*98720*/  IMAD.WIDE R12, R146, 0x4, R4 ;  /* 0x00000004920c7825 */ /* 0x000fca00078e0204 */
[----:B------:R1:W-:Y:S01]  /*98730*/  @P0 STG.E desc[UR60][R12.64], R144 ;  /* 0x000000900c000986 */ /* 0x0003e2000c10193c */
[----:B------:R-:W-:-:S03]  /*98740*/  LOP3.LUT P4, RZ, R11, 0x10000, RZ, 0xc0, !PT ;  /* 0x000100000bff7812 */ /* 0x000fc6000788c0ff */
[----:B-1----:R-:W4:Y:S01]  /*98750*/  LDL.LU R144, [R1+0xf78] ;  /* 0x000f780001907983 */ /* 0x002f220000300800 */
[----:B------:R-:W-:Y:S01]  /*98760*/  LOP3.LUT P3, RZ, R0, 0x2, RZ, 0xc0, !PT ;  /* 0x0000000200ff7812 */ /* 0x000fe2000786c0ff */
[----:B------:R-:W-:Y:S02]  /*98770*/  IMAD.WIDE R12, R146, 0x4, R6 ;  /* 0x00000004920c7825 */ /* 0x000fe400078e0206 */
[----:B------:R-:W4:Y:S01]  /*98780*/  LDL.LU R139, [R1+0xcf8] ;  /* 0x000cf800018b7983 */ /* 0x000f220000300800 */
[----:B------:R-:W-:-:S05]  /*98790*/  ISETP.LT.AND P0, PT, R158, UR4, !P3 ;  /* 0x000000049e007c0c */ /* 0x000fca000df01270 */
[----:B------:R1:W-:Y:S01]  /*987a0*/  @P4 STG.E desc[UR60][R12.64], R151 ;  /* 0x000000970c004986 */ /* 0x0003e2000c10193c */
[----:B------:R-:W-:Y:S01]  /*987b0*/  LOP3.LUT P5, RZ, R0, 0x4, RZ, 0xc0, !PT ;  /* 0x0000000400ff7812 */ /* 0x000fe200078ac0ff */
[----:B-1----:R-:W-:Y:S02]  /*987c0*/  IMAD.WIDE R12, R146, 0x4, R8 ;  /* 0x00000004920c7825 */ /* 0x002fe400078e0208 */
[----:B------:R-:W4:Y:S04]  /*987d0*/  LDL.LU R151, [R1+0xb08] ;  /* 0x000b080001977983 */ /* 0x000f280000300800 */
[----:B------:R-:W4:Y:S04]  /*987e0*/  LDL.LU R146, [R1+0x120c] ;  /* 0x00120c0001927983 */ /* 0x000f280000300800 */
[----:B------:R1:W-:Y:S01]  /*987f0*/  @P0 STG.E desc[UR60][R12.64], R138 ;  /* 0x0000008a0c000986 */ /* 0x0003e2000c10193c */
[----:B------:R-:W-:Y:S01]  /*98800*/  ISETP.LT.AND P0, PT, R153, UR4, !P5 ;  /* 0x0000000499007c0c */ /* 0x000fe2000ef01270 */
[----:B-1----:R-:W-:-:S12]  /*98810*/  IMAD.WIDE R12, R156, 0x4, R2 ;  /* 0x000000049c0c7825 */ /* 0x002fd800078e0202 */
[----:B--2---:R1:W-:Y:S01]  /*98820*/  @P0 STG.E desc[UR60][R12.64], R148 ;  /* 0x000000940c000986 */ /* 0x0043e2000c10193c */
[----:B------:R-:W-:-:S03]  /*98830*/  ISETP.LT.AND P0, PT, R155, UR4, !P5 ;  /* 0x000000049b007c0c */ /* 0x000fc6000ef01270 */
[----:B-1----:R-:W2:Y:S01]  /*98840*/  LDL.LU R148, [R1+0x8f8] ;  /* 0x0008f80001947983 */ /* 0x002ea20000300800 */
[----:B------:R-:W-:-:S09]  /*98850*/  IMAD.WIDE R12, R156, 0x4, R4 ;  /* 0x000000049c0c7825 */ /* 0x000fd200078e0204 */
[----:B------:R1:W-:Y:S04]  /*98860*/  @P0 STG.E desc[UR60][R12.64], R147 ;  /* 0x000000930c000986 */ /* 0x0003e8000c10193c */
[----:B-1----:R-:W2:Y:S01]  /*98870*/  LDL.LU R147, [R1+0x708] ;  /* 0x0007080001937983 */ /* 0x002ea20000300800 */
[----:B------:R-:W-:-:S03]  /*98880*/  ISETP.LT.AND P0, PT, R157, UR4, !P5 ;  /* 0x000000049d007c0c */ /* 0x000fc6000ef01270 */
[----:B------:R-:W2:Y:S01]  /*98890*/  LDL.LU R138, [R1+0x6f8] ;  /* 0x0006f800018a7983 */ /* 0x000ea20000300800 */
[----:B------:R-:W-:-:S09]  /*988a0*/  IMAD.WIDE R12, R156, 0x4, R6 ;  /* 0x000000049c0c7825 */ /* 0x000fd200078e0206 */
[----:B------:R1:W-:Y:S04]  /*988b0*/  @P0 STG.E desc[UR60][R12.64], R149 ;  /* 0x000000950c000986 */ /* 0x0003e8000c10193c */
[----:B-1----:R-:W2:Y:S01]  /*988c0*/  LDL.LU R149, [R1+0x508] ;  /* 0x0005080001957983 */ /* 0x002ea20000300800 */
[----:B------:R-:W-:Y:S01]  /*988d0*/  ISETP.LT.AND P0, PT, R158, UR4, !P5 ;  /* 0x000000049e007c0c */ /* 0x000fe2000ef01270 */
[----:B------:R-:W-:Y:S01]  /*988e0*/  IMAD.WIDE R12, R156, 0x4, R8 ;  /* 0x000000049c0c7825 */ /* 0x000fe200078e0208 */
[----:B------:R-:W-:Y:S01]  /*988f0*/  LOP3.LUT P6, RZ, R0, 0x8, RZ, 0xc0, !PT ;  /* 0x0000000800ff7812 */ /* 0x000fe200078cc0ff */
[----:B------:R-:W2:Y:S10]  /*98900*/  LDL.LU R156, [R1+0x1210] ;  /* 0x00121000019c7983 */ /* 0x000eb40000300800 */
[----:B---3--:R1:W-:Y:S01]  /*98910*/  @P0 STG.E desc[UR60][R12.64], R145 ;  /* 0x000000910c000986 */ /* 0x0083e2000c10193c */
[----:B------:R-:W-:-:S03]  /*98920*/  ISETP.LT.AND P0, PT, R153, UR4, !P6 ;  /* 0x0000000499007c0c */ /* 0x000fc6000f701270 */
[----:B-1----:R-:W3:Y:S01]  /*98930*/  LDL.LU R145, [R1+0x308] ;  /* 0x0003080001917983 */ /* 0x002ee20000300800 */
[----:B------:R-:W-:-:S09]  /*98940*/  IMAD.WIDE R12, R150, 0x4, R2 ;  /* 0x00000004960c7825 */ /* 0x000fd200078e0202 */
[----:B----4-:R1:W-:Y:S01]  /*98950*/  @P0 STG.E desc[UR60][R12.64], R144 ;  /* 0x000000900c000986 */ /* 0x0103e2000c10193c */
[----:B------:R-:W-:-:S03]  /*98960*/  ISETP.LT.AND P0, PT, R155, UR4, !P6 ;  /* 0x000000049b007c0c */ /* 0x000fc6000f701270 */
[----:B-1----:R-:W4:Y:S01]  /*98970*/  LDL.LU R144, [R1+0xf7c] ;  /* 0x000f7c0001907983 */ /* 0x002f220000300800 */
[----:B------:R-:W-:-:S09]  /*98980*/  IMAD.WIDE R12, R150, 0x4, R4 ;  /* 0x00000004960c7825 */ /* 0x000fd200078e0204 */
[----:B------:R1:W-:Y:S01]  /*98990*/  @P0 STG.E desc[UR60][R12.64], R139 ;  /* 0x0000008b0c000986 */ /* 0x0003e2000c10193c */
[----:B------:R-:W-:-:S03]  /*989a0*/  ISETP.LT.AND P0, PT, R157, UR4, !P6 ;  /* 0x000000049d007c0c */ /* 0x000fc6000f701270 */
[----:B-1----:R-:W4:Y:S01]  /*989b0*/  LDL.LU R139, [R1+0xcfc] ;  /* 0x000cfc00018b7983 */ /* 0x002f220000300800 */
[----:B------:R-:W-:-:S09]  /*989c0*/  IMAD.WIDE R12, R150, 0x4, R6 ;  /* 0x00000004960c7825 */ /* 0x000fd200078e0206 */
[----:B------:R1:W-:Y:S01]  /*989d0*/  @P0 STG.E desc[UR60][R12.64], R151 ;  /* 0x000000970c000986 */ /* 0x0003e2000c10193c */
[----:B------:R-:W-:-:S03]  /*989e0*/  ISETP.LT.AND P0, PT, R158, UR4, !P6 ;  /* 0x000000049e007c0c */ /* 0x000fc6000f701270 */
[----:B-1----:R-:W4:Y:S01]  /*989f0*/  LDL.LU R151, [R1+0xb0c] ;  /* 0x000b0c0001977983 */ /* 0x002f220000300800 */
[----:B------:R-:W-:Y:S01]  /*98a00*/  IMAD.WIDE R12, R150, 0x4, R8 ;  /* 0x00000004960c7825 */ /* 0x000fe200078e0208 */
[----:B------:R-:W-:Y:S02]  /*98a10*/  LOP3.LUT P4, RZ, R0, 0x10, RZ, 0xc0, !PT ;  /* 0x0000001000ff7812 */ /* 0x000fe4000788c0ff */
[----:B------:R-:W4:Y:S06]  /*98a20*/  LDL.LU R150, [R1+0x1214] ;  /* 0x0012140001967983 */ /* 0x000f2c0000300800 */
[----:B--2---:R1:W-:Y:S01]  /*98a30*/  @P0 STG.E desc[UR60][R12.64], R148 ;  /* 0x000000940c000986 */ /* 0x0043e2000c10193c */
[----:B------:R-:W-:-:S03]  /*98a40*/  ISETP.LT.AND P0, PT, R153, UR4, !P4 ;  /* 0x0000000499007c0c */ /* 0x000fc6000e701270 */
[----:B-1----:R-:W2:Y:S01]  /*98a50*/  LDL.LU R148, [R1+0x8fc] ;  /* 0x0008fc0001947983 */ /* 0x002ea20000300800 */
[----:B------:R-:W-:-:S09]  /*98a60*/  IMAD.WIDE R12, R146, 0x4, R2 ;  /* 0x00000004920c7825 */ /* 0x000fd200078e0202 */
[----:B------:R1:W-:Y:S01]  /*98a70*/  @P0 STG.E desc[UR60][R12.64], R147 ;  /* 0x000000930c000986 */ /* 0x0003e2000c10193c */
[----:B------:R-:W-:Y:S01]  /*98a80*/  ISETP.LT.AND P0, PT, R155, UR4, !P4 ;  /* 0x000000049b007c0c */ /* 0x000fe2000e701270 */
[C---:B-1----:R-:W-:Y:S02]  /*98a90*/  IMAD.WIDE R12, R146.reuse, 0x4, R4 ;  /* 0x00000004920c7825 */ /* 0x042fe400078e0204 */
[----:B------:R-:W2:Y:S10]  /*98aa0*/  LDL.LU R147, [R1+0x70c] ;  /* 0x00070c0001937983 */ /* 0x000eb40000300800 */
[----:B------:R1:W-:Y:S01]  /*98ab0*/  @P0 STG.E desc[UR60][R12.64], R138 ;  /* 0x0000008a0c000986 */ /* 0x0003e2000c10193c */
[----:B------:R-:W-:Y:S01]  /*98ac0*/  ISETP.LT.AND P0, PT, R157, UR4, !P4 ;  /* 0x000000049d007c0c */ /* 0x000fe2000e701270 */
[----:B-1----:R-:W-:-:S12]  /*98ad0*/  IMAD.WIDE R12, R146, 0x4, R6 ;  /* 0x00000004920c7825 */ /* 0x002fd800078e0206 */
[----:B------:R1:W-:Y:S04]  /*98ae0*/  @P0 STG.E desc[UR60][R12.64], R149 ;  /* 0x000000950c000986 */ /* 0x0003e8000c10193c */
[----:B-1----:R-:W2:Y:S01]  /*98af0*/  LDL.LU R149, [R1+0x6fc] ;  /* 0x0006fc0001957983 */ /* 0x002ea20000300800 */
[----:B------:R-:W-:-:S03]  /*98b00*/  IMAD.WIDE R12, R146, 0x4, R8 ;  /* 0x00000004920c7825 */ /* 0x000fc600078e0208 */
[----:B------:R-:W2:Y:S01]  /*98b10*/  LDL.LU R146, [R1+0x50c] ;  /* 0x00050c0001927983 */ /* 0x000ea20000300800 */
[----:B------:R-:W-:Y:S02]  /*98b20*/  ISETP.LT.AND P0, PT, R158, UR4, !P4 ;  /* 0x000000049e007c0c */ /* 0x000fe4000e701270 */
[----:B------:R-:W-:-:S11]  /*98b30*/  LOP3.LUT P3, RZ, R0, 0x20, RZ, 0xc0, !PT ;  /* 0x0000002000ff7812 */ /* 0x000fd6000786c0ff */
[----:B---3--:R1:W-:Y:S01]  /*98b40*/  @P0 STG.E desc[UR60][R12.64], R145 ;  /* 0x000000910c000986 */ /* 0x0083e2000c10193c */
[----:B------:R-:W-:Y:S01]  /*98b50*/  ISETP.LT.AND P0, PT, R153, UR4, !P3 ;  /* 0x0000000499007c0c */ /* 0x000fe2000df01270 */
[C---:B-1----:R-:W-:Y:S02]  /*98b60*/  IMAD.WIDE R12, R156.reuse, 0x4, R2 ;  /* 0x000000049c0c7825 */ /* 0x042fe400078e0202 */
[----:B------:R-:W3:Y:S10]  /*98b70*/  LDL.LU R145, [R1+0x30c] ;  /* 0x00030c0001917983 */ /* 0x000ef40000300800 */
[----:B----4-:R1:W-:Y:S01]  /*98b80*/  @P0 STG.E desc[UR60][R12.64], R144 ;  /* 0x000000900c000986 */ /* 0x0103e2000c10193c */
[----:B------:R-:W-:Y:S01]  /*98b90*/  ISETP.LT.AND P0, PT, R155, UR4, !P3 ;  /* 0x000000049b007c0c */ /* 0x000fe2000df01270 */
[----:B-1----:R-:W-:-:S02]  /*98ba0*/  IMAD.WIDE R12, R156, 0x4, R4 ;  /* 0x000000049c0c7825 */ /* 0x002fc400078e0204 */
[----:B------:R-:W4:Y:S10]  /*98bb0*/  LDL.LU R144, [R1+0x1218] ;  /* 0x0012180001907983 */ /* 0x000f340000300800 */
        /* <DEDUP_REMOVED lines=12> */
[C---:B------:R-:W-:Y:S02]  /*98c80*/  IMAD.WIDE R12, R150.reuse, 0x4, R2 ;  /* 0x00000004960c7825 */ /* 0x040fe400078e0202 */
[----:B------:R-:W2:Y:S10]  /*98c90*/  LDL.LU R156, [R1+0x900] ;  /* 0x00090000019c7983 */ /* 0x000eb40000300800 */
[----:B------:R1:W-:Y:S01]  /*98ca0*/  @P0 STG.E desc[UR60][R12.64], R147 ;  /* 0x000000930c000986 */ /* 0x0003e2000c10193c */
[----:B------:R-:W-:Y:S01]  /*98cb0*/  ISETP.LT.AND P0, PT, R155, UR4, !P5 ;  /* 0x000000049b007c0c */ /* 0x000fe2000ef01270 */
[----:B-1----:R-:W-:-:S02]  /*98cc0*/  IMAD.WIDE R12, R150, 0x4, R4 ;  /* 0x00000004960c7825 */ /* 0x002fc400078e0204 */
[----:B------:R-:W2:Y:S10]  /*98cd0*/  LDL.LU R147, [R1+0x121c] ;  /* 0x00121c0001937983 */ /* 0x000eb40000300800 */
[----:B------:R1:W-:Y:S01]  /*98ce0*/  @P0 STG.E desc[UR60][R12.64], R149 ;  /* 0x000000950c000986 */ /* 0x0003e2000c10193c */
[----:B------:R-:W-:-:S03]  /*98cf0*/  ISETP.LT.AND P0, PT, R157, UR4, !P5 ;  /* 0x000000049d007c0c */ /* 0x000fc6000ef01270 */
[----:B-1----:R-:W2:Y:S01]  /*98d00*/  LDL.LU R149, [R1+0x710] ;  /* 0x0007100001957983 */ /* 0x002ea20000300800 */
[----:B------:R-:W-:-:S09]  /*98d10*/  IMAD.WIDE R12, R150, 0x4, R6 ;  /* 0x00000004960c7825 */ /* 0x000fd200078e0206 */
[----:B------:R1:W-:Y:S04]  /*98d20*/  @P0 STG.E desc[UR60][R12.64], R146 ;  /* 0x000000920c000986 */ /* 0x0003e8000c10193c */
[----:B-1----:R-:W2:Y:S01]  /*98d30*/  LDL.LU R146, [R1+0x510] ;  /* 0x0005100001927983 */ /* 0x002ea20000300800 */
[----:B------:R-:W-:-:S03]  /*98d40*/  IMAD.WIDE R12, R150, 0x4, R8 ;  /* 0x00000004960c7825 */ /* 0x000fc600078e0208 */
[----:B------:R-:W2:Y:S01]  /*98d50*/  LDL.LU R150, [R1+0x310] ;  /* 0x0003100001967983 */ /* 0x000ea20000300800 */
[----:B------:R-:W-:Y:S02]  /*98d60*/  ISETP.LT.AND P0, PT, R158, UR4, !P5 ;  /* 0x000000049e007c0c */ /* 0x000fe4000ef01270 */
[----:B------:R-:W-:-:S11]  /*98d70*/  LOP3.LUT P4, RZ, R0, 0x80, RZ, 0xc0, !PT ;  /* 0x0000008000ff7812 */ /* 0x000fd6000788c0ff */
[----:B---3--:R1:W-:Y:S01]  /*98d80*/  @P0 STG.E desc[UR60][R12.64], R145 ;  /* 0x000000910c000986 */ /* 0x0083e2000c10193c */
[----:B------:R-:W-:-:S03]  /*98d90*/  ISETP.LT.AND P0, PT, R153, UR4, !P4 ;  /* 0x0000000499007c0c */ /* 0x000fc6000e701270 */
[----:B-1----:R-:W3:Y:S04]  /*98da0*/  LDL.LU R145, [R1+0x1220] ;  /* 0x0012200001917983 */ /* 0x002ee80000300800 */
[----:B------:R-:W3:Y:S01]  /*98db0*/  LDL.LU R138, [R1+0x110] ;  /* 0x00011000018a7983 */ /* 0x000ee20000300800 */
[----:B----4-:R-:W-:-:S05]  /*98dc0*/  IMAD.WIDE R12, R144, 0x4, R2 ;  /* 0x00000004900c7825 */ /* 0x010fca00078e0202 */
[----:B------:R1:W-:Y:S01]  /*98dd0*/  @P0 STG.E desc[UR60][R12.64], R139 ;  /* 0x0000008b0c000986 */ /* 0x0003e2000c10193c */
[----:B------:R-:W-:Y:S01]  /*98de0*/  ISETP.LT.AND P0, PT, R155, UR4, !P4 ;  /* 0x000000049b007c0c */ /* 0x000fe2000e701270 */
[C---:B-1----:R-:W-:Y:S02]  /*98df0*/  IMAD.WIDE R12, R144.reuse, 0x4, R4 ;  /* 0x00000004900c7825 */ /* 0x042fe400078e0204 */
[----:B------:R-:W4:Y:S10]  /*98e00*/  LDL.LU R139, [R1+0xf84] ;  /* 0x000f8400018b7983 */ /* 0x000f340000300800 */
[----:B------:R1:W-:Y:S01]  /*98e10*/  @P0 STG.E desc[UR60][R12.64], R151 ;  /* 0x000000970c000986 */ /* 0x0003e2000c10193c */
[----:B------:R-:W-:Y:S01]  /*98e20*/  ISETP.LT.AND P0, PT, R157, UR4, !P4 ;  /* 0x000000049d007c0c */ /* 0x000fe2000e701270 */
[----:B-1----:R-:W-:Y:S01]  /*98e30*/  IMAD.WIDE R12, R144, 0x4, R6 ;  /* 0x00000004900c7825 */ /* 0x002fe200078e0206 */
[----:B------:R-:W-:-:S11]  /*98e40*/  LOP3.LUT P3, RZ, R0, 0x100, RZ, 0xc0, !PT ;  /* 0x0000010000ff7812 */ /* 0x000fd6000786c0ff */
[----:B--2---:R1:W-:Y:S04]  /*98e50*/  @P0 STG.E desc[UR60][R12.64], R148 ;  /* 0x000000940c000986 */ /* 0x0043e8000c10193c */
[----:B-1----:R-:W2:Y:S01]  /*98e60*/  LDL.LU R148, [R1+0xd04] ;  /* 0x000d040001947983 */ /* 0x002ea20000300800 */
[----:B------:R-:W-:-:S03]  /*98e70*/  ISETP.LT.AND P0, PT, R158, UR4, !P4 ;  /* 0x000000049e007c0c */ /* 0x000fc6000e701270 */
[----:B------:R-:W2:Y:S01]  /*98e80*/  LDL.LU R151, [R1+0xb14] ;  /* 0x000b140001977983 */ /* 0x000ea20000300800 */
[----:B------:R-:W-:-:S03]  /*98e90*/  IMAD.WIDE R12, R144, 0x4, R8 ;  /* 0x00000004900c7825 */ /* 0x000fc600078e0208 */
[----:B------:R-:W2:Y:S06]  /*98ea0*/  LDL.LU R144, [R1+0x1224] ;  /* 0x0012240001907983 */ /* 0x000eac0000300800 */
[----:B------:R1:W-:Y:S01]  /*98eb0*/  @P0 STG.E desc[UR60][R12.64], R156 ;  /* 0x0000009c0c000986 */ /* 0x0003e2000c10193c */
[----:B------:R-:W-:-:S03]  /*98ec0*/  ISETP.LT.AND P0, PT, R153, UR4, !P3 ;  /* 0x0000000499007c0c */ /* 0x000fc6000df01270 */
[----:B-1----:R-:W2:Y:S01]  /*98ed0*/  LDL.LU R156, [R1+0x904] ;  /* 0x00090400019c7983 */ /* 0x002ea20000300800 */
[----:B------:R-:W-:-:S09]  /*98ee0*/  IMAD.WIDE R12, R147, 0x4, R2 ;  /* 0x00000004930c7825 */ /* 0x000fd200078e0202 */
        /* <DEDUP_REMOVED lines=21> */
[----:B------:R-:W-:Y:S01]  /*99040*/  IMAD.WIDE R12, R145, 0x4, R4 ;  /* 0x00000004910c7825 */ /* 0x000fe200078e0204 */
[----:B------:R-:W-:-:S08]  /*99050*/  LOP3.LUT P5, RZ, R0, 0x400, RZ, 0xc0, !PT ;  /* 0x0000040000ff7812 */ /* 0x000fd000078ac0ff */
[----:B--2---:R1:W-:Y:S01]  /*99060*/  @P0 STG.E desc[UR60][R12.64], R148 ;  /* 0x000000940c000986 */ /* 0x0043e2000c10193c */
[----:B------:R-:W-:-:S03]  /*99070*/  ISETP.LT.AND P0, PT, R157, UR4, !P6 ;  /* 0x000000049d007c0c */ /* 0x000fc6000f701270 */
[----:B-1----:R-:W2:Y:S01]  /*99080*/  LDL.LU R148, [R1+0xd08] ;  /* 0x000d080001947983 */ /* 0x002ea20000300800 */
[----:B------:R-:W-:-:S09]  /*99090*/  IMAD.WIDE R12, R145, 0x4, R6 ;  /* 0x00000004910c7825 */ /* 0x000fd200078e0206 */
[----:B------:R1:W-:Y:S01]  /*990a0*/  @P0 STG.E desc[UR60][R12.64], R151 ;  /* 0x000000970c000986 */ /* 0x0003e2000c10193c */
[----:B------:R-:W-:-:S03]  /*990b0*/  ISETP.LT.AND P0, PT, R158, UR4, !P6 ;  /* 0x000000049e007c0c */ /* 0x000fc6000f701270 */
[----:B-1----:R-:W2:Y:S01]  /*990c0*/  LDL.LU R151, [R1+0xb18] ;  /* 0x000b180001977983 */ /* 0x002ea20000300800 */
[----:B------:R-:W-:-:S03]  /*990d0*/  IMAD.WIDE R12, R145, 0x4, R8 ;  /* 0x00000004910c7825 */ /* 0x000fc600078e0208 */
[----:B------:R-:W2:Y:S06]  /*990e0*/  LDL.LU R145, [R1+0x122c] ;  /* 0x00122c0001917983 */ /* 0x000eac0000300800 */
[----:B------:R1:W-:Y:S01]  /*990f0*/  @P0 STG.E desc[UR60][R12.64], R156 ;  /* 0x0000009c0c000986 */ /* 0x0003e2000c10193c */
[----:B------:R-:W-:Y:S01]  /*99100*/  ISETP.LT.AND P0, PT, R153, UR4, !P5 ;  /* 0x0000000499007c0c */ /* 0x000fe2000ef01270 */
[C---:B-1----:R-:W-:Y:S02]  /*99110*/  IMAD.WIDE R12, R144.reuse, 0x4, R2 ;  /* 0x00000004900c7825 */ /* 0x042fe400078e0202 */
[----:B------:R-:W2:Y:S10]  /*99120*/  LDL.LU R156, [R1+0x908] ;  /* 0x00090800019c7983 */ /* 0x000eb40000300800 */
[----:B------:R1:W-:Y:S01]  /*99130*/  @P0 STG.E desc[UR60][R12.64], R149 ;  /* 0x000000950c000986 */ /* 0x0003e2000c10193c */
[----:B------:R-:W-:Y:S01]  /*99140*/  ISETP.LT.AND P0, PT, R155, UR4, !P5 ;  /* 0x000000049b007c0c */ /* 0x000fe2000ef01270 */
[----:B-1----:R-:W-:-:S12]  /*99150*/  IMAD.WIDE R12, R144, 0x4, R4 ;  /* 0x00000004900c7825 */ /* 0x002fd800078e0204 */
        /* <DEDUP_REMOVED lines=9> */
[----:B------:R-:W-:Y:S01]  /*991f0*/  LOP3.LUT P4, RZ, R0, 0x800, RZ, 0xc0, !PT ;  /* 0x0000080000ff7812 */ /* 0x000fe2000788c0ff */
[----:B------:R-:W2:Y:S10]  /*99200*/  LDL.LU R149, [R1+0x1230] ;  /* 0x0012300001957983 */ /* 0x000eb40000300800 */
[----:B---3--:R1:W-:Y:S01]  /*99210*/  @P0 STG.E desc[UR60][R12.64], R138 ;  /* 0x0000008a0c000986 */ /* 0x0083e2000c10193c */
[----:B------:R-:W-:Y:S01]  /*99220*/  ISETP.LT.AND P0, PT, R153, UR4, !P4 ;  /* 0x0000000499007c0c */ /* 0x000fe2000e701270 */
[----:B-1----:R-:W-:-:S12]  /*99230*/  IMAD.WIDE R12, R147, 0x4, R2 ;  /* 0x00000004930c7825 */ /* 0x002fd800078e0202 */
[----:B----4-:R1:W-:Y:S01]  /*99240*/  @P0 STG.E desc[UR60][R12.64], R139 ;  /* 0x0000008b0c000986 */ /* 0x0103e2000c10193c */
[----:B------:R-:W-:-:S03]  /*99250*/  ISETP.LT.AND P0, PT, R155, UR4, !P4 ;  /* 0x000000049b007c0c */ /* 0x000fc6000e701270 */
[----:B-1----:R-:W3:Y:S01]  /*99260*/  LDL.LU R139, [R1+0x118] ;  /* 0x00011800018b7983 */ /* 0x002ee20000300800 */
[----:B------:R-:W-:Y:S01]  /*99270*/  IMAD.WIDE R12, R147, 0x4, R4 ;  /* 0x00000004930c7825 */ /* 0x000fe200078e0204 */
[----:B------:R-:W-:-:S08]  /*99280*/  LOP3.LUT P3, RZ, R0, 0x1000, RZ, 0xc0, !PT ;  /* 0x0000100000ff7812 */ /* 0x000fd0000786c0ff */
[----:B--2---:R1:W-:Y:S01]  /*99290*/  @P0 STG.E desc[UR60][R12.64], R148 ;  /* 0x000000940c000986 */ /* 0x0043e2000c10193c */
[----:B------:R-:W-:-:S03]  /*992a0*/  ISETP.LT.AND P0, PT, R157, UR4, !P4 ;  /* 0x000000049d007c0c */ /* 0x000fc6000e701270 */
[----:B-1----:R-:W2:Y:S01]  /*992b0*/  LDL.LU R148, [R1+0xf8c] ;  /* 0x000f8c0001947983 */ /* 0x002ea20000300800 */
[----:B------:R-:W-:-:S09]  /*992c0*/  IMAD.WIDE R12, R147, 0x4, R6 ;  /* 0x00000004930c7825 */ /* 0x000fd200078e0206 */
[----:B------:R1:W-:Y:S04]  /*992d0*/  @P0 STG.E desc[UR60][R12.64], R151 ;  /* 0x000000970c000986 */ /* 0x0003e8000c10193c */
[----:B-1----:R-:W4:Y:S01]  /*992e0*/  LDL.LU R151, [R1+0xd0c] ;  /* 0x000d0c0001977983 */ /* 0x002f220000300800 */
[----:B------:R-:W-:Y:S01]  /*992f0*/  ISETP.LT.AND P0, PT, R158, UR4, !P4 ;  /* 0x000000049e007c0c */ /* 0x000fe2000e701270 */
[----:B------:R-:W-:Y:S02]  /*99300*/  IMAD.WIDE R12, R147, 0x4, R8 ;  /* 0x00000004930c7825 */ /* 0x000fe400078e0208 */
[----:B------:R-:W4:Y:S04]  /*99310*/  LDL.LU R147, [R1+0xb1c] ;  /* 0x000b1c0001937983 */ /* 0x000f280000300800 */
[----:B------:R-:W4:Y:S06]  /*99320*/  LDL.LU R138, [R1+0x1234] ;  /* 0x00123400018a7983 */ /* 0x000f2c0000300800 */
[----:B------:R1:W-:Y:S01]  /*99330*/  @P0 STG.E desc[UR60][R12.64], R156 ;  /* 0x0000009c0c000986 */ /* 0x0003e2000c10193c */
[----:B------:R-:W-:Y:S01]  /*99340*/  ISETP.LT.AND P0, PT, R153, UR4, !P3 ;  /* 0x0000000499007c0c */ /* 0x000fe2000df01270 */
[----:B-1----:R-:W-:-:S12]  /*99350*/  IMAD.WIDE R12, R145, 0x4, R2 ;  /* 0x00000004910c7825 */ /* 0x002fd800078e0202 */
[----:B------:R1:W-:Y:S01]  /*99360*/  @P0 STG.E desc[UR60][R12.64], R146 ;  /* 0x000000920c000986 */ /* 0x0003e2000c10193c */
[----:B------:R-:W-:-:S03]  /*99370*/  ISETP.LT.AND P0, PT, R155, UR4, !P3 ;  /* 0x000000049b007c0c */ /* 0x000fc6000df01270 */
[----:B-1----:R-:W4:Y:S01]  /*99380*/  LDL.LU R146, [R1+0x90c] ;  /* 0x00090c0001927983 */ /* 0x002f220000300800 */
[----:B------:R-:W-:-:S03]  /*99390*/  IMAD.WIDE R12, R145, 0x4, R4 ;  /* 0x00000004910c7825 */ /* 0x000fc600078e0204 */
[----:B------:R-:W4:Y:S06]  /*993a0*/  LDL.LU R156, [R1+0x71c] ;  /* 0x00071c00019c7983 */ /* 0x000f2c0000300800 */
[----:B------:R1:W-:Y:S01]  /*993b0*/  @P0 STG.E desc[UR60][R12.64], R150 ;  /* 0x000000960c000986 */ /* 0x0003e2000c10193c */
[----:B------:R-:W-:Y:S01]  /*993c0*/  ISETP.LT.AND P0, PT, R157, UR4, !P3 ;  /* 0x000000049d007c0c */ /* 0x000fe2000df01270 */
[----:B-1----:R-:W-:-:S12]  /*993d0*/  IMAD.WIDE R12, R145, 0x4, R6 ;  /* 0x00000004910c7825 */ /* 0x002fd800078e0206 */
[----:B------:R1:W-:Y:S04]  /*993e0*/  @P0 STG.E desc[UR60][R12.64], R144 ;  /* 0x000000900c000986 */ /* 0x0003e8000c10193c */
[----:B-1----:R-:W4:Y:S04]  /*993f0*/  LDL.LU R144, [R1+0x51c] ;  /* 0x00051c0001907983 */ /* 0x002f280000300800 */
[----:B------:R-:W4:Y:S01]  /*99400*/  LDL.LU R150, [R1+0x31c] ;  /* 0x00031c0001967983 */ /* 0x000f220000300800 */
[----:B------:R-:W-:Y:S01]  /*99410*/  ISETP.LT.AND P0, PT, R158, UR4, !P3 ;  /* 0x000000049e007c0c */ /* 0x000fe2000df01270 */
[----:B------:R-:W-:Y:S01]  /*99420*/  IMAD.WIDE R12, R145, 0x4, R8 ;  /* 0x00000004910c7825 */ /* 0x000fe200078e0208 */
[C---:B------:R-:W-:Y:S01]  /*99430*/  LOP3.LUT P5, RZ, R0.reuse, 0x2000, RZ, 0xc0, !PT ;  /* 0x0000200000ff7812 */ /* 0x040fe200078ac0ff */
[----:B------:R-:W4:Y:S10]  /*99440*/  LDL.LU R145, [R1+0x1238] ;  /* 0x0012380001917983 */ /* 0x000f340000300800 */
[----:B---3--:R1:W-:Y:S01]  /*99450*/  @P0 STG.E desc[UR60][R12.64], R139 ;  /* 0x0000008b0c000986 */ /* 0x0083e2000c10193c */
[----:B------:R-:W-:Y:S01]  /*99460*/  ISETP.LT.AND P0, PT, R153, UR4, !P5 ;  /* 0x0000000499007c0c */ /* 0x000fe2000ef01270 */
[----:B-1----:R-:W-:Y:S01]  /*99470*/  IMAD.WIDE R12, R149, 0x4, R2 ;  /* 0x00000004950c7825 */ /* 0x002fe200078e0202 */
[----:B------:R-:W-:-:S11]  /*99480*/  LOP3.LUT P4, RZ, R0, 0x4000, RZ, 0xc0, !PT ;  /* 0x0000400000ff7812 */ /* 0x000fd6000788c0ff */
[----:B--2---:R1:W-:Y:S01]  /*99490*/  @P0 STG.E desc[UR60][R12.64], R148 ;  /* 0x000000940c000986 */ /* 0x0043e2000c10193c */
[----:B------:R-:W-:-:S03]  /*994a0*/  ISETP.LT.AND P0, PT, R155, UR4, !P5 ;  /* 0x000000049b007c0c */ /* 0x000fc6000ef01270 */
[----:B-1----:R-:W2:Y:S01]  /*994b0*/  LDL.LU R148, [R1+0x11c] ;  /* 0x00011c0001947983 */ /* 0x002ea20000300800 */
[----:B------:R-:W-:-:S09]  /*994c0*/  IMAD.WIDE R12, R149, 0x4, R4 ;  /* 0x00000004950c7825 */ /* 0x000fd200078e0204 */
[----:B----4-:R1:W-:Y:S01]  /*994d0*/  @P0 STG.E desc[UR60][R12.64], R151 ;  /* 0x000000970c000986 */ /* 0x0103e2000c10193c */
[----:B------:R-:W-:-:S03]  /*994e0*/  ISETP.LT.AND P0, PT, R157, UR4, !P5 ;  /* 0x000000049d007c0c */ /* 0x000fc6000ef01270 */
[----:B-1----:R-:W3:Y:S01]  /*994f0*/  LDL.LU R151, [R1+0xfa0] ;  /* 0x000fa00001977983 */ /* 0x002ee20000300800 */
[----:B------:R-:W-:-:S09]  /*99500*/  IMAD.WIDE R12, R149, 0x4, R6 ;  /* 0x00000004950c7825 */ /* 0x000fd200078e0206 */
[----:B------:R1:W-:Y:S04]  /*99510*/  @P0 STG.E desc[UR60][R12.64], R147 ;  /* 0x000000930c000986 */ /* 0x0003e8000c10193c */
[----:B-1----:R-:W4:Y:S01]  /*99520*/  LDL.LU R147, [R1+0xf90] ;  /* 0x000f900001937983 */ /* 0x002f220000300800 */
[----:B------:R-:W-:Y:S01]  /*99530*/  ISETP.LT.AND P0, PT, R158, UR4, !P5 ;  /* 0x000000049e007c0c */ /* 0x000fe2000ef01270 */
[----:B------:R-:W-:Y:S02]  /*99540*/  IMAD.WIDE R12, R149, 0x4, R8 ;  /* 0x00000004950c7825 */ /* 0x000fe400078e0208 */
[----:B------:R-:W4:Y:S10]  /*99550*/  LDL.LU R149, [R1+0xd10] ;  /* 0x000d100001957983 */ /* 0x000f340000300800 */
[----:B------:R1:W-:Y:S01]  /*99560*/  @P0 STG.E desc[UR60][R12.64], R146 ;  /* 0x000000920c000986 */ /* 0x0003e2000c10193c */
[----:B------:R-:W-:-:S03]  /*99570*/  ISETP.LT.AND P0, PT, R153, UR4, !P4 ;  /* 0x0000000499007c0c */ /* 0x000fc6000e701270 */
[----:B-1----:R-:W4:Y:S04]  /*99580*/  LDL.LU R146, [R1+0x123c] ;  /* 0x00123c0001927983 */ /* 0x002f280000300800 */
[----:B------:R-:W4:Y:S01]  /*99590*/  LDL.LU R139, [R1+0x910] ;  /* 0x00091000018b7983 */ /* 0x000f220000300800 */
[----:B------:R-:W-:-:S05]  /*995a0*/  IMAD.WIDE R12, R138, 0x4, R2 ;  /* 0x000000048a0c7825 */ /* 0x000fca00078e0202 */
[----:B------:R1:W-:Y:S01]  /*995b0*/  @P0 STG.E desc[UR60][R12.64], R156 ;  /* 0x0000009c0c000986 */ /* 0x0003e2000c10193c */
[----:B------:R-:W-:-:S03]  /*995c0*/  ISETP.LT.AND P0, PT, R155, UR4, !P4 ;  /* 0x000000049b007c0c */ /* 0x000fc6000e701270 */
[----:B-1----:R-:W4:Y:S01]  /*995d0*/  LDL.LU R156, [R1+0x720] ;  /* 0x00072000019c7983 */ /* 0x002f220000300800 */
[----:B------:R-:W-:-:S09]  /*995e0*/  IMAD.WIDE R12, R138, 0x4, R4 ;  /* 0x000000048a0c7825 */ /* 0x000fd200078e0204 */
[----:B------:R1:W-:Y:S04]  /*995f0*/  @P0 STG.E desc[UR60][R12.64], R144 ;  /* 0x000000900c000986 */ /* 0x0003e8000c10193c */
[----:B-1----:R-:W4:Y:S01]  /*99600*/  LDL.LU R144, [R1+0x520] ;  /* 0x0005200001907983 */ /* 0x002f220000300800 */
[----:B------:R-:W-:Y:S01]  /*99610*/  ISETP.LT.AND P0, PT, R157, UR4, !P4 ;  /* 0x000000049d007c0c */ /* 0x000fe2000e701270 */
[----:B------:R-:W-:-:S12]  /*99620*/  IMAD.WIDE R12, R138, 0x4, R6 ;  /* 0x000000048a0c7825 */ /* 0x000fd800078e0206 */
[----:B------:R1:W-:Y:S04]  /*99630*/  @P0 STG.E desc[UR60][R12.64], R150 ;  /* 0x000000960c000986 */ /* 0x0003e8000c10193c */
[----:B-1----:R-:W4:Y:S01]  /*99640*/  LDL.LU R150, [R1+0x320] ;  /* 0x0003200001967983 */ /* 0x002f220000300800 */
[----:B------:R-:W-:Y:S01]  /*99650*/  ISETP.LT.AND P0, PT, R158, UR4, !P4 ;  /* 0x000000049e007c0c */ /* 0x000fe2000e701270 */
[----:B------:R-:W-:Y:S01]  /*99660*/  IMAD.WIDE R12, R138, 0x4, R8 ;  /* 0x000000048a0c7825 */ /* 0x000fe200078e0208 */
[C---:B------:R-:W-:Y:S02]  /*99670*/  LOP3.LUT P6, RZ, R0.reuse, 0x8000, RZ, 0xc0, !PT ;  /* 0x0000800000ff7812 */ /* 0x040fe400078cc0ff */
[----:B------:R-:W-:-:S09]  /*99680*/  LOP3.LUT P3, RZ, R0, 0x10000, RZ, 0xc0, !PT ;  /* 0x0001000000ff7812 */ /* 0x000fd2000786c0ff */
[----:B--2---:R1:W-:Y:S01]  /*99690*/  @P0 STG.E desc[UR60][R12.64], R148 ;  /* 0x000000940c000986 */ /* 0x0043e2000c10193c */
[----:B------:R-:W-:-:S03]  /*996a0*/  ISETP.LT.AND P0, PT, R153, UR4, !P6 ;  /* 0x0000000499007c0c */ /* 0x000fc6000f701270 */
[----:B-1----:R-:W2:Y:S04]  /*996b0*/  LDL.LU R148, [R1+0x1240] ;  /* 0x0012400001947983 */ /* 0x002ea80000300800 */
[----:B------:R-:W2:Y:S01]  /*996c0*/  LDL.LU R138, [R1+0x120] ;  /* 0x00012000018a7983 */ /* 0x000ea20000300800 */
[----:B------:R-:W-:-:S05]  /*996d0*/  IMAD.WIDE R12, R145, 0x4, R2 ;  /* 0x00000004910c7825 */ /* 0x000fca00078e0202 */
        /* <DEDUP_REMOVED lines=9> */
[----:B------:R-:W-:Y:S01]  /*99770*/  ISETP.LT.AND P0, PT, R158, UR4, !P6 ;  /* 0x000000049e007c0c */ /* 0x000fe2000f701270 */
[----:B-1----:R-:W-:Y:S02]  /*99780*/  IMAD.WIDE R12, R145, 0x4, R8 ;  /* 0x00000004910c7825 */ /* 0x002fe400078e0208 */
[----:B------:R-:W4:Y:S04]  /*99790*/  LDL.LU R149, [R1+0xd14] ;  /* 0x000d140001957983 */ /* 0x000f280000300800 */
[----:B------:R-:W4:Y:S06]  /*997a0*/  LDL.LU R145, [R1+0x1244] ;  /* 0x0012440001917983 */ /* 0x000f2c0000300800 */
[----:B------:R1:W-:Y:S01]  /*997b0*/  @P0 STG.E desc[UR60][R12.64], R139 ;  /* 0x0000008b0c000986 */ /* 0x0003e2000c10193c */
[----:B------:R-:W-:Y:S01]  /*997c0*/  ISETP.LT.AND P0, PT, R153, UR4, !P3 ;  /* 0x0000000499007c0c */ /* 0x000fe2000df01270 */
[----:B-1----:R-:W-:-:S02]  /*997d0*/  IMAD.WIDE R12, R146, 0x4, R2 ;  /* 0x00000004920c7825 */ /* 0x002fc400078e0202 */
[----:B------:R-:W4:Y:S10]  /*997e0*/  LDL.LU R139, [R1+0x914] ;  /* 0x00091400018b7983 */ /* 0x000f340000300800 */
[----:B------:R1:W-:Y:S01]  /*997f0*/  @P0 STG.E desc[UR60][R12.64], R156 ;  /* 0x0000009c0c000986 */ /* 0x0003e2000c10193c */
[----:B------:R-:W-:Y:S01]  /*99800*/  ISETP.LT.AND P0, PT, R155, UR4, !P3 ;  /* 0x000000049b007c0c */ /* 0x000fe2000df01270 */
[----:B-1----:R-:W-:-:S12]  /*99810*/  IMAD.WIDE R12, R146, 0x4, R4 ;  /* 0x00000004920c7825 */ /* 0x002fd800078e0204 */
[----:B------:R1:W-:Y:S04]  /*99820*/  @P0 STG.E desc[UR60][R12.64], R144 ;  /* 0x000000900c000986 */ /* 0x0003e8000c10193c */
[----:B-1----:R-:W4:Y:S01]  /*99830*/  LDL.LU R144, [R1+0x724] ;  /* 0x0007240001907983 */ /* 0x002f220000300800 */
[----:B------:R-:W-:-:S03]  /*99840*/  ISETP.LT.AND P0, PT, R157, UR4, !P3 ;  /* 0x000000049d007c0c */ /* 0x000fc6000df01270 */
[----:B------:R-:W4:Y:S01]  /*99850*/  LDL.LU R156, [R1+0x524] ;  /* 0x00052400019c7983 */ /* 0x000f220000300800 */
[----:B------:R-:W-:-:S09]  /*99860*/  IMAD.WIDE R12, R146, 0x4, R6 ;  /* 0x00000004920c7825 */ /* 0x000fd200078e0206 */
[----:B------:R1:W-:Y:S04]  /*99870*/  @P0 STG.E desc[UR60][R12.64], R150 ;  /* 0x000000960c000986 */ /* 0x0003e8000c10193c */
[----:B-1----:R-:W4:Y:S01]  /*99880*/  LDL.LU R150, [R1+0x324] ;  /* 0x0003240001967983 */ /* 0x002f220000300800 */
[----:B------:R-:W-:Y:S01]  /*99890*/  ISETP.LT.AND P0, PT, R158, UR4, !P3 ;  /* 0x000000049e007c0c */ /* 0x000fe2000df01270 */
[----:B------:R-:W-:Y:S01]  /*998a0*/  IMAD.WIDE R12, R146, 0x4, R8 ;  /* 0x00000004920c7825 */ /* 0x000fe200078e0208 */
[C---:B------:R-:W-:Y:S01]  /*998b0*/  LOP3.LUT P5, RZ, R0.reuse, 0x20000, RZ, 0xc0, !PT ;  /* 0x0002000000ff7812 */ /* 0x040fe200078ac0ff */
[----:B------:R-:W4:Y:S01]  /*998c0*/  LDL.LU R146, [R1+0x1248] ;  /* 0x0012480001927983 */ /* 0x000f220000300800 */
[----:B------:R-:W-:-:S09]  /*998d0*/  LOP3.LUT P4, RZ, R0, 0x40000, RZ, 0xc0, !PT ;  /* 0x0004000000ff7812 */ /* 0x000fd2000788c0ff */
[----:B--2---:R1:W-:Y:S01]  /*998e0*/  @P0 STG.E desc[UR60][R12.64], R138 ;  /* 0x0000008a0c000986 */ /* 0x0043e2000c10193c */
[----:B------:R-:W-:Y:S01]  /*998f0*/  ISETP.LT.AND P0, PT, R153, UR4, !P5 ;  /* 0x0000000499007c0c */ /* 0x000fe2000ef01270 */
[C---:B-1----:R-:W-:Y:S02]  /*99900*/  IMAD.WIDE R12, R148.reuse, 0x4, R2 ;  /* 0x00000004940c7825 */ /* 0x042fe400078e0202 */
[----:B------:R-:W2:Y:S10]  /*99910*/  LDL.LU R138, [R1+0x124] ;  /* 0x00012400018a7983 */ /* 0x000eb40000300800 */
[----:B---3--:R1:W-:Y:S01]  /*99920*/  @P0 STG.E desc[UR60][R12.64], R151 ;  /* 0x000000970c000986 */ /* 0x0083e2000c10193c */
[----:B------:R-:W-:Y:S01]  /*99930*/  ISETP.LT.AND P0, PT, R155, UR4, !P5 ;  /* 0x000000049b007c0c */ /* 0x000fe2000ef01270 */
[----:B-1----:R-:W-:-:S12]  /*99940*/  IMAD.WIDE R12, R148, 0x4, R4 ;  /* 0x00000004940c7825 */ /* 0x002fd800078e0204 */
[----:B----4-:R1:W-:Y:S04]  /*99950*/  @P0 STG.E desc[UR60][R12.64], R147 ;  /* 0x000000930c000986 */ /* 0x0103e8000c10193c */
[----:B-1----:R-:W3:Y:S01]  /*99960*/  LDL.LU R147, [R1+0xfa8] ;  /* 0x000fa80001937983 */ /* 0x002ee20000300800 */
[----:B------:R-:W-:-:S03]  /*99970*/  ISETP.LT.AND P0, PT, R157, UR4, !P5 ;  /* 0x000000049d007c0c */ /* 0x000fc6000ef01270 */
[----:B------:R-:W4:Y:S01]  /*99980*/  LDL.LU R151, [R1+0xf98] ;  /* 0x000f980001977983 */ /* 0x000f220000300800 */
[----:B------:R-:W-:-:S09]  /*99990*/  IMAD.WIDE R12, R148, 0x4, R6 ;  /* 0x00000004940c7825 */ /* 0x000fd200078e0206 */
[----:B------:R1:W-:Y:S01]  /*999a0*/  @P0 STG.E desc[UR60][R12.64], R149 ;  /* 0x000000950c000986 */ /* 0x0003e2000c10193c */
[----:B------:R-:W-:Y:S01]  /*999b0*/  ISETP.LT.AND P0, PT, R158, UR4, !P5 ;  /* 0x000000049e007c0c */ /* 0x000fe2000ef01270 */
[----:B-1----:R-:W-:Y:S02]  /*999c0*/  IMAD.WIDE R12, R148, 0x4, R8 ;  /* 0x00000004940c7825 */ /* 0x002fe400078e0208 */
[----:B------:R-:W4:Y:S10]  /*999d0*/  LDL.LU R148, [R1+0xd18] ;  /* 0x000d180001947983 */ /* 0x000f340000300800 */
[----:B------:R1:W-:Y:S01]  /*999e0*/  @P0 STG.E desc[UR60][R12.64], R139 ;  /* 0x0000008b0c000986 */ /* 0x0003e2000c10193c */
[----:B------:R-:W-:-:S03]  /*999f0*/  ISETP.LT.AND P0, PT, R153, UR4, !P4 ;  /* 0x0000000499007c0c */ /* 0x000fc6000e701270 */
[----:B------:R-:W4:Y:S01]  /*99a00*/  LDL.LU R149, [R1+0x124c] ;  /* 0x00124c0001957983 */ /* 0x000f220000300800 */
[----:B-1----:R-:W-:-:S09]  /*99a10*/  IMAD.WIDE R12, R145, 0x4, R2 ;  /* 0x00000004910c7825 */ /* 0x002fd200078e0202 */
[----:B------:R1:W-:Y:S04]  /*99a20*/  @P0 STG.E desc[UR60][R12.64], R144 ;  /* 0x000000900c000986 */ /* 0x0003e8000c10193c */
[----:B-1----:R-:W4:Y:S01]  /*99a30*/  LDL.LU R144, [R1+0x918] ;  /* 0x0009180001907983 */ /* 0x002f220000300800 */
[----:B------:R-:W-:-:S03]  /*99a40*/  ISETP.LT.AND P0, PT, R155, UR4, !P4 ;  /* 0x000000049b007c0c */ /* 0x000fc6000e701270 */
[----:B------:R-:W4:Y:S01]  /*99a50*/  LDL.LU R139, [R1+0x728] ;  /* 0x00072800018b7983 */ /* 0x000f220000300800 */
[----:B------:R-:W-:-:S09]  /*99a60*/  IMAD.WIDE R12, R145, 0x4, R4 ;  /* 0x00000004910c7825 */ /* 0x000fd200078e0204 */
[----:B------:R1:W-:Y:S01]  /*99a70*/  @P0 STG.E desc[UR60][R12.64], R156 ;  /* 0x0000009c0c000986 */ /* 0x0003e2000c10193c */
[----:B------:R-:W-:-:S03]  /*99a80*/  ISETP.LT.AND P0, PT, R157, UR4, !P4 ;  /* 0x000000049d007c0c */ /* 0x000fc6000e701270 */
[----:B-1----:R-:W4:Y:S01]  /*99a90*/  LDL.LU R156, [R1+0x528] ;  /* 0x00052800019c7983 */ /* 0x002f220000300800 */
        /* <DEDUP_REMOVED lines=10> */
[----:B-1----:R-:W-:-:S12]  /*99b40*/  IMAD.WIDE R12, R146, 0x4, R2 ;  /* 0x00000004920c7825 */ /* 0x002fd800078e0202 */
[----:B---3--:R1:W-:Y:S01]  /*99b50*/  @P0 STG.E desc[UR60][R12.64], R147 ;  /* 0x000000930c000986 */ /* 0x0083e2000c10193c */
        /* <DEDUP_REMOVED lines=9> */
[----:B------:R-:W-:-:S03]  /*99bf0*/  ISETP.LT.AND P0, PT, R158, UR4, !P3 ;  /* 0x000000049e007c0c */ /* 0x000fc6000df01270 */
[----:B------:R-:W4:Y:S01]  /*99c00*/  LDL.LU R138, [R1+0xd1c] ;  /* 0x000d1c00018a7983 */ /* 0x000f220000300800 */
[----:B------:R-:W-:-:S03]  /*99c10*/  IMAD.WIDE R12, R146, 0x4, R8 ;  /* 0x00000004920c7825 */ /* 0x000fc600078e0208 */
[----:B------:R-:W4:Y:S06]  /*99c20*/  LDL.LU R146, [R1+0x1254] ;  /* 0x0012540001927983 */ /* 0x000f2c0000300800 */
[----:B------:R1:W-:Y:S01]  /*99c30*/  @P0 STG.E desc[UR60][R12.64], R144 ;  /* 0x000000900c000986 */ /* 0x0003e2000c10193c */
        /* <DEDUP_REMOVED lines=20> */
[----:B-1----:R-:W-:Y:S02]  /*99d80*/  IMAD.WIDE R12, R145, 0x4, R2 ;  /* 0x00000004910c7825 */ /* 0x002fe400078e0202 */
[----:B------:R-:W2:Y:S10]  /*99d90*/  LDL.LU R147, [R1+0x12c] ;  /* 0x00012c0001937983 */ /* 0x000eb40000300800 */
[----:B---3--:R1:W-:Y:S01]  /*99da0*/  @P0 STG.E desc[UR60][R12.64], R151 ;  /* 0x000000970c000986 */ /* 0x0083e2000c10193c */
[----:B------:R-:W-:Y:S01]  /*99db0*/  ISETP.LT.AND P0, PT, R155, UR4, !P6 ;  /* 0x000000049b007c0c */ /* 0x000fe2000f701270 */
[----:B-1----:R-:W-:-:S02]  /*99dc0*/  IMAD.WIDE R12, R145, 0x4, R4 ;  /* 0x00000004910c7825 */ /* 0x002fc400078e0204 */
[----:B------:R-:W3:Y:S10]  /*99dd0*/  LDL.LU R151, [R1+0xfb0] ;  /* 0x000fb00001977983 */ /* 0x000ef40000300800 */
[----:B----4-:R1:W-:Y:S01]  /*99de0*/  @P0 STG.E desc[UR60][R12.64], R148 ;  /* 0x000000940c000986 */ /* 0x0103e2000c10193c */
[----:B------:R-:W-:Y:S01]  /*99df0*/  ISETP.LT.AND P0, PT, R157, UR4, !P6 ;  /* 0x000000049d007c0c */ /* 0x000fe2000f701270 */
[----:B-1----:R-:W-:-:S02]  /*99e00*/  IMAD.WIDE R12, R145, 0x4, R6 ;  /* 0x00000004910c7825 */ /* 0x002fc400078e0206 */
[----:B------:R-:W4:Y:S10]  /*99e10*/  LDL.LU R148, [R1+0xd20] ;  /* 0x000d200001947983 */ /* 0x000f340000300800 */
[----:B------:R1:W-:Y:S01]  /*99e20*/  @P0 STG.E desc[UR60][R12.64], R138 ;  /* 0x0000008a0c000986 */ /* 0x0003e2000c10193c */
[----:B------:R-:W-:Y:S01]  /*99e30*/  ISETP.LT.AND P0, PT, R158, UR4, !P6 ;  /* 0x000000049e007c0c */ /* 0x000fe2000f701270 */
[----:B-1----:R-:W-:-:S02]  /*99e40*/  IMAD.WIDE R12, R145, 0x4, R8 ;  /* 0x00000004910c7825 */ /* 0x002fc400078e0208 */
[----:B------:R-:W4:Y:S10]  /*99e50*/  LDL.LU R145, [R1+0xb20] ;  /* 0x000b200001917983 */ /* 0x000f340000300800 */
[----:B------:R1:W-:Y:S01]  /*99e60*/  @P0 STG.E desc[UR60][R12.64], R144 ;  /* 0x000000900c000986 */ /* 0x0003e2000c10193c */
[----:B------:R-:W-:Y:S01]  /*99e70*/  ISETP.LT.AND P0, PT, R153, UR4, !P4 ;  /* 0x0000000499007c0c */ /* 0x000fe2000e701270 */
[----:B-1----:R-:W-:-:S02]  /*99e80*/  IMAD.WIDE R12, R146, 0x4, R2 ;  /* 0x00000004920c7825 */ /* 0x002fc400078e0202 */
        /* <DEDUP_REMOVED lines=8> */
[----:B------:R-:W-:-:S09]  /*99f10*/  IMAD.WIDE R12, R146, 0x4, R6 ;  /* 0x00000004920c7825 */ /* 0x000fd200078e0206 */
[----:B------:R1:W-:Y:S04]  /*99f20*/  @P0 STG.E desc[UR60][R12.64], R150 ;  /* 0x000000960c000986 */ /* 0x0003e8000c10193c */
[----:B-1----:R-:W4:Y:S01]  /*99f30*/  LDL.LU R150, [R1+0x530] ;  /* 0x0005300001967983 */ /* 0x002f220000300800 */
[----:B------:R-:W-:Y:S01]  /*99f40*/  IMAD.WIDE R12, R146, 0x4, R8 ;  /* 0x00000004920c7825 */ /* 0x000fe200078e0208 */
[----:B------:R-:W-:Y:S02]  /*99f50*/  ISETP.LT.AND P0, PT, R158, UR4, !P4 ;  /* 0x000000049e007c0c */ /* 0x000fe4000e701270 */
[----:B------:R-:W4:Y:S01]  /*99f60*/  LDL.LU R146, [R1+0x330] ;  /* 0x0003300001927983 */ /* 0x000f220000300800 */
[C---:B------:R-:W-:Y:S02]  /*99f70*/  LOP3.LUT P3, RZ, R0.reuse, 0x800000, RZ, 0xc0, !PT ;  /* 0x0080000000ff7812 */ /* 0x040fe4000786c0ff */
[----:B------:R-:W-:-:S08]  /*99f80*/  LOP3.LUT P5, RZ, R0, 0x1000000, RZ, 0xc0, !PT ;  /* 0x0100000000ff7812 */ /* 0x000fd000078ac0ff */
[----:B--2---:R1:W-:Y:S01]  /*99f90*/  @P0 STG.E desc[UR60][R12.64], R147 ;  /* 0x000000930c000986 */ /* 0x0043e2000c10193c */
[----:B------:R-:W-:Y:S01]  /*99fa0*/  ISETP.LT.AND P0, PT, R153, UR4, !P3 ;  /* 0x0000000499007c0c */ /* 0x000fe2000df01270 */
[----:B-1----:R-:W-:Y:S02]  /*99fb0*/  IMAD.WIDE R12, R149, 0x4, R2 ;  /* 0x00000004950c7825 */ /* 0x002fe400078e0202 */
        /* <DEDUP_REMOVED lines=12> */
[----:B------:R-:W-:-:S03]  /*9a080*/  IMAD.WIDE R12, R149, 0x4, R8 ;  /* 0x00000004950c7825 */ /* 0x000fc600078e0208 */
[----:B------:R-:W4:Y:S04]  /*9a090*/  LDL.LU R149, [R1+0xb24] ;  /* 0x000b240001957983 */ /* 0x000f280000300800 */
[----:B------:R-:W4:Y:S04]  /*9a0a0*/  LDL.LU R139, [R1+0x1264] ;  /* 0x00126400018b7983 */ /* 0x000f280000300800 */
        /* <DEDUP_REMOVED lines=15> */
[C---:B------:R-:W-:Y:S01]  /*9a1a0*/  LOP3.LUT P4, RZ, R0.reuse, 0x2000000, RZ, 0xc0, !PT ;  /* 0x0200000000ff7812 */ /* 0x040fe2000788c0ff */
[----:B------:R-:W4:Y:S04]  /*9a1b0*/  LDL.LU R156, [R1+0x334] ;  /* 0x00033400019c7983 */ /* 0x000f280000300800 */
[----:B------:R-:W4:Y:S01]  /*9a1c0*/  LDL.LU R144, [R1+0x1268] ;  /* 0x0012680001907983 */ /* 0x000f220000300800 */
[----:B------:R-:W-:-:S05]  /*9a1d0*/  LOP3.LUT P3, RZ, R0, 0x4000000, RZ, 0xc0, !PT ;  /* 0x0400000000ff7812 */ /* 0x000fca000786c0ff */
[----:B---3--:R2:W-:Y:S01]  /*9a1e0*/  @P0 STG.E desc[UR60][R12.64], R151 ;  /* 0x000000970c000986 */ /* 0x0085e2000c10193c */
[----:B------:R-:W-:Y:S01]  /*9a1f0*/  ISETP.LT.AND P0, PT, R153, UR4, !P4 ;  /* 0x0000000499007c0c */ /* 0x000fe2000e701270 */
[----:B--2---:R-:W-:-:S12]  /*9a200*/  IMAD.WIDE R12, R147, 0x4, R2 ;  /* 0x00000004930c7825 */ /* 0x004fd800078e0202 */
[----:B----4-:R1:W-:Y:S01]  /*9a210*/  @P0 STG.E desc[UR60][R12.64], R148 ;  /* 0x000000940c000986 */ /* 0x0103e2000c10193c */
[----:B------:R-:W-:-:S03]  /*9a220*/  ISETP.LT.AND P0, PT, R155, UR4, !P4 ;  /* 0x000000049b007c0c */ /* 0x000fc6000e701270 */
[----:B-1----:R-:W2:Y:S01]  /*9a230*/  LDL.LU R148, [R1+0x134] ;  /* 0x0001340001947983 */ /* 0x002ea20000300800 */
[----:B------:R-:W-:-:S09]  /*9a240*/  IMAD.WIDE R12, R147, 0x4, R4 ;  /* 0x00000004930c7825 */ /* 0x000fd200078e0204 */
[----:B------:R1:W-:Y:S01]  /*9a250*/  @P0 STG.E desc[UR60][R12.64], R145 ;  /* 0x000000910c000986 */ /* 0x0003e2000c10193c */
[----:B------:R-:W-:-:S03]  /*9a260*/  ISETP.LT.AND P0, PT, R157, UR4, !P4 ;  /* 0x000000049d007c0c */ /* 0x000fc6000e701270 */
[----:B-1----:R-:W3:Y:S01]  /*9a270*/  LDL.LU R145, [R1+0xfb8] ;  /* 0x000fb80001917983 */ /* 0x002ee20000300800 */
[----:B------:R-:W-:-:S03]  /*9a280*/  IMAD.WIDE R12, R147, 0x4, R6 ;  /* 0x00000004930c7825 */ /* 0x000fc600078e0206 */
[----:B------:R-:W4:Y:S06]  /*9a290*/  LDL.LU R151, [R1+0xd28] ;  /* 0x000d280001977983 */ /* 0x000f2c0000300800 */
        /* <DEDUP_REMOVED lines=10> */
[----:B------:R-:W-:Y:S01]  /*9a340*/  ISETP.LT.AND P0, PT, R155, UR4, !P3 ;  /* 0x000000049b007c0c */ /* 0x000fe2000df01270 */
[----:B------:R-:W-:-:S12]  /*9a350*/  IMAD.WIDE R12, R139, 0x4, R4 ;  /* 0x000000048b0c7825 */ /* 0x000fd800078e0204 */
        /* <DEDUP_REMOVED lines=27> */
[----:B------:R-:W4:Y:S06]  /*9a510*/  LDL.LU R144, [R1+0x1274] ;  /* 0x0012740001907983 */ /* 0x000f2c0000300800 */
[----:B------:R1:W-:Y:S04]  /*9a520*/  @P0 STG.E desc[UR60][R12.64], R150 ;  /* 0x000000960c000986 */ /* 0x0003e8000c10193c */
[----:B-1----:R-:W4:Y:S01]  /*9a530*/  LDL.LU R150, [R1+0x92c] ;  /* 0x00092c0001967983 */ /* 0x002f220000300800 */
[----:B------:R-:W-:-:S04]  /*9a540*/  LOP3.LUT P5, RZ, R0, 0x10000000, RZ, 0xc0, !PT ;  /* 0x1000000000ff7812 */ /* 0x000fc800078ac0ff */
[----:B------:R-:W-:Y:S01]  /*9a550*/  ISETP.LT.AND P0, PT, R153, UR4, !P5 ;  /* 0x0000000499007c0c */ /* 0x000fe2000ef01270 */
[----:B------:R-:W-:-:S12]  /*9a560*/  IMAD.WIDE R12, R147, 0x4, R2 ;  /* 0x00000004930c7825 */ /* 0x000fd800078e0202 */
[----:B------:R1:W-:Y:S01]  /*9a570*/  @P0 STG.E desc[UR60][R12.64], R146 ;  /* 0x000000920c000986 */ /* 0x0003e2000c10193c */
[----:B------:R-:W-:Y:S01]  /*9a580*/  ISETP.LT.AND P0, PT, R155, UR4, !P5 ;  /* 0x000000049b007c0c */ /* 0x000fe2000ef01270 */
[----:B-1----:R-:W-:Y:S02]  /*9a590*/  IMAD.WIDE R12, R147, 0x4, R4 ;  /* 0x00000004930c7825 */ /* 0x002fe400078e0204 */
[----:B------:R-:W4:Y:S10]  /*9a5a0*/  LDL.LU R146, [R1+0x73c] ;  /* 0x00073c0001927983 */ /* 0x000f340000300800 */
[----:B------:R1:W-:Y:S01]  /*9a5b0*/  @P0 STG.E desc[UR60][R12.64], R138 ;  /* 0x0000008a0c000986 */ /* 0x0003e2000c10193c */
[----:B------:R-:W-:Y:S01]  /*9a5c0*/  ISETP.LT.AND P0, PT, R157, UR4, !P5 ;  /* 0x000000049d007c0c */ /* 0x000fe2000ef01270 */
[----:B-1----:R-:W-:-:S12]  /*9a5d0*/  IMAD.WIDE R12, R147, 0x4, R6 ;  /* 0x00000004930c7825 */ /* 0x002fd800078e0206 */
[----:B------:R1:W-:Y:S01]  /*9a5e0*/  @P0 STG.E desc[UR60][R12.64], R156 ;  /* 0x0000009c0c000986 */ /* 0x0003e2000c10193c */
[----:B------:R-:W-:-:S03]  /*9a5f0*/  ISETP.LT.AND P0, PT, R158, UR4, !P5 ;  /* 0x000000049e007c0c */ /* 0x000fc6000ef01270 */
[----:B-1----:R-:W4:Y:S01]  /*9a600*/  LDL.LU R156, [R1+0x53c] ;  /* 0x00053c00019c7983 */ /* 0x002f220000300800 */
[----:B------:R-:W-:Y:S01]  /*9a610*/  IMAD.WIDE R12, R147, 0x4, R8 ;  /* 0x00000004930c7825 */ /* 0x000fe200078e0208 */
[----:B------:R-:W-:Y:S02]  /*9a620*/  LOP3.LUT P4, RZ, R0, 0x20000000, RZ, 0xc0, !PT ;  /* 0x2000000000ff7812 */ /* 0x000fe4000788c0ff */
[----:B------:R-:W4:Y:S06]  /*9a630*/  LDL.LU R147, [R1+0x33c] ;  /* 0x00033c0001937983 */ /* 0x000f2c0000300800 */
[----:B--2---:R1:W-:Y:S01]  /*9a640*/  @P0 STG.E desc[UR60][R12.64], R148 ;  /* 0x000000940c000986 */ /* 0x0043e2000c10193c */
[----:B------:R-:W-:Y:S01]  /*9a650*/  ISETP.LT.AND P0, PT, R153, UR4, !P4 ;  /* 0x0000000499007c0c */ /* 0x000fe2000e701270 */
[----:B-1----:R-:W-:-:S02]  /*9a660*/  IMAD.WIDE R12, R139, 0x4, R2 ;  /* 0x000000048b0c7825 */ /* 0x002fc400078e0202 */
[----:B------:R-:W2:Y:S10]  /*9a670*/  LDL.LU R148, [R1+0x13c] ;  /* 0x00013c0001947983 */ /* 0x000eb40000300800 */
[----:B---3--:R1:W-:Y:S01]  /*9a680*/  @P0 STG.E desc[UR60][R12.64], R145 ;  /* 0x000000910c000986 */ /* 0x0083e2000c10193c */
[----:B------:R-:W-:Y:S01]  /*9a690*/  ISETP.LT.AND P0, PT, R155, UR4, !P4 ;  /* 0x000000049b007c0c */ /* 0x000fe2000e701270 */
[----:B-1----:R-:W-:-:S02]  /*9a6a0*/  IMAD.WIDE R12, R139, 0x4, R4 ;  /* 0x000000048b0c7825 */ /* 0x002fc400078e0204 */
[----:B------:R-:W3:Y:S10]  /*9a6b0*/  LDL.LU R145, [R1+0x1278] ;  /* 0x0012780001917983 */ /* 0x000ef40000300800 */
        /* <DEDUP_REMOVED lines=13> */
[----:B------:R-:W-:-:S13]  /*9a790*/  ISETP.LT.AND P0, PT, R153, UR4, !P3 ;  /* 0x0000000499007c0c */ /* 0x000fda000df01270 */
[----:B------:R1:W-:Y:S01]  /*9a7a0*/  @P0 STG.E desc[UR60][R12.64], R146 ;  /* 0x000000920c000986 */ /* 0x0003e2000c10193c */
[----:B------:R-:W-:Y:S01]  /*9a7b0*/  ISETP.LT.AND P0, PT, R155, UR4, !P3 ;  /* 0x000000049b007c0c */ /* 0x000fe2000df01270 */
[C---:B-1----:R-:W-:Y:S02]  /*9a7c0*/  IMAD.WIDE R12, R144.reuse, 0x4, R4 ;  /* 0x00000004900c7825 */ /* 0x042fe400078e0204 */
        /* <DEDUP_REMOVED lines=14> */
[----:B---3--:R-:W-:-:S09]  /*9a8b0*/  IMAD.WIDE R12, R145, 0x4, R2 ;  /* 0x00000004910c7825 */ /* 0x008fd200078e0202 */
[----:B----4-:R1:W-:Y:S01]  /*9a8c0*/  @P0 STG.E desc[UR60][R12.64], R151 ;  /* 0x000000970c000986 */ /* 0x0103e2000c10193c */
[----:B------:R-:W-:-:S03]  /*9a8d0*/  ISETP.LT.AND P0, PT, R155, UR4, !P5 ;  /* 0x000000049b007c0c */ /* 0x000fc6000ef01270 */
[----:B-1----:R-:W3:Y:S01]  /*9a8e0*/  LDL.LU R151, [R1+0x140] ;  /* 0x0001400001977983 */ /* 0x002ee20000300800 */
[----:B------:R-:W-:-:S09]  /*9a8f0*/  IMAD.WIDE R12, R145, 0x4, R4 ;  /* 0x00000004910c7825 */ /* 0x000fd200078e0204 */
[----:B------:R1:W-:Y:S01]  /*9a900*/  @P0 STG.E desc[UR60][R12.64], R149 ;  /* 0x000000950c000986 */ /* 0x0003e2000c10193c */
[----:B------:R-:W-:-:S03]  /*9a910*/  ISETP.LT.AND P0, PT, R157, UR4, !P5 ;  /* 0x000000049d007c0c */ /* 0x000fc6000ef01270 */
[----:B-1----:R-:W4:Y:S01]  /*9a920*/  LDL.LU R149, [R1+0xfc4] ;  /* 0x000fc40001957983 */ /* 0x002f220000300800 */
[----:B------:R-:W-:-:S09]  /*9a930*/  IMAD.WIDE R12, R145, 0x4, R6 ;  /* 0x00000004910c7825 */ /* 0x000fd200078e0206 */
[----:B------:R1:W-:Y:S04]  /*9a940*/  @P0 STG.E desc[UR60][R12.64], R150 ;  /* 0x000000960c000986 */ /* 0x0003e8000c10193c */
        /* <DEDUP_REMOVED lines=8> */
[----:B-1----:R-:W-:-:S02]  /*9a9d0*/  IMAD.WIDE R12, R146, 0x4, R2 ;  /* 0x00000004920c7825 */ /* 0x002fc400078e0202 */
[----:B------:R-:W4:Y:S10]  /*9a9e0*/  LDL.LU R138, [R1+0x934] ;  /* 0x00093400018a7983 */ /* 0x000f340000300800 */
[----:B------:R1:W-:Y:S01]  /*9a9f0*/  @P0 STG.E desc[UR60][R12.64], R139 ;  /* 0x0000008b0c000986 */ /* 0x0003e2000c10193c */
[----:B------:R-:W-:Y:S01]  /*9aa00*/  ISETP.LT.AND P0, PT, R155, UR4, !P6 ;  /* 0x000000049b007c0c */ /* 0x000fe2000f701270 */
[----:B-1----:R-:W-:-:S12]  /*9aa10*/  IMAD.WIDE R12, R146, 0x4, R4 ;  /* 0x00000004920c7825 */ /* 0x002fd800078e0204 */
[----:B------:R1:W-:Y:S01]  /*9aa20*/  @P0 STG.E desc[UR60][R12.64], R147 ;  /* 0x000000930c000986 */ /* 0x0003e2000c10193c */
[----:B------:R-:W-:-:S03]  /*9aa30*/  ISETP.LT.AND P0, PT, R157, UR4, !P6 ;  /* 0x000000049d007c0c */ /* 0x000fc6000f701270 */
[----:B-1----:R-:W4:Y:S01]  /*9aa40*/  LDL.LU R147, [R1+0x744] ;  /* 0x0007440001937983 */ /* 0x002f220000300800 */
[----:B------:R-:W-:-:S09]  /*9aa50*/  IMAD.WIDE R12, R146, 0x4, R6 ;  /* 0x00000004920c7825 */ /* 0x000fd200078e0206 */
[----:B------:R1:W-:Y:S01]  /*9aa60*/  @P0 STG.E desc[UR60][R12.64], R144 ;  /* 0x000000900c000986 */ /* 0x0003e2000c10193c */
[----:B------:R-:W-:Y:S02]  /*9aa70*/  ISETP.LT.AND P0, PT, R158, UR4, !P6 ;  /* 0x000000049e007c0c */ /* 0x000fe4000f701270 */
[C---:B------:R-:W-:Y:S02]  /*9aa80*/  LOP3.LUT P3, RZ, R11.reuse, 0x2, RZ, 0xc0, !PT ;  /* 0x000000020bff7812 */ /* 0x040fe4000786c0ff */
[C---:B------:R-:W-:Y:S01]  /*9aa90*/  LOP3.LUT P4, RZ, R11.reuse, 0x4, RZ, 0xc0, !PT ;  /* 0x000000040bff7812 */ /* 0x040fe2000788c0ff */
[----:B-1----:R-:W4:Y:S01]  /*9aaa0*/  LDL.LU R144, [R1+0x544] ;  /* 0x0005440001907983 */ /* 0x002f220000300800 */
[C---:B------:R-:W-:Y:S02]  /*9aab0*/  LOP3.LUT P5, RZ, R11.reuse, 0x8, RZ, 0xc0, !PT ;  /* 0x000000080bff7812 */ /* 0x040fe400078ac0ff */
[----:B------:R-:W-:Y:S01]  /*9aac0*/  LOP3.LUT P6, RZ, R11, 0x10, RZ, 0xc0, !PT ;  /* 0x000000100bff7812 */ /* 0x000fe200078cc0ff */
[----:B------:R-:W-:Y:S01]  /*9aad0*/  IMAD.WIDE R10, R146, 0x4, R8 ;  /* 0x00000004920a7825 */ /* 0x000fe200078e0208 */
[----:B------:R-:W4:Y:S04]  /*9aae0*/  LDL.LU R139, [R1+0x344] ;  /* 0x00034400018b7983 */ /* 0x000f280000300800 */
[----:B------:R-:W4:Y:S04]  /*9aaf0*/  LDL.LU R146, [R1+0x1288] ;  /* 0x0012880001927983 */ /* 0x000f280000300800 */
        /* <DEDUP_REMOVED lines=10> */
[----:B------:R-:W-:-:S09]  /*9aba0*/  IMAD.WIDE R10, R148, 0x4, R6 ;  /* 0x00000004940a7825 */ /* 0x000fd200078e0206 */
[----:B------:R1:W-:Y:S04]  /*9abb0*/  @P0 STG.E desc[UR60][R10.64], R145 ;  /* 0x000000910a000986 */ /* 0x0003e8000c10193c */
[----:B-1----:R-:W4:Y:S01]  /*9abc0*/  LDL.LU R145, [R1+0xd38] ;  /* 0x000d380001917983 */ /* 0x002f220000300800 */
[----:B------:R-:W-:-:S03]  /*9abd0*/  IMAD.WIDE R10, R148, 0x4, R8 ;  /* 0x00000004940a7825 */ /* 0x000fc600078e0208 */
[----:B------:R-:W4:Y:S01]  /*9abe0*/  LDL.LU R148, [R1+0xb38] ;  /* 0x000b380001947983 */ /* 0x000f220000300800 */
[----:B------:R-:W-:-:S03]  /*9abf0*/  ISETP.LT.AND P0, PT, R158, UR4, !P3 ;  /* 0x000000049e007c0c */ /* 0x000fc6000df01270 */
        /* <DEDUP_REMOVED lines=18> */
[----:B--2---:R1:W-:Y:S01]  /*9ad20*/  @P0 STG.E desc[UR60][R10.64], R149 ;  /* 0x000000950a000986 */ /* 0x0043e2000c10193c */
[----:B------:R-:W-:Y:S01]  /*9ad30*/  ISETP.LT.AND P0, PT, R153, UR4, !P5 ;  /* 0x0000000499007c0c */ /* 0x000fe2000ef01270 */
[----:B-1----:R-:W-:-:S02]  /*9ad40*/  IMAD.WIDE R10, R146, 0x4, R2 ;  /* 0x00000004920a7825 */ /* 0x002fc400078e0202 */
        /* <DEDUP_REMOVED lines=24> */
[----:B-1----:R-:W-:Y:S01]  /*9aed0*/  IMAD.WIDE R10, R151, 0x4, R6 ;  /* 0x00000004970a7825 */ /* 0x002fe200078e0206 */
[----:B------:R-:W-:Y:S01]  /*9aee0*/  LOP3.LUT P1, RZ, R23, 0x80000, RZ, 0xc0, !PT ;  /* 0x0008000017ff7812 */ /* 0x000fe2000782c0ff */
[----:B------:R-:W4:Y:S10]  /*9aef0*/  LDL.LU R139, [R1+0x54c] ;  /* 0x00054c00018b7983 */ /* 0x000f340000300800 */
[----:B------:R1:W-:Y:S01]  /*9af00*/  @P0 STG.E desc[UR60][R10.64], R156 ;  /* 0x0000009c0a000986 */ /* 0x0003e2000c10193c */
[----:B------:R-:W-:Y:S01]  /*9af10*/  ISETP.LT.AND P0, PT, R158, UR4, !P6 ;  /* 0x000000049e007c0c */ /* 0x000fe2000f701270 */
[----:B-1----:R-:W-:-:S02]  /*9af20*/  IMAD.WIDE R10, R151, 0x4, R8 ;  /* 0x00000004970a7825 */ /* 0x002fc400078e0208 */
[----:B------:R-:W4:Y:S10]  /*9af30*/  LDL.LU R156, [R1+0x34c] ;  /* 0x00034c00019c7983 */ /* 0x000f340000300800 */
[----:B--2---:R1:W-:Y:S01]  /*9af40*/  @P0 STG.E desc[UR60][R10.64], R149 ;  /* 0x000000950a000986 */ /* 0x0043e2000c10193c */
[----:B------:R-:W-:Y:S01]  /*9af50*/  ISETP.LT.AND P0, PT, R153, UR4, !P1 ;  /* 0x0000000499007c0c */ /* 0x000fe2000cf01270 */
[----:B-1----:R-:W-:-:S02]  /*9af60*/  IMAD.WIDE R10, R138, 0x4, R2 ;  /* 0x000000048a0a7825 */ /* 0x002fc400078e0202 */
[----:B------:R-:W2:Y:S10]  /*9af70*/  LDL.LU R149, [R1+0x14c] ;  /* 0x00014c0001957983 */ /* 0x000eb40000300800 */
[----:B---3--:R1:W-:Y:S01]  /*9af80*/  @P0 STG.E desc[UR60][R10.64], R145 ;  /* 0x000000910a000986 */ /* 0x0083e2000c10193c */
[----:B------:R-:W-:-:S03]  /*9af90*/  ISETP.LT.AND P0, PT, R155, UR4, !P1 ;  /* 0x000000049b007c0c */ /* 0x000fc6000cf01270 */
[----:B-1----:R-:W3:Y:S01]  /*9afa0*/  LDL.LU R145, [R1+0x1298] ;  /* 0x0012980001917983 */ /* 0x002ee20000300800 */
[----:B------:R-:W-:-:S03]  /*9afb0*/  IMAD.WIDE R10, R138, 0x4, R4 ;  /* 0x000000048a0a7825 */ /* 0x000fc600078e0204 */
[----:B------:R-:W3:Y:S06]  /*9afc0*/  LDL.LU R151, [R1+0xd40] ;  /* 0x000d400001977983 */ /* 0x000eec0000300800 */
[----:B----4-:R1:W-:Y:S01]  /*9afd0*/  @P0 STG.E desc[UR60][R10.64], R150 ;  /* 0x000000960a000986 */ /* 0x0103e2000c10193c */
[----:B------:R-:W-:Y:S01]  /*9afe0*/  ISETP.LT.AND P0, PT, R157, UR4, !P1 ;  /* 0x000000049d007c0c */ /* 0x000fe2000cf01270 */
[----:B-1----:R-:W-:Y:S02]  /*9aff0*/  IMAD.WIDE R10, R138, 0x4, R6 ;  /* 0x000000048a0a7825 */ /* 0x002fe400078e0206 */
[----:B------:R-:W4:Y:S10]  /*9b000*/  LDL.LU R150, [R1+0xb40] ;  /* 0x000b400001967983 */ /* 0x000f340000300800 */
[----:B------:R1:W-:Y:S04]  /*9b010*/  @P0 STG.E desc[UR60][R10.64], R148 ;  /* 0x000000940a000986 */ /* 0x0003e8000c10193c */
[----:B-1----:R-:W4:Y:S01]  /*9b020*/  LDL.LU R148, [R1+0xfd0] ;  /* 0x000fd00001947983 */ /* 0x002f220000300800 */
[----:B------:R-:W-:-:S02]  /*9b030*/  LOP3.LUT P2, RZ, R23, 0x40000, RZ, 0xc0, !PT ;  /* 0x0004000017ff7812 */ /* 0x000fc4000784c0ff */
[----:B------:R-:W-:Y:S02]  /*9b040*/  ISETP.LT.AND P1, PT, R158, UR4, !P1 ;  /* 0x000000049e007c0c */ /* 0x000fe4000cf21270 */
[----:B------:R-:W-:Y:S01]  /*9b050*/  ISETP.LT.AND P0, PT, R153, UR4, !P2 ;  /* 0x0000000499007c0c */ /* 0x000fe2000d701270 */
[----:B------:R-:W-:-:S04]  /*9b060*/  IMAD.WIDE R10, R138, 0x4, R8 ;  /* 0x000000048a0a7825 */ /* 0x000fc800078e0208 */
[----:B------:R-:W-:-:S06]  /*9b070*/  IMAD.WIDE R12, R146, 0x4, R2 ;  /* 0x00000004920c7825 */ /* 0x000fcc00078e0202 */
[----:B------:R1:W-:Y:S01]  /*9b080*/  @P1 STG.E desc[UR60][R10.64], R147 ;  /* 0x000000930a001986 */ /* 0x0003e2000c10193c */
[----:B------:R-:W-:Y:S01]  /*9b090*/  ISETP.LT.AND P1, PT, R155, UR4, !P2 ;  /* 0x000000049b007c0c */ /* 0x000fe2000d721270 */
[C---:B------:R-:W-:Y:S02]  /*9b0a0*/  IMAD.WIDE R14, R146.reuse, 0x4, R8 ;  /* 0x00000004920e7825 */ /* 0x040fe400078e0208 */
[----:B-1----:R-:W4:Y:S04]  /*9b0b0*/  LDL.LU R147, [R1+0x940] ;  /* 0x0009400001937983 */ /* 0x002f280000300800 */
[----:B------:R1:W-:Y:S01]  /*9b0c0*/  @P0 STG.E desc[UR60][R12.64], R144 ;  /* 0x000000900c000986 */ /* 0x0003e2000c10193c */
[----:B------:R-:W-:Y:S01]  /*9b0d0*/  ISETP.LT.AND P0, PT, R157, UR4, !P2 ;  /* 0x000000049d007c0c */ /* 0x000fe2000d701270 */
[----:B------:R-:W-:-:S02]  /*9b0e0*/  IMAD.WIDE R10, R146, 0x4, R4 ;  /* 0x00000004920a7825 */ /* 0x000fc400078e0204 */
[----:B-1----:R-:W4:Y:S02]  /*9b0f0*/  LDL.LU R144, [R1+0x129c] ;  /* 0x00129c0001907983 */ /* 0x002f240000300800 */
[----:B------:R-:W-:Y:S02]  /*9b100*/  IMAD.WIDE R12, R146, 0x4, R6 ;  /* 0x00000004920c7825 */ /* 0x000fe400078e0206 */
[----:B------:R-:W4:Y:S01]  /*9b110*/  LDL.LU R146, [R1+0x750] ;  /* 0x0007500001927983 */ /* 0x000f220000300800 */
[----:B------:R-:W-:Y:S02]  /*9b120*/  ISETP.LT.AND P2, PT, R158, UR4, !P2 ;  /* 0x000000049e007c0c */ /* 0x000fe4000d741270 */
[----:B------:R-:W-:Y:S01]  /*9b130*/  LOP3.LUT P3, RZ, R23, 0x20000, RZ, 0xc0, !PT ;  /* 0x0002000017ff7812 */ /* 0x000fe2000786c0ff */
[----:B------:R1:W-:Y:S04]  /*9b140*/  @P1 STG.E desc[UR60][R10.64], R139 ;  /* 0x0000008b0a001986 */ /* 0x0003e8000c10193c */
[----:B------:R-:W4:Y:S04]  /*9b150*/  LDL.LU R137, [R1+0x550] ;  /* 0x0005500001897983 */ /* 0x000f280000300800 */
[----:B------:R-:W4:Y:S04]  /*9b160*/  LDL.LU R138, [R1+0x150] ;  /* 0x00015000018a7983 */ /* 0x000f280000300800 */
[----:B-1----:R-:W4:Y:S04]  /*9b170*/  LDL.LU R139, [R1+0x350] ;  /* 0x00035000018b7983 */ /* 0x002f280000300800 */
[----:B------:R-:W-:Y:S01]  /*9b180*/  @P0 STG.E desc[UR60][R12.64], R156 ;  /* 0x0000009c0c000986 */ /* 0x000fe2000c10193c */
[----:B------:R-:W-:-:S02]  /*9b190*/  ISETP.LT.AND P0, PT, R153, UR4, !P3 ;  /* 0x0000000499007c0c */ /* 0x000fc4000df01270 */
[----:B------:R-:W-:Y:S01]  /*9b1a0*/  ISETP.LT.AND P1, PT, R155, UR4, !P3 ;  /* 0x000000049b007c0c */ /* 0x000fe2000df21270 */
[----:B--2---:R1:W-:Y:S04]  /*9b1b0*/  @P2 STG.E desc[UR60][R14.64], R149 ;  /* 0x000000950e002986 */ /* 0x0043e8000c10193c */
[----:B-1----:R-:W2:Y:S04]  /*9b1c0*/  LDL.LU R149, [R1+0x12a0] ;  /* 0x0012a00001957983 */ /* 0x002ea80000300800 */
[----:B------:R-:W2:Y:S01]  /*9b1d0*/  LDL.LU R156, [R1+0xd44] ;  /* 0x000d4400019c7983 */ /* 0x000ea20000300800 */
[----:B------:R-:W-:Y:S01]  /*9b1e0*/  ISETP.LT.AND P2, PT, R157, UR4, !P3 ;  /* 0x000000049d007c0c */ /* 0x000fe2000df41270 */
[----:B---3--:R-:W-:-:S05]  /*9b1f0*/  IMAD.WIDE R10, R145, 0x4, R2 ;  /* 0x00000004910a7825 */ /* 0x008fca00078e0202 */
[----:B------:R1:W-:Y:S04]  /*9b200*/  @P0 STG.E desc[UR60][R10.64], R151 ;  /* 0x000000970a000986 */ /* 0x0003e8000c10193c */
[----:B-1----:R-:W3:Y:S01]  /*9b210*/  LDL.LU R151, [R1+0xb44] ;  /* 0x000b440001977983 */ /* 0x002ee20000300800 */
[----:B------:R-:W-:-:S04]  /*9b220*/  IMAD.WIDE R12, R145, 0x4, R4 ;  /* 0x00000004910c7825 */ /* 0x000fc800078e0204 */
[C---:B------:R-:W-:Y:S01]  /*9b230*/  IMAD.WIDE R14, R145.reuse, 0x4, R6 ;  /* 0x00000004910e7825 */ /* 0x040fe200078e0206 */
[----:B----4-:R-:W-:Y:S03]  /*9b240*/  @P1 STG.E desc[UR60][R12.64], R150 ;  /* 0x000000960c001986 */ /* 0x010fe6000c10193c */
[----:B------:R-:W-:Y:S02]  /*9b250*/  IMAD.WIDE R10, R145, 0x4, R8 ;  /* 0x00000004910a7825 */ /* 0x000fe400078e0208 */
[----:B------:R-:W4:Y:S04]  /*9b260*/  LDL.LU R145, [R1+0x12a8] ;  /* 0x0012a80001917983 */ /* 0x000f280000300800 */
[----:B------:R1:W-:Y:S04]  /*9b270*/  @P2 STG.E desc[UR60][R14.64], R148 ;  /* 0x000000940e002986 */ /* 0x0003e8000c10193c */
[----:B-1----:R-:W4:Y:S01]  /*9b280*/  LDL.LU R148, [R1+0xfd4] ;  /* 0x000fd40001947983 */ /* 0x002f220000300800 */
[----:B------:R-:W-:-:S02]  /*9b290*/  LOP3.LUT P4, RZ, R23, 0x10000, RZ, 0xc0, !PT ;  /* 0x0001000017ff7812 */ /* 0x000fc4000788c0ff */
[----:B------:R-:W-:Y:S01]  /*9b2a0*/  ISETP.LT.AND P3, PT, R158, UR4, !P3 ;  /* 0x000000049e007c0c */ /* 0x000fe2000df61270 */
[----:B------:R-:W4:Y:S01]  /*9b2b0*/  LDL.LU R150, [R1+0x944] ;  /* 0x0009440001967983 */ /* 0x000f220000300800 */
[----:B------:R-:W-:Y:S02]  /*9b2c0*/  ISETP.LT.AND P0, PT, R153, UR4, !P4 ;  /* 0x0000000499007c0c */ /* 0x000fe4000e701270 */
[----:B------:R-:W-:Y:S02]  /*9b2d0*/  ISETP.LT.AND P1, PT, R155, UR4, !P4 ;  /* 0x000000049b007c0c */ /* 0x000fe4000e721270 */
[----:B------:R-:W-:-:S07]  /*9b2e0*/  ISETP.LT.AND P2, PT, R157, UR4, !P4 ;  /* 0x000000049d007c0c */ /* 0x000fce000e741270 */
[----:B------:R1:W-:Y:S01]  /*9b2f0*/  @P3 STG.E desc[UR60][R10.64], R147 ;  /* 0x000000930a003986 */ /* 0x0003e2000c10193c */
[----:B------:R-:W-:Y:S02]  /*9b300*/  LOP3.LUT P5, RZ, R23, 0x8000, RZ, 0xc0, !PT ;  /* 0x0000800017ff7812 */ /* 0x000fe400078ac0ff */
[----:B------:R-:W-:Y:S01]  /*9b310*/  ISETP.LT.AND P4, PT, R158, UR4, !P4 ;  /* 0x000000049e007c0c */ /* 0x000fe2000e781270 */
[----:B-1----:R-:W4:Y:S01]  /*9b320*/  LDL.LU R147, [R1+0x754] ;  /* 0x0007540001937983 */ /* 0x002f220000300800 */
[----:B------:R-:W-:-:S04]  /*9b330*/  IMAD.WIDE R14, R144, 0x4, R2 ;  /* 0x00000004900e7825 */ /* 0x000fc800078e0202 */
[C---:B------:R-:W-:Y:S01]  /*9b340*/  IMAD.WIDE R12, R144.reuse, 0x4, R4 ;  /* 0x00000004900c7825 */ /* 0x040fe200078e0204 */
[----:B------:R1:W-:Y:S03]  /*9b350*/  @P0 STG.E desc[UR60][R14.64], R146 ;  /* 0x000000920e000986 */ /* 0x0003e6000c10193c */
[----:B------:R-:W-:-:S04]  /*9b360*/  IMAD.WIDE R10, R144, 0x4, R6 ;  /* 0x00000004900a7825 */ /* 0x000fc800078e0206 */
[----:B-1----:R-:W-:Y:S02]  /*9b370*/  IMAD.WIDE R14, R144, 0x4, R8 ;  /* 0x00000004900e7825 */ /* 0x002fe400078e0208 */
[----:B------:R-:W4:Y:S01]  /*9b380*/  LDL.LU R144, [R1+0x554] ;  /* 0x0005540001907983 */ /* 0x000f220000300800 */
[----:B------:R-:W-:-:S03]  /*9b390*/  ISETP.LT.AND P0, PT, R153, UR4, !P5 ;  /* 0x0000000499007c0c */ /* 0x000fc6000ef01270 */
[----:B------:R-:W-:Y:S01]  /*9b3a0*/  @P1 STG.E desc[UR60][R12.64], R137 ;  /* 0x000000890c001986 */ /* 0x000fe2000c10193c */
[----:B------:R-:W-:-:S03]  /*9b3b0*/  ISETP.LT.AND P1, PT, R155, UR4, !P5 ;  /* 0x000000049b007c0c */ /* 0x000fc6000ef21270 */
[----:B------:R-:W-:Y:S04]  /*9b3c0*/  @P2 STG.E desc[UR60][R10.64], R138 ;  /* 0x0000008a0a002986 */ /* 0x000fe8000c10193c */
[----:B------:R-:W4:Y:S04]  /*9b3d0*/  LDL.LU R146, [R1+0x12ac] ;  /* 0x0012ac0001927983 */ /* 0x000f280000300800 */
[----:B------:R1:W-:Y:S04]  /*9b3e0*/  @P4 STG.E desc[UR60][R14.64], R139 ;  /* 0x0000008b0e004986 */ /* 0x0003e8000c10193c */
[----:B-1----:R-:W4:Y:S01]  /*9b3f0*/  LDL.LU R139, [R1+0x154] ;  /* 0x00015400018b7983 */ /* 0x002f220000300800 */
[----:B------:R-:W-:Y:S01]  /*9b400*/  ISETP.LT.AND P2, PT, R157, UR4, !P5 ;  /* 0x000000049d007c0c */ /* 0x000fe2000ef41270 */
[----:B--2---:R-:W-:-:S04]  /*9b410*/  IMAD.WIDE R10, R149, 0x4, R2 ;  /* 0x00000004950a7825 */ /* 0x004fc800078e0202 */
[C---:B------:R-:W-:Y:S01]  /*9b420*/  IMAD.WIDE R12, R149.reuse, 0x4, R4 ;  /* 0x00000004950c7825 */ /* 0x040fe200078e0204 */
[----:B------:R1:W-:Y:S04]  /*9b430*/  @P0 STG.E desc[UR60][R10.64], R156 ;  /* 0x0000009c0a000986 */ /* 0x0003e8000c10193c */
[----:B-1----:R-:W2:Y:S01]  /*9b440*/  LDL.LU R156, [R1+0x354] ;  /* 0x00035400019c7983 */ /* 0x002ea20000300800 */
[----:B------:R-:W-:-:S03]  /*9b450*/  IMAD.WIDE R10, R149, 0x4, R6 ;  /* 0x00000004950a7825 */ /* 0x000fc600078e0206 */
[----:B---3--:R1:W-:Y:S02]  /*9b460*/  @P1 STG.E desc[UR60][R12.64], R151 ;  /* 0x000000970c001986 */ /* 0x0083e4000c10193c */
[----:B-1----:R-:W-:Y:S02]  /*9b470*/  IMAD.WIDE R12, R149, 0x4, R8 ;  /* 0x00000004950c7825 */ /* 0x002fe400078e0208 */
[----:B------:R-:W3:Y:S04]  /*9b480*/  LDL.LU R151, [R1+0xd48] ;  /* 0x000d480001977983 */ /* 0x000ee80000300800 */
[----:B------:R-:W3:Y:S04]  /*9b490*/  LDL.LU R149, [R1+0xb48] ;  /* 0x000b480001957983 */ /* 0x000ee80000300800 */
[----:B----4-:R1:W-:Y:S04]  /*9b4a0*/  @P2 STG.E desc[UR60][R10.64], R148 ;  /* 0x000000940a002986 */ /* 0x0103e8000c10193c */
[----:B-1----:R-:W4:Y:S01]  /*9b4b0*/  LDL.LU R148, [R1+0xfd8] ;  /* 0x000fd80001947983 */ /* 0x002f220000300800 */
[----:B------:R-:W-:-:S02]  /*9b4c0*/  LOP3.LUT P6, RZ, R23, 0x4000, RZ, 0xc0, !PT ;  /* 0x0000400017ff7812 */ /* 0x000fc400078cc0ff */
[----:B------:R-:W-:Y:S02]  /*9b4d0*/  ISETP.LT.AND P5, PT, R158, UR4, !P5 ;  /* 0x000000049e007c0c */ /* 0x000fe4000efa1270 */
[----:B------:R-:W-:Y:S02]  /*9b4e0*/  ISETP.LT.AND P4, PT, R153, UR4, !P6 ;  /* 0x0000000499007c0c */ /* 0x000fe4000f781270 */
[----:B------:R-:W-:Y:S01]  /*9b4f0*/  ISETP.LT.AND P3, PT, R155, UR4, !P6 ;  /* 0x000000049b007c0c */ /* 0x000fe2000f761270 */
[----:B------:R-:W-:-:S04]  /*9b500*/  IMAD.WIDE R14, R145, 0x4, R2 ;  /* 0x00000004910e7825 */ /* 0x000fc800078e0202 */
[----:B------:R-:W-:-:S04]  /*9b510*/  IMAD.WIDE R16, R145, 0x4, R4 ;  /* 0x0000000491107825 */ /* 0x000fc800078e0204 */
[----:B------:R-:W-:Y:S04]  /*9b520*/  @P5 STG.E desc[UR60][R12.64], R150 ;  /* 0x000000960c005986 */ /* 0x000fe8000c10193c */
[----:B------:R1:W-:Y:S01]  /*9b530*/  @P4 STG.E desc[UR60][R14.64], R147 ;  /* 0x000000930e004986 */ /* 0x0003e2000c10193c */
[----:B------:R-:W-:Y:S01]  /*9b540*/  IADD3 R0, R152, 0xac, RZ ;  /* 0x000000ac98007810 */ /* 0x000fe20007ffe0ff */
[----:B------:R-:W-:Y:S01]  /*9b550*/  IMAD.WIDE R10, R145, 0x4, R6 ;  /* 0x00000004910a7825 */ /* 0x000fe200078e0206 */
[----:B------:R-:W-:Y:S02]  /*9b560*/  ISETP.LT.AND P2, PT, R157, UR4, !P6 ;  /* 0x000000049d007c0c */ /* 0x000fe4000f741270 */
[----:B------:R-:W-:Y:S01]  /*9b570*/  ISETP.GE.AND P0, PT, R0, UR5, PT ;  /* 0x0000000500007c0c */ /* 0x000fe2000bf06270 */
[----:B-1----:R-:W4:Y:S01]  /*9b580*/  LDL.LU R147, [R1+0x948] ;  /* 0x0009480001937983 */ /* 0x002f220000300800 */
[----:B------:R-:W-:-:S03]  /*9b590*/  IMAD.WIDE R14, R145, 0x4, R8 ;  /* 0x00000004910e7825 */ /* 0x000fc600078e0208 */
[----:B------:R1:W-:Y:S01]  /*9b5a0*/  @P3 STG.E desc[UR60][R16.64], R144 ;  /* 0x0000009010003986 */ /* 0x0003e2000c10193c */
[----:B------:R-:W-:Y:S01]  /*9b5b0*/  ISETP.LT.AND P6, PT, R158, UR4, !P6 ;  /* 0x000000049e007c0c */ /* 0x000fe2000f7c1270 */
[----:B------:R-:W-:Y:S01]  /*9b5c0*/  VIADD R12, R152, 0xaf ;  /* 0x000000af980c7836 */ /* 0x000fe20000000000 */
[----:B------:R-:W-:Y:S01]  /*9b5d0*/  ULDC UR5, c[0x0][0x22c] ;  /* 0x00008b0000057ab9 */ /* 0x000fe20000000800 */
[----:B-1----:R-:W4:Y:S04]  /*9b5e0*/  LDL.LU R144, [R1+0x12b0] ;  /* 0x0012b00001907983 */ /* 0x002f280000300800 */
[----:B------:R-:W4:Y:S01]  /*9b5f0*/  LDL.LU R145, [R1+0x758] ;  /* 0x0007580001917983 */ /* 0x000f220000300800 */
[----:B------:R-:W-:Y:S02]  /*9b600*/  ISETP.LT.AND P3, PT, R153, UR4, !P0 ;  /* 0x0000000499007c0c */ /* 0x000fe4000c761270 */
[----:B------:R-:W-:Y:S01]  /*9b610*/  ISETP.LT.AND P5, PT, R155, UR4, !P0 ;  /* 0x000000049b007c0c */ /* 0x000fe2000c7a1270 */
[----:B------:R-:W4:Y:S01]  /*9b620*/  LDL.LU R150, [R1+0x12b4] ;  /* 0x0012b40001967983 */ /* 0x000f220000300800 */
[----:B------:R-:W-:Y:S01]  /*9b630*/  ISETP.GE.AND P1, PT, R12, UR14, PT ;  /* 0x0000000e0c007c0c */ /* 0x000fe2000bf26270 */
[----:B------:R-:W-:-:S02]  /*9b640*/  IMAD.WIDE R12, R146, 0x4, R2 ;  /* 0x00000004920c7825 */ /* 0x000fc400078e0202 */
[----:B------:R-:W4:Y:S04]  /*9b650*/  LDL.LU R137, [R1+0x558] ;  /* 0x0005580001897983 */ /* 0x000f280000300800 */
[----:B------:R1:W-:Y:S04]  /*9b660*/  @P2 STG.E desc[UR60][R10.64], R139 ;  /* 0x0000008b0a002986 */ /* 0x0003e8000c10193c */
[----:B------:R-:W4:Y:S01]  /*9b670*/  LDL.LU R138, [R1+0x158] ;  /* 0x00015800018a7983 */ /* 0x000f220000300800 */
[----:B-1----:R-:W-:Y:S01]  /*9b680*/  IMAD.WIDE R10, R146, 0x4, R4 ;  /* 0x00000004920a7825 */ /* 0x002fe200078e0204 */
[----:B------:R-:W-:-:S02]  /*9b690*/  ISETP.LT.AND P4, PT, R157, UR4, !P0 ;  /* 0x000000049d007c0c */ /* 0x000fc4000c781270 */
[----:B--2---:R1:W-:Y:S04]  /*9b6a0*/  @P6 STG.E desc[UR60][R14.64], R156 ;  /* 0x0000009c0e006986 */ /* 0x0043e8000c10193c */
[----:B-1----:R-:W2:Y:S01]  /*9b6b0*/  LDL.LU R156, [R1+0x358] ;  /* 0x00035800019c7983 */ /* 0x002ea20000300800 */
[----:B------:R-:W-:-:S03]  /*9b6c0*/  IMAD.WIDE R14, R146, 0x4, R6 ;  /* 0x00000004920e7825 */ /* 0x000fc600078e0206 */
[----:B---3--:R-:W-:Y:S04]  /*9b6d0*/  @P3 STG.E desc[UR60][R12.64], R151 ;  /* 0x000000970c003986 */ /* 0x008fe8000c10193c */
[----:B------:R1:W-:Y:S04]  /*9b6e0*/  @P5 STG.E desc[UR60][R10.64], R149 ;  /* 0x000000950a005986 */ /* 0x0003e8000c10193c */
[----:B-1----:R-:W3:Y:S04]  /*9b6f0*/  LDL.LU R149, [R1+0xd4c] ;  /* 0x000d4c0001957983 */ /* 0x002ee80000300800 */
[----:B------:R-:W3:Y:S01]  /*9b700*/  LDL.LU R151, [R1+0xb4c] ;  /* 0x000b4c0001977983 */ /* 0x000ee20000300800 */
[----:B------:R-:W-:-:S03]  /*9b710*/  IMAD.WIDE R10, R146, 0x4, R8 ;  /* 0x00000004920a7825 */ /* 0x000fc600078e0208 */
[----:B------:R-:W3:Y:S04]  /*9b720*/  LDL.LU R146, [R1+0x12b8] ;  /* 0x0012b80001927983 */ /* 0x000ee80000300800 */
[----:B----4-:R1:W-:Y:S04]  /*9b730*/  @P4 STG.E desc[UR60][R14.64], R148 ;  /* 0x000000940e004986 */ /* 0x0103e8000c10193c */
[----:B-1----:R-:W4:Y:S01]  /*9b740*/  LDL.LU R148, [R1+0xfdc] ;  /* 0x000fdc0001947983 */ /* 0x002f220000300800 */
[----:B------:R-:W-:Y:S01]  /*9b750*/  VIADD R0, R152, 0xad ;  /* 0x000000ad98007836 */ /* 0x000fe20000000000 */
[----:B------:R-:W-:-:S02]  /*9b760*/  ISETP.LT.AND P0, PT, R158, UR4, !P0 ;  /* 0x000000049e007c0c */ /* 0x000fc4000c701270 */
[----:B------:R-:W4:Y:S02]  /*9b770*/  LDL.LU R139, [R1+0x94c] ;  /* 0x00094c00018b7983 */ /* 0x000f240000300800 */
[----:B------:R-:W-:-:S04]  /*9b780*/  ISETP.GE.AND P2, PT, R0, UR12, PT ;  /* 0x0000000c00007c0c */ /* 0x000fc8000bf46270 */
[----:B------:R-:W-:Y:S02]  /*9b790*/  ISETP.LT.AND P3, PT, R153, UR4, !P2 ;  /* 0x0000000499007c0c */ /* 0x000fe4000d761270 */
[----:B------:R-:W-:Y:S02]  /*9b7a0*/  IADD3 R0, R152, 0xae, RZ ;  /* 0x000000ae98007810 */ /* 0x000fe40007ffe0ff */
[----:B------:R-:W-:Y:S02]  /*9b7b0*/  ISETP.LT.AND P4, PT, R155, UR4, !P2 ;  /* 0x000000049b007c0c */ /* 0x000fe4000d781270 */
[----:B------:R-:W-:Y:S01]  /*9b7c0*/  ISETP.LT.AND P5, PT, R157, UR4, !P2 ;  /* 0x000000049d007c0c */ /* 0x000fe2000d7a1270 */
[----:B------:R1:W-:Y:S01]  /*9b7d0*/  @P0 STG.E desc[UR60][R10.64], R147 ;  /* 0x000000930a000986 */ /* 0x0003e2000c10193c */
[----:B------:R-:W-:Y:S02]  /*9b7e0*/  ISETP.LT.AND P6, PT, R158, UR4, !P2 ;  /* 0x000000049e007c0c */ /* 0x000fe4000d7c1270 */
[----:B------:R-:W-:Y:S01]  /*9b7f0*/  ISETP.GE.AND P2, PT, R0, UR5, PT ;  /* 0x0000000500007c0c */ /* 0x000fe2000bf46270 */
[----:B-1----:R-:W4:Y:S01]  /*9b800*/  LDL.LU R147, [R1+0x75c] ;  /* 0x00075c0001937983 */ /* 0x002f220000300800 */
[----:B------:R-:W-:Y:S01]  /*9b810*/  IMAD.WIDE R14, R144, 0x4, R2 ;  /* 0x00000004900e7825 */ /* 0x000fe200078e0202 */
[----:B------:R-:W-:-:S03]  /*9b820*/  ULDC UR5, c[0x0][0x22c] ;  /* 0x00008b0000057ab9 */ /* 0x000fc60000000800 */
[C---:B------:R-:W-:Y:S01]  /*9b830*/  IMAD.WIDE R12, R144.reuse, 0x4, R4 ;  /* 0x00000004900c7825 */ /* 0x040fe200078e0204 */
[----:B------:R1:W-:Y:S03]  /*9b840*/  @P3 STG.E desc[UR60][R14.64], R145 ;  /* 0x000000910e003986 */ /* 0x0003e6000c10193c */
[----:B------:R-:W-:Y:S01]  /*9b850*/  IMAD.WIDE R10, R144, 0x4, R6 ;  /* 0x00000004900a7825 */ /* 0x000fe200078e0206 */
[----:B------:R-:W-:-:S03]  /*9b860*/  ISETP.LT.AND P0, PT, R153, UR4, !P2 ;  /* 0x0000000499007c0c */ /* 0x000fc6000d701270 */
[----:B-1----:R-:W-:Y:S02]  /*9b870*/  IMAD.WIDE R14, R144, 0x4, R8 ;  /* 0x00000004900e7825 */ /* 0x002fe400078e0208 */
[----:B------:R-:W4:Y:S01]  /*9b880*/  LDL.LU R144, [R1+0x55c] ;  /* 0x00055c0001907983 */ /* 0x000f220000300800 */
[----:B------:R-:W-:-:S03]  /*9b890*/  ISETP.LT.AND P3, PT, R155, UR4, !P2 ;  /* 0x000000049b007c0c */ /* 0x000fc6000d761270 */
[----:B------:R-:W-:Y:S04]  /*9b8a0*/  @P4 STG.E desc[UR60][R12.64], R137 ;  /* 0x000000890c004986 */ /* 0x000fe8000c10193c */
[----:B------:R1:W-:Y:S04]  /*9b8b0*/  @P5 STG.E desc[UR60][R10.64], R138 ;  /* 0x0000008a0a005986 */ /* 0x0003e8000c10193c */
[----:B------:R-:W4:Y:S01]  /*9b8c0*/  LDL.LU R145, [R1+0x12bc] ;  /* 0x0012bc0001917983 */ /* 0x000f220000300800 */
[----:B-1----:R-:W-:-:S04]  /*9b8d0*/  IMAD.WIDE R10, R150, 0x4, R2 ;  /* 0x00000004960a7825 */ /* 0x002fc800078e0202 */
[C---:B------:R-:W-:Y:S01]  /*9b8e0*/  IMAD.WIDE R12, R150.reuse, 0x4, R4 ;  /* 0x00000004960c7825 */ /* 0x040fe200078e0204 */
[----:B------:R-:W-:Y:S01]  /*9b8f0*/  ISETP.LT.AND P4, PT, R157, UR4, !P2 ;  /* 0x000000049d007c0c */ /* 0x000fe2000d781270 */
[----:B--2---:R1:W-:Y:S04]  /*9b900*/  @P6 STG.E desc[UR60][R14.64], R156 ;  /* 0x0000009c0e006986 */ /* 0x0043e8000c10193c */
[----:B-1----:R-:W2:Y:S04]  /*9b910*/  LDL.LU R156, [R1+0x15c] ;  /* 0x00015c00019c7983 */ /* 0x002ea80000300800 */
[----:B---3--:R1:W-:Y:S04]  /*9b920*/  @P0 STG.E desc[UR60][R10.64], R149 ;  /* 0x000000950a000986 */ /* 0x0083e8000c10193c */
[----:B------:R3:W-:Y:S04]  /*9b930*/  @P3 STG.E desc[UR60][R12.64], R151 ;  /* 0x000000970c003986 */ /* 0x0007e8000c10193c */
[----:B-1----:R-:W2:Y:S04]  /*9b940*/  LDL.LU R149, [R1+0x35c] ;  /* 0x00035c0001957983 */ /* 0x002ea80000300800 */
[----:B---3--:R-:W3:Y:S01]  /*9b950*/  LDL.LU R151, [R1+0xd50] ;  /* 0x000d500001977983 */ /* 0x008ee20000300800 */
[----:B------:R-:W-:-:S04]  /*9b960*/  IMAD.WIDE R10, R150, 0x4, R6 ;  /* 0x00000004960a7825 */ /* 0x000fc800078e0206 */
[----:B------:R-:W-:Y:S02]  /*9b970*/  IMAD.WIDE R12, R150, 0x4, R8 ;  /* 0x00000004960c7825 */ /* 0x000fe400078e0208 */
[----:B------:R-:W3:Y:S04]  /*9b980*/  LDL.LU R150, [R1+0xb50] ;  /* 0x000b500001967983 */ /* 0x000ee80000300800 */
[----:B----4-:R1:W-:Y:S04]  /*9b990*/  @P4 STG.E desc[UR60][R10.64], R148 ;  /* 0x000000940a004986 */ /* 0x0103e8000c10193c */
[----:B-1----:R-:W4:Y:S01]  /*9b9a0*/  LDL.LU R148, [R1+0xfe0] ;  /* 0x000fe00001947983 */ /* 0x002f220000300800 */
[----:B------:R-:W-:-:S02]  /*9b9b0*/  ISETP.LT.AND P2, PT, R158, UR4, !P2 ;  /* 0x000000049e007c0c */ /* 0x000fc4000d741270 */
[----:B------:R-:W-:Y:S02]  /*9b9c0*/  ISETP.LT.AND P6, PT, R153, UR4, !P1 ;  /* 0x0000000499007c0c */ /* 0x000fe4000cfc1270 */
[----:B------:R-:W-:Y:S01]  /*9b9d0*/  ISETP.LT.AND P5, PT, R155, UR4, !P1 ;  /* 0x000000049b007c0c */ /* 0x000fe2000cfa1270 */
[----:B------:R-:W-:-:S04]  /*9b9e0*/  IMAD.WIDE R14, R146, 0x4, R2 ;  /* 0x00000004920e7825 */ /* 0x000fc800078e0202 */
[----:B------:R-:W-:-:S04]  /*9b9f0*/  IMAD.WIDE R16, R146, 0x4, R4 ;  /* 0x0000000492107825 */ /* 0x000fc800078e0204 */
[----:B------:R-:W-:Y:S01]  /*9ba00*/  @P2 STG.E desc[UR60][R12.64], R139 ;  /* 0x0000008b0c002986 */ /* 0x000fe2000c10193c */
[C---:B------:R-:W-:Y:S01]  /*9ba10*/  VIADD R10, R152.reuse, 0xb3 ;  /* 0x000000b3980a7836 */ /* 0x040fe20000000000 */
[----:B------:R-:W-:Y:S02]  /*9ba20*/  ISETP.LT.AND P3, PT, R157, UR4, !P1 ;  /* 0x000000049d007c0c */ /* 0x000fe4000cf61270 */
[----:B------:R1:W-:Y:S01]  /*9ba30*/  @P6 STG.E desc[UR60][R14.64], R147 ;  /* 0x000000930e006986 */ /* 0x0003e2000c10193c */
[----:B------:R-:W-:Y:S01]  /*9ba40*/  VIADD R0, R152, 0xb0 ;  /* 0x000000b098007836 */ /* 0x000fe20000000000 */
[----:B------:R-:W-:Y:S02]  /*9ba50*/  ISETP.LT.AND P2, PT, R158, UR4, !P1 ;  /* 0x000000049e007c0c */ /* 0x000fe4000cf41270 */
[----:B------:R-:W-:Y:S01]  /*9ba60*/  ISETP.GE.AND P1, PT, R10, UR10, PT ;  /* 0x0000000a0a007c0c */ /* 0x000fe2000bf26270 */
[C---:B------:R-:W-:Y:S01]  /*9ba70*/  IMAD.WIDE R10, R146.reuse, 0x4, R8 ;  /* 0x00000004920a7825 */ /* 0x040fe200078e0208 */
[----:B-1----:R-:W4:Y:S03]  /*9ba80*/  LDL.LU R147, [R1+0x950] ;  /* 0x0009500001937983 */ /* 0x002f260000300800 */
[----:B------:R-:W-:Y:S01]  /*9ba90*/  IMAD.WIDE R12, R146, 0x4, R6 ;  /* 0x00000004920c7825 */ /* 0x000fe200078e0206 */
[----:B------:R-:W-:Y:S01]  /*9baa0*/  ISETP.GE.AND P0, PT, R0, UR5, PT ;  /* 0x0000000500007c0c */ /* 0x000fe2000bf06270 */
[----:B------:R-:W-:Y:S01]  /*9bab0*/  ULDC UR5, c[0x0][0x22c] ;  /* 0x00008b0000057ab9 */ /* 0x000fe20000000800 */
[----:B------:R1:W-:Y:S02]  /*9bac0*/  @P5 STG.E desc[UR60][R16.64], R144 ;  /* 0x0000009010005986 */ /* 0x0003e4000c10193c */
[----:B------:R-:W-:-:S02]  /*9bad0*/  ISETP.LT.AND P4, PT, R153, UR4, !P0 ;  /* 0x0000000499007c0c */ /* 0x000fc4000c781270 */
[----:B-1----:R-:W4:Y:S04]  /*9bae0*/  LDL.LU R144, [R1+0x12c0] ;  /* 0x0012c00001907983 */ /* 0x002f280000300800 */
[----:B------:R-:W4:Y:S04]  /*9baf0*/  LDL.LU R146, [R1+0x760] ;  /* 0x0007600001927983 */ /* 0x000f280000300800 */
[----:B------:R-:W4:Y:S04]  /*9bb00*/  LDL.LU R137, [R1+0x560] ;  /* 0x0005600001897983 */ /* 0x000f280000300800 */
[----:B------:R-:W4:Y:S04]  /*9bb10*/  LDL.LU R138, [R1+0x160] ;  /* 0x00016000018a7983 */ /* 0x000f280000300800 */
[----:B------:R-:W4:Y:S01]  /*9bb20*/  LDL.LU R139, [R1+0x360] ;  /* 0x00036000018b7983 */ /* 0x000f220000300800 */
[----:B------:R-:W-:-:S02]  /*9bb30*/  ISETP.LT.AND P6, PT, R155, UR4, !P0 ;  /* 0x000000049b007c0c */ /* 0x000fc4000c7c1270 */
[----:B------:R-:W-:Y:S01]  /*9bb40*/  ISETP.LT.AND P5, PT, R157, UR4, !P0 ;  /* 0x000000049d007c0c */ /* 0x000fe2000c7a1270 */
[C---:B------:R-:W-:Y:S01]  /*9bb50*/  IMAD.WIDE R14, R145.reuse, 0x4, R4 ;  /* 0x00000004910e7825 */ /* 0x040fe200078e0204 */
[----:B--2---:R1:W-:Y:S03]  /*9bb60*/  @P3 STG.E desc[UR60][R12.64], R156 ;  /* 0x0000009c0c003986 */ /* 0x0043e6000c10193c */
[C---:B-1----:R-:W-:Y:S01]  /*9bb70*/  IMAD.WIDE R12, R145.reuse, 0x4, R2 ;  /* 0x00000004910c7825 */ /* 0x042fe200078e0202 */
[----:B------:R1:W-:Y:S04]  /*9bb80*/  @P2 STG.E desc[UR60][R10.64], R149 ;  /* 0x000000950a002986 */ /* 0x0003e8000c10193c */
[----:B---3--:R2:W-:Y:S04]  /*9bb90*/  @P4 STG.E desc[UR60][R12.64], R151 ;  /* 0x000000970c004986 */ /* 0x0085e8000c10193c */
[----:B-1----:R-:W3:Y:S04]  /*9bba0*/  LDL.LU R149, [R1+0x12c4] ;  /* 0x0012c40001957983 */ /* 0x002ee80000300800 */
[----:B------:R-:W3:Y:S04]  /*9bbb0*/  LDL.LU R156, [R1+0xd54] ;  /* 0x000d5400019c7983 */ /* 0x000ee80000300800 */
[----:B--2---:R-:W2:Y:S01]  /*9bbc0*/  LDL.LU R151, [R1+0xb54] ;  /* 0x000b540001977983 */ /* 0x004ea20000300800 */
[----:B------:R-:W-:-:S03]  /*9bbd0*/  IMAD.WIDE R10, R145, 0x4, R6 ;  /* 0x00000004910a7825 */ /* 0x000fc600078e0206 */
[----:B------:R-:W-:Y:S04]  /*9bbe0*/  @P6 STG.E desc[UR60][R14.64], R150 ;  /* 0x000000960e006986 */ /* 0x000fe8000c10193c */
[----:B----4-:R1:W-:Y:S02]  /*9bbf0*/  @P5 STG.E desc[UR60][R10.64], R148 ;  /* 0x000000940a005986 */ /* 0x0103e4000c10193c */
[----:B-1----:R-:W-:Y:S02]  /*9bc00*/  IMAD.WIDE R10, R145, 0x4, R8 ;  /* 0x00000004910a7825 */ /* 0x002fe400078e0208 */
[----:B------:R-:W4:Y:S04]  /*9bc10*/  LDL.LU R145, [R1+0x12c8] ;  /* 0x0012c80001917983 */ /* 0x000f280000300800 */
[----:B------:R-:W4:Y:S01]  /*9bc20*/  LDL.LU R148, [R1+0xfe4] ;  /* 0x000fe40001947983 */ /* 0x000f220000300800 */
[----:B------:R-:W-:-:S02]  /*9bc30*/  IADD3 R0, R152, 0xb1, RZ ;  /* 0x000000b198007810 */ /* 0x000fc40007ffe0ff */
[----:B------:R-:W-:Y:S01]  /*9bc40*/  ISETP.LT.AND P0, PT, R158, UR4, !P0 ;  /* 0x000000049e007c0c */ /* 0x000fe2000c701270 */
[----:B------:R-:W4:Y:S01]  /*9bc50*/  LDL.LU R150, [R1+0x954] ;  /* 0x0009540001967983 */ /* 0x000f220000300800 */
[----:B------:R-:W-:-:S04]  /*9bc60*/  ISETP.GE.AND P3, PT, R0, UR8, PT ;  /* 0x0000000800007c0c */ /* 0x000fc8000bf66270 */
[----:B------:R-:W-:Y:S01]  /*9bc70*/  ISETP.LT.AND P4, PT, R153, UR4, !P3 ;  /* 0x0000000499007c0c */ /* 0x000fe2000df81270 */
[----:B------:R-:W-:Y:S01]  /*9bc80*/  VIADD R0, R152, 0xb2 ;  /* 0x000000b298007836 */ /* 0x000fe20000000000 */
[----:B------:R-:W-:Y:S02]  /*9bc90*/  ISETP.LT.AND P5, PT, R155, UR4, !P3 ;  /* 0x000000049b007c0c */ /* 0x000fe4000dfa1270 */
[----:B------:R-:W-:-:S03]  /*9bca0*/  ISETP.LT.AND P6, PT, R157, UR4, !P3 ;  /* 0x000000049d007c0c */ /* 0x000fc6000dfc1270 */
[----:B------:R1:W-:Y:S01]  /*9bcb0*/  @P0 STG.E desc[UR60][R10.64], R147 ;  /* 0x000000930a000986 */ /* 0x0003e2000c10193c */
[----:B------:R-:W-:Y:S02]  /*9bcc0*/  ISETP.LT.AND P3, PT, R158, UR4, !P3 ;  /* 0x000000049e007c0c */ /* 0x000fe4000df61270 */
[----:B------:R-:W-:Y:S01]  /*9bcd0*/  ISETP.GE.AND P2, PT, R0, UR5, PT ;  /* 0x0000000500007c0c */ /* 0x000fe2000bf46270 */
[----:B-1----:R-:W4:Y:S03]  /*9bce0*/  LDL.LU R147, [R1+0x764] ;  /* 0x0007640001937983 */ /* 0x002f260000300800 */
[----:B------:R-:W-:Y:S01]  /*9bcf0*/  ISETP.LT.AND P0, PT, R153, UR4, !P2 ;  /* 0x0000000499007c0c */ /* 0x000fe2000d701270 */
[----:B------:R-:W-:Y:S01]  /*9bd00*/  IMAD.WIDE R14, R144, 0x4, R2 ;  /* 0x00000004900e7825 */ /* 0x000fe200078e0202 */
[----:B------:R-:W-:-:S03]  /*9bd10*/  ULDC UR5, c[0x0][0x22c] ;  /* 0x00008b0000057ab9 */ /* 0x000fc60000000800 */
[C---:B------:R-:W-:Y:S01]  /*9bd20*/  IMAD.WIDE R12, R144.reuse, 0x4, R4 ;  /* 0x00000004900c7825 */ /* 0x040fe200078e0204 */
[----:B------:R1:W-:Y:S03]  /*9bd30*/  @P4 STG.E desc[UR60][R14.64], R146 ;  /* 0x000000920e004986 */ /* 0x0003e6000c10193c */
[----:B------:R-:W-:Y:S01]  /*9bd40*/  IMAD.WIDE R10, R144, 0x4, R6 ;  /* 0x00000004900a7825 */ /* 0x000fe200078e0206 */
[----:B------:R-:W-:-:S03]  /*9bd50*/  ISETP.LT.AND P4, PT, R155, UR4, !P2 ;  /* 0x000000049b007c0c */ /* 0x000fc6000d781270 */
[----:B-1----:R-:W-:Y:S02]  /*9bd60*/  IMAD.WIDE R14, R144, 0x4, R8 ;  /* 0x00000004900e7825 */ /* 0x002fe400078e0208 */
[----:B------:R-:W4:Y:S04]  /*9bd70*/  LDL.LU R144, [R1+0x564] ;  /* 0x0005640001907983 */ /* 0x000f280000300800 */
[----:B------:R-:W-:Y:S04]  /*9bd80*/  @P5 STG.E desc[UR60][R12.64], R137 ;  /* 0x000000890c005986 */ /* 0x000fe8000c10193c */
[----:B------:R-:W-:Y:S04]  /*9bd90*/  @P6 STG.E desc[UR60][R10.64], R138 ;  /* 0x0000008a0a006986 */ /* 0x000fe8000c10193c */
[----:B------:R-:W4:Y:S04]  /*9bda0*/  LDL.LU R146, [R1+0x12cc] ;  /* 0x0012cc0001927983 */ /* 0x000f280000300800 */
[----:B------:R1:W-:Y:S01]  /*9bdb0*/  @P3 STG.E desc[UR60][R14.64], R139 ;  /* 0x0000008b0e003986 */ /* 0x0003e2000c10193c */
[----:B------:R-:W-:-:S03]  /*9bdc0*/  ISETP.LT.AND P3, PT, R157, UR4, !P2 ;  /* 0x000000049d007c0c */ /* 0x000fc6000d761270 */
[----:B-1----:R-:W4:Y:S01]  /*9bdd0*/  LDL.LU R139, [R1+0x164] ;  /* 0x00016400018b7983 */ /* 0x002f220000300800 */
[----:B---3--:R-:W-:-:S04]  /*9bde0*/  IMAD.WIDE R10, R149, 0x4, R2 ;  /* 0x00000004950a7825 */ /* 0x008fc800078e0202 */
[C---:B------:R-:W-:Y:S01]  /*9bdf0*/  IMAD.WIDE R12, R149.reuse, 0x4, R4 ;  /* 0x00000004950c7825 */ /* 0x040fe200078e0204 */
[----:B------:R1:W-:Y:S04]  /*9be00*/  @P0 STG.E desc[UR60][R10.64], R156 ;  /* 0x0000009c0a000986 */ /* 0x0003e8000c10193c */
[----:B--2---:R2:W-:Y:S04]  /*9be10*/  @P4 STG.E desc[UR60][R12.64], R151 ;  /* 0x000000970c004986 */ /* 0x0045e8000c10193c */
[----:B-1----:R-:W3:Y:S01]  /*9be20*/  LDL.LU R156, [R1+0x364] ;  /* 0x00036400019c7983 */ /* 0x002ee20000300800 */
[----:B------:R-:W-:-:S03]  /*9be30*/  IMAD.WIDE R10, R149, 0x4, R6 ;  /* 0x00000004950a7825 */ /* 0x000fc600078e0206 */
[----:B--2---:R-:W2:Y:S01]  /*9be40*/  LDL.LU R151, [R1+0xd58] ;  /* 0x000d580001977983 */ /* 0x004ea20000300800 */
[----:B------:R-:W-:-:S03]  /*9be50*/  IMAD.WIDE R12, R149, 0x4, R8 ;  /* 0x00000004950c7825 */ /* 0x000fc600078e0208 */
[----:B------:R-:W2:Y:S04]  /*9be60*/  LDL.LU R149, [R1+0xb58] ;  /* 0x000b580001957983 */ /* 0x000ea80000300800 */
[----:B----4-:R1:W-:Y:S04]  /*9be70*/  @P3 STG.E desc[UR60][R10.64], R148 ;  /* 0x000000940a003986 */ /* 0x0103e8000c10193c */
[----:B-1----:R-:W4:Y:S01]  /*9be80*/  LDL.LU R148, [R1+0xfe8] ;  /* 0x000fe80001947983 */ /* 0x002f220000300800 */
[----:B------:R-:W-:Y:S02]  /*9be90*/  ISETP.LT.AND P2, PT, R158, UR4, !P2 ;  /* 0x000000049e007c0c */ /* 0x000fe4000d741270 */
[----:B------:R-:W-:-:S02]  /*9bea0*/  ISETP.LT.AND P6, PT, R153, UR4, !P1 ;  /* 0x0000000499007c0c */ /* 0x000fc4000cfc1270 */
[----:B------:R-:W-:Y:S01]  /*9beb0*/  ISETP.LT.AND P5, PT, R155, UR4, !P1 ;  /* 0x000000049b007c0c */ /* 0x000fe2000cfa1270 */
[----:B------:R-:W-:-:S04]  /*9bec0*/  IMAD.WIDE R14, R145, 0x4, R2 ;  /* 0x00000004910e7825 */ /* 0x000fc800078e0202 */
[----:B------:R-:W-:-:S04]  /*9bed0*/  IMAD.WIDE R16, R145, 0x4, R4 ;  /* 0x0000000491107825 */ /* 0x000fc800078e0204 */
[----:B------:R-:W-:Y:S01]  /*9bee0*/  VIADD R0, R152, 0xb4 ;  /* 0x000000b498007836 */ /* 0x000fe20000000000 */
[----:B------:R-:W-:Y:S01]  /*9bef0*/  @P2 STG.E desc[UR60][R12.64], R150 ;  /* 0x000000960c002986 */ /* 0x000fe2000c10193c */
[----:B------:R-:W-:-:S03]  /*9bf00*/  ISETP.LT.AND P3, PT, R157, UR4, !P1 ;  /* 0x000000049d007c0c */ /* 0x000fc6000cf61270 */
[----:B------:R1:W-:Y:S01]  /*9bf10*/  @P6 STG.E desc[UR60][R14.64], R147 ;  /* 0x000000930e006986 */ /* 0x0003e2000c10193c */
[----:B------:R-:W-:Y:S01]  /*9bf20*/  ISETP.GE.AND P0, PT, R0, UR5, PT ;  /* 0x0000000500007c0c */ /* 0x000fe2000bf06270 */
[----:B------:R-:W-:Y:S01]  /*9bf30*/  IMAD.WIDE R10, R145, 0x4, R6 ;  /* 0x00000004910a7825 */ /* 0x000fe200078e0206 */
[----:B------:R-:W-:Y:S01]  /*9bf40*/  ISETP.LT.AND P2, PT, R158, UR4, !P1 ;  /* 0x000000049e007c0c */ /* 0x000fe2000cf41270 */
[----:B------:R-:W-:Y:S01]  /*9bf50*/  ULDC UR5, c[0x0][0x22c] ;  /* 0x00008b0000057ab9 */ /* 0x000fe20000000800 */
[----:B------:R-:W-:Y:S01]  /*9bf60*/  ISETP.LT.AND P4, PT, R153, UR4, !P0 ;  /* 0x0000000499007c0c */ /* 0x000fe2000c781270 */
[----:B-1----:R-:W4:Y:S01]  /*9bf70*/  LDL.LU R147, [R1+0x958] ;  /* 0x0009580001937983 */ /* 0x002f220000300800 */
[----:B------:R-:W-:Y:S01]  /*9bf80*/  IMAD.WIDE R14, R145, 0x4, R8 ;  /* 0x00000004910e7825 */ /* 0x000fe200078e0208 */
[----:B------:R-:W-:Y:S02]  /*9bf90*/  ISETP.LT.AND P6, PT, R155, UR4, !P0 ;  /* 0x000000049b007c0c */ /* 0x000fe4000c7c1270 */
[----:B------:R-:W-:Y:S01]  /*9bfa0*/  IADD3 R12, R152, 0xb7, RZ ;  /* 0x000000b7980c7810 */ /* 0x000fe20007ffe0ff */
[----:B------:R1:W-:Y:S04]  /*9bfb0*/  @P5 STG.E desc[UR60][R16.64], R144 ;  /* 0x0000009010005986 */ /* 0x0003e8000c10193c */
[----:B-1----:R-:W4:Y:S04]  /*9bfc0*/  LDL.LU R144, [R1+0x12d0] ;  /* 0x0012d00001907983 */ /* 0x002f280000300800 */
[----:B------:R-:W4:Y:S01]  /*9bfd0*/  LDL.LU R145, [R1+0x768] ;  /* 0x0007680001917983 */ /* 0x000f220000300800 */
[----:B------:R-:W-:Y:S01]  /*9bfe0*/  ISETP.GE.AND P1, PT, R12, UR59, PT ;  /* 0x0000003b0c007c0c */ /* 0x000fe2000bf26270 */
[----:B------:R-:W-:-:S02]  /*9bff0*/  IMAD.WIDE R12, R146, 0x4, R2 ;  /* 0x00000004920c7825 */ /* 0x000fc400078e0202 */
[----:B------:R-:W4:Y:S04]  /*9c000*/  LDL.LU R150, [R1+0x12d4] ;  /* 0x0012d40001967983 */ /* 0x000f280000300800 */
[----:B------:R-:W4:Y:S04]  /*9c010*/  LDL.LU R137, [R1+0x568] ;  /* 0x0005680001897983 */ /* 0x000f280000300800 */
[----:B------:R1:W-:Y:S04]  /*9c020*/  @P3 STG.E desc[UR60][R10.64], R139 ;  /* 0x0000008b0a003986 */ /* 0x0003e8000c10193c */
[----:B------:R-:W4:Y:S01]  /*9c030*/  LDL.LU R138, [R1+0x168] ;  /* 0x00016800018a7983 */ /* 0x000f220000300800 */
[----:B-1----:R-:W-:Y:S01]  /*9c040*/  IMAD.WIDE R10, R146, 0x4, R4 ;  /* 0x00000004920a7825 */ /* 0x002fe200078e0204 */
[----:B------:R-:W-:-:S02]  /*9c050*/  ISETP.LT.AND P5, PT, R157, UR4, !P0 ;  /* 0x000000049d007c0c */ /* 0x000fc4000c7a1270 */
[----:B---3--:R1:W-:Y:S04]  /*9c060*/  @P2 STG.E desc[UR60][R14.64], R156 ;  /* 0x0000009c0e002986 */ /* 0x0083e8000c10193c */
[----:B--2---:R-:W-:Y:S04]  /*9c070*/  @P4 STG.E desc[UR60][R12.64], R151 ;  /* 0x000000970c004986 */ /* 0x004fe8000c10193c */
[----:B------:R2:W-:Y:S04]  /*9c080*/  @P6 STG.E desc[UR60][R10.64], R149 ;  /* 0x000000950a006986 */ /* 0x0005e8000c10193c */
[----:B-1----:R-:W3:Y:S04]  /*9c090*/  LDL.LU R156, [R1+0x368] ;  /* 0x00036800019c7983 */ /* 0x002ee80000300800 */
[----:B--2---:R-:W2:Y:S01]  /*9c0a0*/  LDL.LU R149, [R1+0xd5c] ;  /* 0x000d5c0001957983 */ /* 0x004ea20000300800 */
[----:B------:R-:W-:-:S03]  /*9c0b0*/  IMAD.WIDE R14, R146, 0x4, R6 ;  /* 0x00000004920e7825 */ /* 0x000fc600078e0206 */
[----:B------:R-:W2:Y:S01]  /*9c0c0*/  LDL.LU R151, [R1+0xb5c] ;  /* 0x000b5c0001977983 */ /* 0x000ea20000300800 */
[----:B------:R-:W-:-:S03]  /*9c0d0*/  IMAD.WIDE R10, R146, 0x4, R8 ;  /* 0x00000004920a7825 */ /* 0x000fc600078e0208 */
[----:B------:R-:W2:Y:S04]  /*9c0e0*/  LDL.LU R146, [R1+0x12d8] ;  /* 0x0012d80001927983 */ /* 0x000ea80000300800 */
[----:B----4-:R1:W-:Y:S04]  /*9c0f0*/  @P5 STG.E desc[UR60][R14.64], R148 ;  /* 0x000000940e005986 */ /* 0x0103e8000c10193c */
[----:B-1----:R-:W4:Y:S01]  /*9c100*/  LDL.LU R148, [R1+0xfec] ;  /* 0x000fec0001947983 */ /* 0x002f220000300800 */
[----:B------:R-:W-:Y:S01]  /*9c110*/  VIADD R0, R152, 0xb5 ;  /* 0x000000b598007836 */ /* 0x000fe20000000000 */
[----:B------:R-:W-:-:S02]  /*9c120*/  ISETP.LT.AND P0, PT, R158, UR4, !P0 ;  /* 0x000000049e007c0c */ /* 0x000fc4000c701270 */
[----:B------:R-:W4:Y:S02]  /*9c130*/  LDL.LU R139, [R1+0x95c] ;  /* 0x00095c00018b7983 */ /* 0x000f240000300800 */
[----:B------:R-:W-:-:S04]  /*9c140*/  ISETP.GE.AND P3, PT, R0, UR6, PT ;  /* 0x0000000600007c0c */ /* 0x000fc8000bf66270 */
[----:B------:R-:W-:Y:S01]  /*9c150*/  ISETP.LT.AND P4, PT, R153, UR4, !P3 ;  /* 0x0000000499007c0c */ /* 0x000fe2000df81270 */
[----:B------:R-:W-:Y:S01]  /*9c160*/  VIADD R0, R152, 0xb6 ;  /* 0x000000b698007836 */ /* 0x000fe20000000000 */
[----:B------:R-:W-:Y:S02]  /*9c170*/  ISETP.LT.AND P5, PT, R155, UR4, !P3 ;  /* 0x000000049b007c0c */ /* 0x000fe4000dfa1270 */
[----:B------:R-:W-:Y:S02]  /*9c180*/  ISETP.LT.AND P6, PT, R157, UR4, !P3 ;  /* 0x000000049d007c0c */ /* 0x000fe4000dfc1270 */
[----:B------:R-:W-:Y:S01]  /*9c190*/  ISETP.GE.AND P2, PT, R0, UR5, PT ;  /* 0x0000000500007c0c */ /* 0x000fe2000bf46270 */
[----:B------:R1:W-:Y:S01]  /*9c1a0*/  @P0 STG.E desc[UR60][R10.64], R147 ;  /* 0x000000930a000986 */ /* 0x0003e2000c10193c */
[----:B------:R-:W-:Y:S01]  /*9c1b0*/  ISETP.LT.AND P3, PT, R158, UR4, !P3 ;  /* 0x000000049e007c0c */ /* 0x000fe2000df61270 */
[----:B------:R-:W-:Y:S01]  /*9c1c0*/  ULDC UR5, c[0x0][0x22c] ;  /* 0x00008b0000057ab9 */ /* 0x000fe20000000800 */
[----:B------:R-:W-:Y:S01]  /*9c1d0*/  ISETP.LT.AND P0, PT, R153, UR4, !P2 ;  /* 0x0000000499007c0c */ /* 0x000fe2000d701270 */
[----:B-1----:R-:W4:Y:S01]  /*9c1e0*/  LDL.LU R147, [R1+0x76c] ;  /* 0x00076c0001937983 */ /* 0x002f220000300800 */
[----:B------:R-:W-:-:S04]  /*9c1f0*/  IMAD.WIDE R14, R144, 0x4, R2 ;  /* 0x00000004900e7825 */ /* 0x000fc800078e0202 */
[C---:B------:R-:W-:Y:S01]  /*9c200*/  IMAD.WIDE R12, R144.reuse, 0x4, R4 ;  /* 0x00000004900c7825 */ /* 0x040fe200078e0204 */
[----:B------:R1:W-:Y:S03]  /*9c210*/  @P4 STG.E desc[UR60][R14.64], R145 ;  /* 0x000000910e004986 */ /* 0x0003e6000c10193c */
[----:B------:R-:W-:-:S04]  /*9c220*/  IMAD.WIDE R10, R144, 0x4, R6 ;  /* 0x00000004900a7825 */ /* 0x000fc800078e0206 */
[----:B-1----:R-:W-:Y:S02]  /*9c230*/  IMAD.WIDE R14, R144, 0x4, R8 ;  /* 0x00000004900e7825 */ /* 0x002fe400078e0208 */
[----:B------:R-:W4:Y:S04]  /*9c240*/  LDL.LU R144, [R1+0x56c] ;  /* 0x00056c0001907983 */ /* 0x000f280000300800 */
[----:B------:R-:W-:Y:S04]  /*9c250*/  @P5 STG.E desc[UR60][R12.64], R137 ;  /* 0x000000890c005986 */ /* 0x000fe8000c10193c */
[----:B------:R1:W-:Y:S01]  /*9c260*/  @P6 STG.E desc[UR60][R10.64], R138 ;  /* 0x0000008a0a006986 */ /* 0x0003e2000c10193c */
[----:B------:R-:W-:-:S03]  /*9c270*/  ISETP.LT.AND P4, PT, R155, UR4, !P2 ;  /* 0x000000049b007c0c */ /* 0x000fc6000d781270 */
[----:B------:R-:W4:Y:S01]  /*9c280*/  LDL.LU R145, [R1+0x12dc] ;  /* 0x0012dc0001917983 */ /* 0x000f220000300800 */
[----:B-1----:R-:W-:-:S04]  /*9c290*/  IMAD.WIDE R10, R150, 0x4, R2 ;  /* 0x00000004960a7825 */ /* 0x002fc800078e0202 */
[----:B------:R-:W-:Y:S01]  /*9c2a0*/  IMAD.WIDE R12, R150, 0x4, R4 ;  /* 0x00000004960c7825 */ /* 0x000fe200078e0204 */
[----:B---3--:R1:W-:Y:S01]  /*9c2b0*/  @P3 STG.E desc[UR60][R14.64], R156 ;  /* 0x0000009c0e003986 */ /* 0x0083e2000c10193c */
[----:B------:R-:W-:-:S03]  /*9c2c0*/  ISETP.LT.AND P3, PT, R157, UR4, !P2 ;  /* 0x000000049d007c0c */ /* 0x000fc6000d761270 */
[----:B--2---:R2:W-:Y:S04]  /*9c2d0*/  @P0 STG.E desc[UR60][R10.64], R149 ;  /* 0x000000950a000986 */ /* 0x0045e8000c10193c */
[----:B-1----:R-:W3:Y:S04]  /*9c2e0*/  LDL.LU R156, [R1+0x16c] ;  /* 0x00016c00019c7983 */ /* 0x002ee80000300800 */
[----:B--2---:R-:W2:Y:S01]  /*9c2f0*/  LDL.LU R149, [R1+0x36c] ;  /* 0x00036c0001957983 */ /* 0x004ea20000300800 */
[----:B------:R-:W-:-:S03]  /*9c300*/  IMAD.WIDE R10, R150, 0x4, R6 ;  /* 0x00000004960a7825 */ /* 0x000fc600078e0206 */
[----:B------:R1:W-:Y:S04]  /*9c310*/  @P4 STG.E desc[UR60][R12.64], R151 ;  /* 0x000000970c004986 */ /* 0x0003e8000c10193c */
[----:B----4-:R4:W-:Y:S04]  /*9c320*/  @P3 STG.E desc[UR60][R10.64], R148 ;  /* 0x000000940a003986 */ /* 0x0109e8000c10193c */
[----:B-1----:R-:W2:Y:S01]  /*9c330*/  LDL.LU R151, [R1+0xd60] ;  /* 0x000d600001977983 */ /* 0x002ea20000300800 */
[----:B------:R-:W-:-:S03]  /*9c340*/  IMAD.WIDE R12, R150, 0x4, R8 ;  /* 0x00000004960c7825 */ /* 0x000fc600078e0208 */
[----:B------:R-:W2:Y:S04]  /*9c350*/  LDL.LU R150, [R1+0xb60] ;  /* 0x000b600001967983 */ /* 0x000ea80000300800 */
[----:B----4-:R-:W4:Y:S01]  /*9c360*/  LDL.LU R148, [R1+0xff0] ;  /* 0x000ff00001947983 */ /* 0x010f220000300800 */
[----:B------:R-:W-:Y:S02]  /*9c370*/  ISETP.LT.AND P2, PT, R158, UR4, !P2 ;  /* 0x000000049e007c0c */ /* 0x000fe4000d741270 */
[----:B------:R-:W-:Y:S02]  /*9c380*/  ISETP.LT.AND P6, PT, R153, UR4, !P1 ;  /* 0x0000000499007c0c */ /* 0x000fe4000cfc1270 */
[----:B------:R-:W-:Y:S01]  /*9c390*/  ISETP.LT.AND P5, PT, R155, UR4, !P1 ;  /* 0x000000049b007c0c */ /* 0x000fe2000cfa1270 */
[----:B------:R-:W-:-:S04]  /*9c3a0*/  IMAD.WIDE R14, R146, 0x4, R2 ;  /* 0x00000004920e7825 */ /* 0x000fc800078e0202 */
[----:B------:R-:W-:Y:S01]  /*9c3b0*/  IMAD.WIDE R16, R146, 0x4, R4 ;  /* 0x0000000492107825 */ /* 0x000fe200078e0204 */
[----:B------:R-:W-:-:S03]  /*9c3c0*/  ISETP.LT.AND P3, PT, R157, UR4, !P1 ;  /* 0x000000049d007c0c */ /* 0x000fc6000cf61270 */
[----:B------:R-:W-:Y:S01]  /*9c3d0*/  @P2 STG.E desc[UR60][R12.64], R139 ;  /* 0x0000008b0c002986 */ /* 0x000fe2000c10193c */
[----:B------:R-:W-:Y:S01]  /*9c3e0*/  VIADD R10, R152, 0xbb ;  /* 0x000000bb980a7836 */ /* 0x000fe20000000000 */
[----:B------:R-:W-:Y:S02]  /*9c3f0*/  ISETP.LT.AND P2, PT, R158, UR4, !P1 ;  /* 0x000000049e007c0c */ /* 0x000fe4000cf41270 */
[----:B------:R1:W-:Y:S01]  /*9c400*/  @P6 STG.E desc[UR60][R14.64], R147 ;  /* 0x000000930e006986 */ /* 0x0003e2000c10193c */
[----:B------:R-:W-:Y:S02]  /*9c410*/  IADD3 R0, R152, 0xb8, RZ ;  /* 0x000000b898007810 */ /* 0x000fe40007ffe0ff */
[----:B------:R-:W-:Y:S01]  /*9c420*/  ISETP.GE.AND P1, PT, R10, UR57, PT ;  /* 0x000000390a007c0c */ /* 0x000fe2000bf26270 */
[C---:B------:R-:W-:Y:S01]  /*9c430*/  IMAD.WIDE R10, R146.reuse, 0x4, R8 ;  /* 0x00000004920a7825 */ /* 0x040fe200078e0208 */
[----:B-1----:R-:W4:Y:S03]  /*9c440*/  LDL.LU R147, [R1+0x960] ;  /* 0x0009600001937983 */ /* 0x002f260000300800 */
[----:B------:R-:W-:Y:S01]  /*9c450*/  IMAD.WIDE R12, R146, 0x4, R6 ;  /* 0x00000004920c7825 */ /* 0x000fe200078e0206 */
[----:B------:R-:W-:Y:S01]  /*9c460*/  ISETP.GE.AND P0, PT, R0, UR5, PT ;  /* 0x0000000500007c0c */ /* 0x000fe2000bf06270 */
[----:B------:R-:W-:-:S03]  /*9c470*/  ULDC UR5, c[0x0][0x22c] ;  /* 0x00008b0000057ab9 */ /* 0x000fc60000000800 */
[----:B------:R-:W-:Y:S01]  /*9c480*/  ISETP.LT.AND P4, PT, R153, UR4, !P0 ;  /* 0x0000000499007c0c */ /* 0x000fe2000c781270 */
[----:B------:R1:W-:Y:S04]  /*9c490*/  @P5 STG.E desc[UR60][R16.64], R144 ;  /* 0x0000009010005986 */ /* 0x0003e8000c10193c */
[----:B-1----:R-:W4:Y:S04]  /*9c4a0*/  LDL.LU R144, [R1+0x12e0] ;  /* 0x0012e00001907983 */ /* 0x002f280000300800 */
[----:B------:R-:W4:Y:S04]  /*9c4b0*/  LDL.LU R146, [R1+0x770] ;  /* 0x0007700001927983 */ /* 0x000f280000300800 */
[----:B------:R-:W4:Y:S04]  /*9c4c0*/  LDL.LU R137, [R1+0x570] ;  /* 0x0005700001897983 */ /* 0x000f280000300800 */
[----:B------:R-:W4:Y:S01]  /*9c4d0*/  LDL.LU R138, [R1+0x170] ;  /* 0x00017000018a7983 */ /* 0x000f220000300800 */
[----:B------:R-:W-:-:S03]  /*9c4e0*/  ISETP.LT.AND P6, PT, R155, UR4, !P0 ;  /* 0x000000049b007c0c */ /* 0x000fc6000c7c1270 */
[----:B------:R-:W4:Y:S01]  /*9c4f0*/  LDL.LU R139, [R1+0x370] ;  /* 0x00037000018b7983 */ /* 0x000f220000300800 */
[----:B------:R-:W-:Y:S01]  /*9c500*/  ISETP.LT.AND P5, PT, R157, UR4, !P0 ;  /* 0x000000049d007c0c */ /* 0x000fe2000c7a1270 */
[C---:B------:R-:W-:Y:S02]  /*9c510*/  IMAD.WIDE R14, R145.reuse, 0x4, R4 ;  /* 0x00000004910e7825 */ /* 0x040fe400078e0204 */
[----:B---3--:R1:W-:Y:S04]  /*9c520*/  @P3 STG.E desc[UR60][R12.64], R156 ;  /* 0x0000009c0c003986 */ /* 0x0083e8000c10193c */
[----:B--2---:R2:W-:Y:S01]  /*9c530*/  @P2 STG.E desc[UR60][R10.64], R149 ;  /* 0x000000950a002986 */ /* 0x0045e2000c10193c */
[----:B-1----:R-:W-:-:S03]  /*9c540*/  IMAD.WIDE R12, R145, 0x4, R2 ;  /* 0x00000004910c7825 */ /* 0x002fc600078e0202 */
[----:B--2---:R-:W2:Y:S04]  /*9c550*/  LDL.LU R149, [R1+0x12e4] ;  /* 0x0012e40001957983 */ /* 0x004ea80000300800 */
[----:B------:R-:W3:Y:S01]  /*9c560*/  LDL.LU R156, [R1+0xd64] ;  /* 0x000d6400019c7983 */ /* 0x000ee20000300800 */
[----:B------:R-:W-:-:S03]  /*9c570*/  IMAD.WIDE R10, R145, 0x4, R6 ;  /* 0x00000004910a7825 */ /* 0x000fc600078e0206 */
[----:B------:R1:W-:Y:S04]  /*9c580*/  @P4 STG.E desc[UR60][R12.64], R151 ;  /* 0x000000970c004986 */ /* 0x0003e8000c10193c */
[----:B------:R-:W-:Y:S04]  /*9c590*/  @P6 STG.E desc[UR60][R14.64], R150 ;  /* 0x000000960e006986 */ /* 0x000fe8000c10193c */
[----:B----4-:R4:W-:Y:S04]  /*9c5a0*/  @P5 STG.E desc[UR60][R10.64], R148 ;  /* 0x000000940a005986 */ /* 0x0109e8000c10193c */
[----:B-1----:R-:W3:Y:S01]  /*9c5b0*/  LDL.LU R151, [R1+0xb64] ;  /* 0x000b640001977983 */ /* 0x002ee20000300800 */
[----:B----4-:R-:W-:-:S03]  /*9c5c0*/  IMAD.WIDE R10, R145, 0x4, R8 ;  /* 0x00000004910a7825 */ /* 0x010fc600078e0208 */
[----:B------:R-:W4:Y:S04]  /*9c5d0*/  LDL.LU R145, [R1+0x12e8] ;  /* 0x0012e80001917983 */ /* 0x000f280000300800 */
[----:B------:R-:W4:Y:S01]  /*9c5e0*/  LDL.LU R148, [R1+0xff4] ;  /* 0x000ff40001947983 */ /* 0x000f220000300800 */
[----:B------:R-:W-:Y:S01]  /*9c5f0*/  VIADD R0, R152, 0xb9 ;  /* 0x000000b998007836 */ /* 0x000fe20000000000 */
[----:B------:R-:W-:Y:S02]  /*9c600*/  ISETP.LT.AND P0, PT, R158, UR4, !P0 ;  /* 0x000000049e007c0c */ /* 0x000fe4000c701270 */
[----:B------:R-:W4:Y:S02]  /*9c610*/  LDL.LU R150, [R1+0x964] ;  /* 0x0009640001967983 */ /* 0x000f240000300800 */
[----:B------:R-:W-:-:S04]  /*9c620*/  ISETP.GE.AND P3, PT, R0, UR55, PT ;  /* 0x0000003700007c0c */ /* 0x000fc8000bf66270 */
[----:B------:R-:W-:Y:S02]  /*9c630*/  ISETP.LT.AND P4, PT, R153, UR4, !P3 ;  /* 0x0000000499007c0c */ /* 0x000fe4000df81270 */
[----:B------:R-:W-:Y:S02]  /*9c640*/  IADD3 R0, R152, 0xba, RZ ;  /* 0x000000ba98007810 */ /* 0x000fe40007ffe0ff */
[----:B------:R-:W-:Y:S02]  /*9c650*/  ISETP.LT.AND P5, PT, R155, UR4, !P3 ;  /* 0x000000049b007c0c */ /* 0x000fe4000dfa1270 */
[----:B------:R-:W-:Y:S02]  /*9c660*/  ISETP.LT.AND P6, PT, R157, UR4, !P3 ;  /* 0x000000049d007c0c */ /* 0x000fe4000dfc1270 */
[----:B------:R-:W-:Y:S01]  /*9c670*/  ISETP.GE.AND P2, PT, R0, UR5, PT ;  /* 0x0000000500007c0c */ /* 0x000fe2000bf46270 */
[----:B------:R1:W-:Y:S01]  /*9c680*/  @P0 STG.E desc[UR60][R10.64], R147 ;  /* 0x000000930a000986 */ /* 0x0003e2000c10193c */
[----:B------:R-:W-:Y:S01]  /*9c690*/  ISETP.LT.AND P3, PT, R158, UR4, !P3 ;  /* 0x000000049e007c0c */ /* 0x000fe2000df61270 */
[----:B------:R-:W-:-:S02]  /*9c6a0*/  IMAD.WIDE R14, R144, 0x4, R2 ;  /* 0x00000004900e7825 */ /* 0x000fc400078e0202 */
[----:B-1----:R-:W4:Y:S01]  /*9c6b0*/  LDL.LU R147, [R1+0x774] ;  /* 0x0007740001937983 */ /* 0x002f220000300800 */
[----:B------:R-:W-:Y:S01]  /*9c6c0*/  ISETP.LT.AND P0, PT, R153, UR4, !P2 ;  /* 0x0000000499007c0c */ /* 0x000fe2000d701270 */
[----:B------:R-:W-:Y:S01]  /*9c6d0*/  ULDC UR5, c[0x0][0x22c] ;  /* 0x00008b0000057ab9 */ /* 0x000fe20000000800 */
[C---:B------:R-:W-:Y:S01]  /*9c6e0*/  IMAD.WIDE R12, R144.reuse, 0x4, R4 ;  /* 0x00000004900c7825 */ /* 0x040fe200078e0204 */
[----:B------:R1:W-:Y:S03]  /*9c6f0*/  @P4 STG.E desc[UR60][R14.64], R146 ;  /* 0x000000920e004986 */ /* 0x0003e6000c10193c */
[C---:B------:R-:W-:Y:S01]  /*9c700*/  IMAD.WIDE R10, R144.reuse, 0x4, R6 ;  /* 0x00000004900a7825 */ /* 0x040fe200078e0206 */
[----:B------:R-:W-:Y:S01]  /*9c710*/  @P5 STG.E desc[UR60][R12.64], R137 ;  /* 0x000000890c005986 */ /* 0x000fe2000c10193c */
[----:B------:R-:W-:Y:S02]  /*9c720*/  ISETP.LT.AND P4, PT, R155, UR4, !P2 ;  /* 0x000000049b007c0c */ /* 0x000fe4000d781270 */
[----:B-1----:R-:W-:-:S02]  /*9c730*/  IMAD.WIDE R14, R144, 0x4, R8 ;  /* 0x00000004900e7825 */ /* 0x002fc400078e0208 */
[----:B------:R-:W4:Y:S04]  /*9c740*/  LDL.LU R144, [R1+0x574] ;  /* 0x0005740001907983 */ /* 0x000f280000300800 */
[----:B------:R-:W-:Y:S04]  /*9c750*/  @P6 STG.E desc[UR60][R10.64], R138 ;  /* 0x0000008a0a006986 */ /* 0x000fe8000c10193c */
[----:B------:R-:W4:Y:S04]  /*9c760*/  LDL.LU R146, [R1+0x12ec] ;  /* 0x0012ec0001927983 */ /* 0x000f280000300800 */
[----:B------:R1:W-:Y:S01]  /*9c770*/  @P3 STG.E desc[UR60][R14.64], R139 ;  /* 0x0000008b0e003986 */ /* 0x0003e2000c10193c */
[----:B------:R-:W-:-:S03]  /*9c780*/  ISETP.LT.AND P3, PT, R157, UR4, !P2 ;  /* 0x000000049d007c0c */ /* 0x000fc6000d761270 */
[----:B-1----:R-:W4:Y:S01]  /*9c790*/  LDL.LU R139, [R1+0x174] ;  /* 0x00017400018b7983 */ /* 0x002f220000300800 */
[----:B--2---:R-:W-:-:S05]  /*9c7a0*/  IMAD.WIDE R10, R149, 0x4, R2 ;  /* 0x00000004950a7825 */ /* 0x004fca00078e0202 */
[----:B---3--:R1:W-:Y:S01]  /*9c7b0*/  @P0 STG.E desc[UR60][R10.64], R156 ;  /* 0x0000009c0a000986 */ /* 0x0083e2000c10193c */
[----:B------:R-:W-:-:S03]  /*9c7c0*/  IMAD.WIDE R12, R149, 0x4, R4 ;  /* 0x00000004950c7825 */ /* 0x000fc600078e0204 */
[----:B-1----:R-:W2:Y:S01]  /*9c7d0*/  LDL.LU R156, [R1+0x374] ;  /* 0x00037400019c7983 */ /* 0x002ea20000300800 */
[----:B------:R-:W-:-:S03]  /*9c7e0*/  IMAD.WIDE R10, R149, 0x4, R6 ;  /* 0x00000004950a7825 */ /* 0x000fc600078e0206 */
[----:B------:R1:W-:Y:S02]  /*9c7f0*/  @P4 STG.E desc[UR60][R12.64], R151 ;  /* 0x000000970c004986 */ /* 0x0003e4000c10193c */
[----:B-1----:R-:W-:Y:S02]  /*9c800*/  IMAD.WIDE R12, R149, 0x4, R8 ;  /* 0x00000004950c7825 */ /* 0x002fe400078e0208 */
[----:B------:R-:W3:Y:S04]  /*9c810*/  LDL.LU R151, [R1+0xd68] ;  /* 0x000d680001977983 */ /* 0x000ee80000300800 */
[----:B------:R-:W3:Y:S04]  /*9c820*/  LDL.LU R149, [R1+0xb68] ;  /* 0x000b680001957983 */ /* 0x000ee80000300800 */
[----:B----4-:R1:W-:Y:S04]  /*9c830*/  @P3 STG.E desc[UR60][R10.64], R148 ;  /* 0x000000940a003986 */ /* 0x0103e8000c10193c */
[----:B-1----:R-:W4:Y:S01]  /*9c840*/  LDL.LU R148, [R1+0xff8] ;  /* 0x000ff80001947983 */ /* 0x002f220000300800 */
[----:B------:R-:W-:-:S02]  /*9c850*/  ISETP.LT.AND P2, PT, R158, UR4, !P2 ;  /* 0x000000049e007c0c */ /* 0x000fc4000d741270 */
[----:B------:R-:W-:Y:S02]  /*9c860*/  ISETP.LT.AND P6, PT, R153, UR4, !P1 ;  /* 0x0000000499007c0c */ /* 0x000fe4000cfc1270 */
[----:B------:R-:W-:Y:S01]  /*9c870*/  ISETP.LT.AND P5, PT, R155, UR4, !P1 ;  /* 0x000000049b007c0c */ /* 0x000fe2000cfa1270 */
[----:B------:R-:W-:-:S04]  /*9c880*/  IMAD.WIDE R14, R145, 0x4, R2 ;  /* 0x00000004910e7825 */ /* 0x000fc800078e0202 */
[----:B------:R-:W-:Y:S01]  /*9c890*/  IMAD.WIDE R16, R145, 0x4, R4 ;  /* 0x0000000491107825 */ /* 0x000fe200078e0204 */
[----:B------:R-:W-:-:S03]  /*9c8a0*/  ISETP.LT.AND P3, PT, R157, UR4, !P1 ;  /* 0x000000049d007c0c */ /* 0x000fc6000cf61270 */
[----:B------:R-:W-:Y:S01]  /*9c8b0*/  VIADD R0, R152, 0xbc ;  /* 0x000000bc98007836 */ /* 0x000fe20000000000 */
[----:B------:R-:W-:Y:S01]  /*9c8c0*/  @P2 STG.E desc[UR60][R12.64], R150 ;  /* 0x000000960c002986 */ /* 0x000fe2000c10193c */
[----:B------:R-:W-:-:S03]  /*9c8d0*/  ISETP.LT.AND P2, PT, R158, UR4, !P1 ;  /* 0x000000049e007c0c */ /* 0x000fc6000cf41270 */
[----:B------:R1:W-:Y:S01]  /*9c8e0*/  @P6 STG.E desc[UR60][R14.64], R147 ;  /* 0x000000930e006986 */ /* 0x0003e2000c10193c */
[----:B------:R-:W-:Y:S01]  /*9c8f0*/  ISETP.GE.AND P0, PT, R0, UR5, PT ;  /* 0x0000000500007c0c */ /* 0x000fe2000bf06270 */
[C---:B------:R-:W-:Y:S02]  /*9c900*/  IMAD.WIDE R10, R145.reuse, 0x4, R6 ;  /* 0x00000004910a7825 */ /* 0x040fe400078e0206 */
[----:B-1----:R-:W4:Y:S02]  /*9c910*/  LDL.LU R147, [R1+0x968] ;  /* 0x0009680001937983 */ /* 0x002f240000300800 */
[----:B------:R-:W-:Y:S02]  /*9c920*/  IMAD.WIDE R14, R145, 0x4, R8 ;  /* 0x00000004910e7825 */ /* 0x000fe400078e0208 */
[----:B------:R1:W-:Y:S01]  /*9c930*/  @P5 STG.E desc[UR60][R16.64], R144 ;  /* 0x0000009010005986 */ /* 0x0003e2000c10193c */
[----:B------:R-:W-:Y:S01]  /*9c940*/  ISETP.LT.AND P4, PT, R153, UR4, !P0 ;  /* 0x0000000499007c0c */ /* 0x000fe2000c781270 */
[----:B------:R-:W-:Y:S01]  /*9c950*/  VIADD R12, R152, 0xbf ;  /* 0x000000bf980c7836 */ /* 0x000fe20000000000 */
[----:B------:R-:W-:Y:S01]  /*9c960*/  ISETP.LT.AND P6, PT, R155, UR4, !P0 ;  /* 0x000000049b007c0c */ /* 0x000fe2000c7c1270 */
[----:B------:R-:W-:Y:S01]  /*9c970*/  ULDC UR5, c[0x0][0x22c] ;  /* 0x00008b0000057ab9 */ /* 0x000fe20000000800 */
[----:B-1----:R-:W4:Y:S04]  /*9c980*/  LDL.LU R144, [R1+0x12f0] ;  /* 0x0012f00001907983 */ /* 0x002f280000300800 */
[----:B------:R-:W4:Y:S01]  /*9c990*/  LDL.LU R145, [R1+0x778] ;  /* 0x0007780001917983 */ /* 0x000f220000300800 */
[----:B------:R-:W-:-:S03]  /*9c9a0*/  ISETP.LT.AND P5, PT, R157, UR4, !P0 ;  /* 0x000000049d007c0c */ /* 0x000fc6000c7a1270 */
[----:B------:R-:W4:Y:S01]  /*9c9b0*/  LDL.LU R150, [R1+0x12f4] ;  /* 0x0012f40001967983 */ /* 0x000f220000300800 */
[----:B------:R-:W-:-:S03]  /*9c9c0*/  ISETP.GE.AND P1, PT, R12, UR53, PT ;  /* 0x000000350c007c0c */ /* 0x000fc6000bf26270 */
[----:B------:R1:W-:Y:S01]  /*9c9d0*/  @P3 STG.E desc[UR60][R10.64], R139 ;  /* 0x0000008b0a003986 */ /* 0x0003e2000c10193c */
[----:B------:R-:W-:-:S03]  /*9c9e0*/  IMAD.WIDE R12, R146, 0x4, R2 ;  /* 0x00000004920c7825 */ /* 0x000fc600078e0202 */
[----:B------:R-:W4:Y:S04]  /*9c9f0*/  LDL.LU R137, [R1+0x578] ;  /* 0x0005780001897983 */ /* 0x000f280000300800 */
[----:B------:R-:W4:Y:S01]  /*9ca00*/  LDL.LU R138, [R1+0x178] ;  /* 0x00017800018a7983 */ /* 0x000f220000300800 */
[----:B-1----:R-:W-:-:S03]  /*9ca10*/  IMAD.WIDE R10, R146, 0x4, R4 ;  /* 0x00000004920a7825 */ /* 0x002fc600078e0204 */
[----:B--2---:R1:W-:Y:S04]  /*9ca20*/  @P2 STG.E desc[UR60][R14.64], R156 ;  /* 0x0000009c0e002986 */ /* 0x0043e8000c10193c */
[----:B-1----:R-:W2:Y:S01]  /*9ca30*/  LDL.LU R156, [R1+0x378] ;  /* 0x00037800019c7983 */ /* 0x002ea20000300800 */
[----:B------:R-:W-:-:S03]  /*9ca40*/  IMAD.WIDE R14, R146, 0x4, R6 ;  /* 0x00000004920e7825 */ /* 0x000fc600078e0206 */
[----:B---3--:R-:W-:Y:S04]  /*9ca50*/  @P4 STG.E desc[UR60][R12.64], R151 ;  /* 0x000000970c004986 */ /* 0x008fe8000c10193c */
[----:B------:R1:W-:Y:S04]  /*9ca60*/  @P6 STG.E desc[UR60][R10.64], R149 ;  /* 0x000000950a006986 */ /* 0x0003e8000c10193c */
[----:B-1----:R-:W3:Y:S01]  /*9ca70*/  LDL.LU R149, [R1+0xd6c] ;  /* 0x000d6c0001957983 */ /* 0x002ee20000300800 */
[----:B------:R-:W-:-:S03]  /*9ca80*/  IMAD.WIDE R10, R146, 0x4, R8 ;  /* 0x00000004920a7825 */ /* 0x000fc600078e0208 */
[----:B------:R-:W3:Y:S04]  /*9ca90*/  LDL.LU R151, [R1+0xb6c] ;  /* 0x000b6c0001977983 */ /* 0x000ee80000300800 */
[----:B----4-:R1:W-:Y:S04]  /*9caa0*/  @P5 STG.E desc[UR60][R14.64], R148 ;  /* 0x000000940e005986 */ /* 0x0103e8000c10193c */
[----:B------:R-:W4:Y:S04]  /*9cab0*/  LDL.LU R146, [R1+0x12f8] ;  /* 0x0012f80001927983 */ /* 0x000f280000300800 */
[----:B-1----:R-:W4:Y:S01]  /*9cac0*/  LDL.LU R148, [R1+0xffc] ;  /* 0x000ffc0001947983 */ /* 0x002f220000300800 */
[----:B------:R-:W-:-:S02]  /*9cad0*/  IADD3 R0, R152, 0xbd, RZ ;  /* 0x000000bd98007810 */ /* 0x000fc40007ffe0ff */
[----:B------:R-:W-:Y:S01]  /*9cae0*/  ISETP.LT.AND P0, PT, R158, UR4, !P0 ;  /* 0x000000049e007c0c */ /* 0x000fe2000c701270 */
[----:B------:R-:W4:Y:S01]  /*9caf0*/  LDL.LU R139, [R1+0x96c] ;  /* 0x00096c00018b7983 */ /* 0x000f220000300800 */
[----:B------:R-:W-:-:S04]  /*9cb00*/  ISETP.GE.AND P3, PT, R0, UR51, PT ;  /* 0x0000003300007c0c */ /* 0x000fc8000bf66270 */
[----:B------:R-:W-:Y:S01]  /*9cb10*/  ISETP.LT.AND P4, PT, R153, UR4, !P3 ;  /* 0x0000000499007c0c */ /* 0x000fe2000df81270 */
[----:B------:R-:W-:Y:S01]  /*9cb20*/  VIADD R0, R152, 0xbe ;  /* 0x000000be98007836 */ /* 0x000fe20000000000 */
[----:B------:R-:W-:Y:S02]  /*9cb30*/  ISETP.LT.AND P5, PT, R155, UR4, !P3 ;  /* 0x000000049b007c0c */ /* 0x000fe4000dfa1270 */
[----:B------:R-:W-:Y:S02]  /*9cb40*/  ISETP.LT.AND P6, PT, R157, UR4, !P3 ;  /* 0x000000049d007c0c */ /* 0x000fe4000dfc1270 */
[----:B------:R-:W-:Y:S02]  /*9cb50*/  ISETP.LT.AND P3, PT, R158, UR4, !P3 ;  /* 0x000000049e007c0c */ /* 0x000fe4000df61270 */
[----:B------:R-:W-:Y:S01]  /*9cb60*/  ISETP.GE.AND P2, PT, R0, UR5, PT ;  /* 0x0000000500007c0c */ /* 0x000fe2000bf46270 */
[----:B------:R1:W-:Y:S01]  /*9cb70*/  @P0 STG.E desc[UR60][R10.64], R147 ;  /* 0x000000930a000986 */ /* 0x0003e2000c10193c */
[----:B------:R-:W-:-:S03]  /*9cb80*/  IMAD.WIDE R14, R144, 0x4, R2 ;  /* 0x00000004900e7825 */ /* 0x000fc600078e0202 */
[----:B-1----:R-:W4:Y:S01]  /*9cb90*/  LDL.LU R147, [R1+0x77c] ;  /* 0x00077c0001937983 */ /* 0x002f220000300800 */
[----:B------:R-:W-:Y:S01]  /*9cba0*/  ISETP.LT.AND P0, PT, R153, UR4, !P2 ;  /* 0x0000000499007c0c */ /* 0x000fe2000d701270 */
[----:B------:R-:W-:Y:S01]  /*9cbb0*/  ULDC UR5, c[0x0][0x22c] ;  /* 0x00008b0000057ab9 */ /* 0x000fe20000000800 */
[C---:B------:R-:W-:Y:S01]  /*9cbc0*/  IMAD.WIDE R12, R144.reuse, 0x4, R4 ;  /* 0x00000004900c7825 */ /* 0x040fe200078e0204 */
[----:B------:R1:W-:Y:S03]  /*9cbd0*/  @P4 STG.E desc[UR60][R14.64], R145 ;  /* 0x000000910e004986 */ /* 0x0003e6000c10193c */
[----:B------:R-:W-:Y:S01]  /*9cbe0*/  IMAD.WIDE R10, R144, 0x4, R6 ;  /* 0x00000004900a7825 */ /* 0x000fe200078e0206 */
[----:B------:R-:W-:-:S03]  /*9cbf0*/  ISETP.LT.AND P4, PT, R155, UR4, !P2 ;  /* 0x000000049b007c0c */ /* 0x000fc6000d781270 */
[----:B-1----:R-:W-:Y:S02]  /*9cc00*/  IMAD.WIDE R14, R144, 0x4, R8 ;  /* 0x00000004900e7825 */ /* 0x002fe400078e0208 */
[----:B------:R-:W4:Y:S04]  /*9cc10*/  LDL.LU R144, [R1+0x57c] ;  /* 0x00057c0001907983 */ /* 0x000f280000300800 */
[----:B------:R1:W-:Y:S04]  /*9cc20*/  @P5 STG.E desc[UR60][R12.64], R137 ;  /* 0x000000890c005986 */ /* 0x0003e8000c10193c */
[----:B------:R1:W-:Y:S04]  /*9cc30*/  @P6 STG.E desc[UR60][R10.64], R138 ;  /* 0x0000008a0a006986 */ /* 0x0003e8000c10193c */
[----:B------:R-:W4:Y:S01]  /*9cc40*/  LDL.LU R145, [R1+0x12fc] ;  /* 0x0012fc0001917983 */ /* 0x000f220000300800 */
[----:B-1----:R-:W-:-:S04]  /*9cc50*/  IMAD.WIDE R12, R150, 0x4, R4 ;  /* 0x00000004960c7825 */ /* 0x002fc800078e0204 */
[----:B------:R-:W-:Y:S01]  /*9cc60*/  IMAD.WIDE R10, R150, 0x4, R2 ;  /* 0x00000004960a7825 */ /* 0x000fe200078e0202 */
[----:B--2---:R1:W-:Y:S01]  /*9cc70*/  @P3 STG.E desc[UR60][R14.64], R156 ;  /* 0x0000009c0e003986 */ /* 0x0043e2000c10193c */
[----:B------:R-:W-:-:S03]  /*9cc80*/  ISETP.LT.AND P3, PT, R157, UR4, !P2 ;  /* 0x000000049d007c0c */ /* 0x000fc6000d761270 */
[----:B-1----:R-:W2:Y:S04]  /*9cc90*/  LDL.LU R156, [R1+0x17c] ;  /* 0x00017c00019c7983 */ /* 0x002ea80000300800 */
[----:B---3--:R1:W-:Y:S04]  /*9cca0*/  @P0 STG.E desc[UR60][R10.64], R149 ;  /* 0x000000950a000986 */ /* 0x0083e8000c10193c */
[----:B------:R3:W-:Y:S04]  /*9ccb0*/  @P4 STG.E desc[UR60][R12.64], R151 ;  /* 0x000000970c004986 */ /* 0x0007e8000c10193c */
[----:B-1----:R-:W2:Y:S01]  /*9ccc0*/  LDL.LU R149, [R1+0x37c] ;  /* 0x00037c0001957983 */ /* 0x002ea20000300800 */
[----:B------:R-:W-:-:S03]  /*9ccd0*/  IMAD.WIDE R10, R150, 0x4, R6 ;  /* 0x00000004960a7825 */ /* 0x000fc600078e0206 */
[----:B---3--:R-:W3:Y:S01]  /*9cce0*/  LDL.LU R151, [R1+0xd70] ;  /* 0x000d700001977983 */ /* 0x008ee20000300800 */
[----:B------:R-:W-:-:S03]  /*9ccf0*/  IMAD.WIDE R12, R150, 0x4, R8 ;  /* 0x00000004960c7825 */ /* 0x000fc600078e0208 */
[----:B------:R-:W3:Y:S04]  /*9cd00*/  LDL.LU R150, [R1+0xb70] ;  /* 0x000b700001967983 */ /* 0x000ee80000300800 */
[----:B----4-:R1:W-:Y:S04]  /*9cd10*/  @P3 STG.E desc[UR60][R10.64], R148 ;  /* 0x000000940a003986 */ /* 0x0103e8000c10193c */
[----:B-1----:R-:W4:Y:S01]  /*9cd20*/  LDL.LU R148, [R1+0x1000] ;  /* 0x0010000001947983 */ /* 0x002f220000300800 */
[----:B------:R-:W-:Y:S02]  /*9cd30*/  ISETP.LT.AND P2, PT, R158, UR4, !P2 ;  /* 0x000000049e007c0c */ /* 0x000fe4000d741270 */
[----:B------:R-:W-:-:S02]  /*9cd40*/  ISETP.LT.AND P6, PT, R153, UR4, !P1 ;  /* 0x0000000499007c0c */ /* 0x000fc4000cfc1270 */
[----:B------:R-:W-:Y:S01]  /*9cd50*/  ISETP.LT.AND P5, PT, R155, UR4, !P1 ;  /* 0x000000049b007c0c */ /* 0x000fe2000cfa1270 */
[----:B------:R-:W-:-:S04]  /*9cd60*/  IMAD.WIDE R14, R146, 0x4, R2 ;  /* 0x00000004920e7825 */ /* 0x000fc800078e0202 */
[----:B------:R-:W-:Y:S01]  /*9cd70*/  IMAD.WIDE R16, R146, 0x4, R4 ;  /* 0x0000000492107825 */ /* 0x000fe200078e0204 */
[----:B------:R-:W-:-:S03]  /*9cd80*/  ISETP.LT.AND P3, PT, R157, UR4, !P1 ;  /* 0x000000049d007c0c */ /* 0x000fc6000cf61270 */
[C---:B------:R-:W-:Y:S01]  /*9cd90*/  VIADD R0, R152.reuse, 0xc0 ;  /* 0x000000c098007836 */ /* 0x040fe20000000000 */
[----:B------:R-:W-:Y:S01]  /*9cda0*/  @P2 STG.E desc[UR60][R12.64], R139 ;  /* 0x0000008b0c002986 */ /* 0x000fe2000c10193c */
[----:B------:R-:W-:Y:S02]  /*9cdb0*/  IADD3 R10, R152, 0xc3, RZ ;  /* 0x000000c3980a7810 */ /* 0x000fe40007ffe0ff */
[----:B------:R-:W-:Y:S01]  /*9cdc0*/  ISETP.LT.AND P2, PT, R158, UR4, !P1 ;  /* 0x000000049e007c0c */ /* 0x000fe2000cf41270 */
[----:B------:R1:W-:Y:S01]  /*9cdd0*/  @P6 STG.E desc[UR60][R14.64], R147 ;  /* 0x000000930e006986 */ /* 0x0003e2000c10193c */
[----:B------:R-:W-:Y:S02]  /*9cde0*/  ISETP.GE.AND P0, PT, R0, UR5, PT ;  /* 0x0000000500007c0c */ /* 0x000fe4000bf06270 */
[----:B------:R-:W-:Y:S01]  /*9cdf0*/  ISETP.GE.AND P1, PT, R10, UR49, PT ;  /* 0x000000310a007c0c */ /* 0x000fe2000bf26270 */
[C---:B------:R-:W-:Y:S01]  /*9ce00*/  IMAD.WIDE R10, R146.reuse, 0x4, R8 ;  /* 0x00000004920a7825 */ /* 0x040fe200078e0208 */
[----:B------:R-:W-:Y:S01]  /*9ce10*/  ISETP.LT.AND P4, PT, R153, UR4, !P0 ;  /* 0x0000000499007c0c */ /* 0x000fe2000c781270 */
[----:B------:R-:W-:Y:S01]  /*9ce20*/  ULDC UR5, c[0x0][0x22c] ;  /* 0x00008b0000057ab9 */ /* 0x000fe20000000800 */
[----:B-1----:R-:W4:Y:S01]  /*9ce30*/  LDL.LU R147, [R1+0x970] ;  /* 0x0009700001937983 */ /* 0x002f220000300800 */
[----:B------:R-:W-:-:S03]  /*9ce40*/  IMAD.WIDE R12, R146, 0x4, R6 ;  /* 0x00000004920c7825 */ /* 0x000fc600078e0206 */
[----:B------:R1:W-:Y:S01]  /*9ce50*/  @P5 STG.E desc[UR60][R16.64], R144 ;  /* 0x0000009010005986 */ /* 0x0003e2000c10193c */
[----:B------:R-:W-:Y:S02]  /*9ce60*/  ISETP.LT.AND P6, PT, R155, UR4, !P0 ;  /* 0x000000049b007c0c */ /* 0x000fe4000c7c1270 */
[----:B------:R-:W-:Y:S01]  /*9ce70*/  ISETP.LT.AND P5, PT, R157, UR4, !P0 ;  /* 0x000000049d007c0c */ /* 0x000fe2000c7a1270 */
[----:B-1----:R-:W4:Y:S04]  /*9ce80*/  LDL.LU R144, [R1+0x1300] ;  /* 0x0013000001907983 */ /* 0x002f280000300800 */
[----:B------:R-:W4:Y:S01]  /*9ce90*/  LDL.LU R146, [R1+0x780] ;  /* 0x0007800001927983 */ /* 0x000f220000300800 */
[----:B------:R-:W-:-:S03]  /*9cea0*/  IMAD.WIDE R14, R145, 0x4, R4 ;  /* 0x00000004910e7825 */ /* 0x000fc600078e0204 */
[----:B------:R-:W4:Y:S04]  /*9ceb0*/  LDL.LU R137, [R1+0x380] ;  /* 0x0003800001897983 */ /* 0x000f280000300800 */
[----:B------:R-:W4:Y:S04]  /*9cec0*/  LDL.LU R138, [R1+0x180] ;  /* 0x00018000018a7983 */ /* 0x000f280000300800 */
[----:B--2---:R1:W-:Y:S02]  /*9ced0*/  @P3 STG.E desc[UR60][R12.64], R156 ;  /* 0x0000009c0c003986 */ /* 0x0043e4000c10193c */
[----:B-1----:R-:W-:-:S02]  /*9cee0*/  IMAD.WIDE R12, R145, 0x4, R2 ;  /* 0x00000004910c7825 */ /* 0x002fc400078e0202 */
[----:B------:R1:W-:Y:S04]  /*9cef0*/  @P2 STG.E desc[UR60][R10.64], R149 ;  /* 0x000000950a002986 */ /* 0x0003e8000c10193c */
[----:B---3--:R-:W-:Y:S04]  /*9cf00*/  @P4 STG.E desc[UR60][R12.64], R151 ;  /* 0x000000970c004986 */ /* 0x008fe8000c10193c */
[----:B------:R-:W-:Y:S04]  /*9cf10*/  @P6 STG.E desc[UR60][R14.64], R150 ;  /* 0x000000960e006986 */ /* 0x000fe8000c10193c */
[----:B-1----:R-:W2:Y:S01]  /*9cf20*/  LDL.LU R149, [R1+0x100] ;  /* 0x0001000001957983 */ /* 0x002ea20000300800 */
[----:B------:R-:W-:-:S03]  /*9cf30*/  IMAD.WIDE R10, R145, 0x4, R6 ;  /* 0x00000004910a7825 */ /* 0x000fc600078e0206 */
[----:B------:R-:W3:Y:S04]  /*9cf40*/  LDL.LU R156, [R1+0x1304] ;  /* 0x00130400019c7983 */ /* 0x000ee80000300800 */
[----:B----4-:R1:W-:Y:S02]  /*9cf50*/  @P5 STG.E desc[UR60][R10.64], R148 ;  /* 0x000000940a005986 */ /* 0x0103e4000c10193c */
[----:B-1----:R-:W-:Y:S02]  /*9cf60*/  IMAD.WIDE R10, R145, 0x4, R8 ;  /* 0x00000004910a7825 */ /* 0x002fe400078e0208 */
[----:B------:R-:W4:Y:S04]  /*9cf70*/  LDL.LU R145, [R1+0xd74] ;  /* 0x000d740001917983 */ /* 0x000f280000300800 */
[----:B------:R-:W4:Y:S04]  /*9cf80*/  LDL.LU R139, [R1+0xb74] ;  /* 0x000b7400018b7983 */ /* 0x000f280000300800 */
[----:B------:R-:W4:Y:S04]  /*9cf90*/  LDL.LU R151, [R1+0x1308] ;  /* 0x0013080001977983 */ /* 0x000f280000300800 */
[----:B------:R-:W4:Y:S01]  /*9cfa0*/  LDL.LU R150, [R1+0x1004] ;  /* 0x0010040001967983 */ /* 0x000f220000300800 */
        /* <DEDUP_REMOVED lines=8> */
[----:B------:R-:W-:Y:S01]  /*9d030*/  ISETP.LT.AND P3, PT, R158, UR4, !P3 ;  /* 0x000000049e007c0c */ /* 0x000fe2000df61270 */
[----:B------:R1:W-:Y:S01]  /*9d040*/  @P0 STG.E desc[UR60][R10.64], R147 ;  /* 0x000000930a000986 */ /* 0x0003e2000c10193c */
[----:B------:R-:W-:Y:S01]  /*9d050*/  ISETP.GE.AND P2, PT, R0, UR5, PT ;  /* 0x0000000500007c0c */ /* 0x000fe2000bf46270 */
[----:B------:R-:W-:Y:S01]  /*9d060*/  ULDC UR5, c[0x0][0x22c] ;  /* 0x00008b0000057ab9 */ /* 0x000fe20000000800 */
[----:B------:R-:W-:-:S02]  /*9d070*/  IMAD.WIDE R14, R144, 0x4, R2 ;  /* 0x00000004900e7825 */ /* 0x000fc400078e0202 */
[----:B------:R-:W-:Y:S02]  /*9d080*/  ISETP.LT.AND P0, PT, R153, UR4, !P2 ;  /* 0x0000000499007c0c */ /* 0x000fe4000d701270 */
[C---:B------:R-:W-:Y:S01]  /*9d090*/  IMAD.WIDE R12, R144.reuse, 0x4, R4 ;  /* 0x00000004900c7825 */ /* 0x040fe200078e0204 */
[----:B------:R1:W-:Y:S03]  /*9d0a0*/  @P4 STG.E desc[UR60][R14.64], R146 ;  /* 0x000000920e004986 */ /* 0x0003e6000c10193c */
[C---:B-1----:R-:W-:Y:S01]  /*9d0b0*/  IMAD.WIDE R10, R144.reuse, 0x4, R6 ;  /* 0x00000004900a7825 */ /* 0x042fe200078e0206 */
[----:B------:R-:W-:Y:S03]  /*9d0c0*/  @P5 STG.E desc[UR60][R12.64], R137 ;  /* 0x000000890c005986 */ /* 0x000fe6000c10193c */
[----:B------:R-:W-:Y:S01]  /*9d0d0*/  IMAD.WIDE R14, R144, 0x4, R8 ;  /* 0x00000004900e7825 */ /* 0x000fe200078e0208 */
[----:B------:R-:W4:Y:S04]  /*9d0e0*/  LDL.LU R146, [R1+0x784] ;  /* 0x0007840001927983 */ /* 0x000f280000300800 */
[----:B------:R-:W4:Y:S01]  /*9d0f0*/  LDL.LU R144, [R1+0x384] ;  /* 0x0003840001907983 */ /* 0x000f220000300800 */
[----:B------:R-:W-:-:S03]  /*9d100*/  ISETP.LT.AND P4, PT, R155, UR4, !P2 ;  /* 0x000000049b007c0c */ /* 0x000fc6000d781270 */
[----:B------:R3:W-:Y:S04]  /*9d110*/  @P6 STG.E desc[UR60][R10.64], R138 ;  /* 0x0000008a0a006986 */ /* 0x0007e8000c10193c */
[----:B------:R-:W4:Y:S04]  /*9d120*/  LDL.LU R147, [R1+0x130c] ;  /* 0x00130c0001937983 */ /* 0x000f280000300800 */
[----:B--2---:R1:W-:Y:S01]  /*9d130*/  @P3 STG.E desc[UR60][R14.64], R149 ;  /* 0x000000950e003986 */ /* 0x0043e2000c10193c */
[----:B------:R-:W-:Y:S01]  /*9d140*/  ISETP.LT.AND P3, PT, R157, UR4, !P2 ;  /* 0x000000049d007c0c */ /* 0x000fe2000d761270 */
[----:B---3--:R-:W-:-:S04]  /*9d150*/  IMAD.WIDE R10, R156, 0x4, R2 ;  /* 0x000000049c0a7825 */ /* 0x008fc800078e0202 */
[C---:B------:R-:W-:Y:S01]  /*9d160*/  IMAD.WIDE R12, R156.reuse, 0x4, R4 ;  /* 0x000000049c0c7825 */ /* 0x040fe200078e0204 */
[----:B-1----:R-:W2:Y:S04]  /*9d170*/  LDL.LU R149, [R1+0x184] ;  /* 0x0001840001957983 */ /* 0x002ea80000300800 */
[----:B----4-:R1:W-:Y:S04]  /*9d180*/  @P0 STG.E desc[UR60][R10.64], R145 ;  /* 0x000000910a000986 */ /* 0x0103e8000c10193c */
[----:B------:R3:W-:Y:S04]  /*9d190*/  @P4 STG.E desc[UR60][R12.64], R139 ;  /* 0x0000008b0c004986 */ /* 0x0007e8000c10193c */
[----:B-1----:R-:W4:Y:S01]  /*9d1a0*/  LDL.LU R145, [R1+0x104] ;  /* 0x0001040001917983 */ /* 0x002f220000300800 */
[----:B------:R-:W-:-:S03]  /*9d1b0*/  IMAD.WIDE R10, R156, 0x4, R6 ;  /* 0x000000049c0a7825 */ /* 0x000fc600078e0206 */
[----:B---3--:R-:W3:Y:S01]  /*9d1c0*/  LDL.LU R139, [R1+0xd78] ;  /* 0x000d7800018b7983 */ /* 0x008ee20000300800 */
[----:B------:R-:W-:-:S03]  /*9d1d0*/  IMAD.WIDE R12, R156, 0x4, R8 ;  /* 0x000000049c0c7825 */ /* 0x000fc600078e0208 */
[----:B------:R-:W3:Y:S04]  /*9d1e0*/  LDL.LU R156, [R1+0xb78] ;  /* 0x000b7800019c7983 */ /* 0x000ee80000300800 */
[----:B------:R1:W-:Y:S04]  /*9d1f0*/  @P3 STG.E desc[UR60][R10.64], R150 ;  /* 0x000000960a003986 */ /* 0x0003e8000c10193c */
[----:B-1----:R-:W3:Y:S01]  /*9d200*/  LDL.LU R150, [R1+0x1008] ;  /* 0x0010080001967983 */ /* 0x002ee20000300800 */
[----:B------:R-:W-:Y:S02]  /*9d210*/  ISETP.LT.AND P2, PT, R158, UR4, !P2 ;  /* 0x000000049e007c0c */ /* 0x000fe4000d741270 */
[----:B------:R-:W-:-:S02]  /*9d220*/  ISETP.LT.AND P6, PT, R153, UR4, !P1 ;  /* 0x0000000499007c0c */ /* 0x000fc4000cfc1270 */
[----:B------:R-:W-:Y:S01]  /*9d230*/  ISETP.LT.AND P5, PT, R155, UR4, !P1 ;  /* 0x000000049b007c0c */ /* 0x000fe2000cfa1270 */
[----:B------:R-:W-:-:S04]  /*9d240*/  IMAD.WIDE R14, R151, 0x4, R2 ;  /* 0x00000004970e7825 */ /* 0x000fc800078e0202 */
[----:B------:R-:W-:Y:S01]  /*9d250*/  IMAD.WIDE R16, R151, 0x4, R4 ;  /* 0x0000000497107825 */ /* 0x000fe200078e0204 */
[----:B------:R-:W-:-:S03]  /*9d260*/  IADD3 R0, R152, 0xc4, RZ ;  /* 0x000000c498007810 */ /* 0x000fc60007ffe0ff */
[----:B------:R1:W-:Y:S01]  /*9d270*/  @P2 STG.E desc[UR60][R12.64], R148 ;  /* 0x000000940c002986 */ /* 0x0003e2000c10193c */
[----:B------:R-:W-:-:S03]  /*9d280*/  ISETP.LT.AND P3, PT, R157, UR4, !P1 ;  /* 0x000000049d007c0c */ /* 0x000fc6000cf61270 */
[----:B------:R1:W-:Y:S01]  /*9d290*/  @P6 STG.E desc[UR60][R14.64], R146 ;  /* 0x000000920e006986 */ /* 0x0003e2000c10193c */
[----:B------:R-:W-:-:S03]  /*9d2a0*/  ISETP.LT.AND P2, PT, R158, UR4, !P1 ;  /* 0x000000049e007c0c */ /* 0x000fc6000cf41270 */
[----:B------:R1:W-:Y:S04]  /*9d2b0*/  @P5 STG.E desc[UR60][R16.64], R144 ;  /* 0x0000009010005986 */ /* 0x0003e8000c10193c */
[----:B-1----:R-:W3:Y:S04]  /*9d2c0*/  LDL.LU R148, [R1+0x978] ;  /* 0x0009780001947983 */ /* 0x002ee80000300800 */
[----:B------:R-:W3:Y:S01]  /*9d2d0*/  LDL.LU R146, [R1+0x788] ;  /* 0x0007880001927983 */ /* 0x000ee20000300800 */
[----:B------:R-:W-:-:S03]  /*9d2e0*/  ISETP.GE.AND P0, PT, R0, UR5, PT ;  /* 0x0000000500007c0c */ /* 0x000fc6000bf06270 */
[----:B------:R-:W3:Y:S01]  /*9d2f0*/  LDL.LU R144, [R1+0x1310] ;  /* 0x0013100001907983 */ /* 0x000ee20000300800 */
[----:B------:R-:W-:Y:S01]  /*9d300*/  VIADD R10, R152, 0xc7 ;  /* 0x000000c7980a7836 */ /* 0x000fe20000000000 */
[----:B------:R-:W-:Y:S01]  /*9d310*/  ISETP.LT.AND P4, PT, R153, UR4, !P0 ;  /* 0x0000000499007c0c */ /* 0x000fe2000c781270 */
[----:B------:R-:W-:Y:S01]  /*9d320*/  IMAD.WIDE R12, R151, 0x4, R6 ;  /* 0x00000004970c7825 */ /* 0x000fe200078e0206 */
[----:B------:R-:W-:Y:S01]  /*9d330*/  ISETP.LT.AND P6, PT, R155, UR4, !P0 ;  /* 0x000000049b007c0c */ /* 0x000fe2000c7c1270 */
[----:B------:R-:W3:Y:S01]  /*9d340*/  LDL.LU R137, [R1+0x1314] ;  /* 0x0013140001897983 */ /* 0x000ee20000300800 */
[----:B------:R-:W-:Y:S01]  /*9d350*/  ISETP.LT.AND P5, PT, R157, UR4, !P0 ;  /* 0x000000049d007c0c */ /* 0x000fe2000c7a1270 */
[----:B------:R-:W-:Y:S01]  /*9d360*/  IMAD.WIDE R14, R147, 0x4, R4 ;  /* 0x00000004930e7825 */ /* 0x000fe200078e0204 */
[----:B------:R-:W-:Y:S01]  /*9d370*/  ISETP.GE.AND P1, PT, R10, UR45, PT ;  /* 0x0000002d0a007c0c */ /* 0x000fe2000bf26270 */
[----:B------:R-:W-:Y:S02]  /*9d380*/  ULDC UR5, c[0x0][0x22c] ;  /* 0x00008b0000057ab9 */ /* 0x000fe40000000800 */
[----:B------:R-:W-:-:S02]  /*9d390*/  IMAD.WIDE R10, R151, 0x4, R8 ;  /* 0x00000004970a7825 */ /* 0x000fc400078e0208 */
[----:B------:R-:W3:Y:S04]  /*9d3a0*/  LDL.LU R151, [R1+0x388] ;  /* 0x0003880001977983 */ /* 0x000ee80000300800 */
[----:B--2---:R1:W-:Y:S02]  /*9d3b0*/  @P3 STG.E desc[UR60][R12.64], R149 ;  /* 0x000000950c003986 */ /* 0x0043e4000c10193c */
[C---:B-1----:R-:W-:Y:S02]  /*9d3c0*/  IMAD.WIDE R12, R147.reuse, 0x4, R2 ;  /* 0x00000004930c7825 */ /* 0x042fe400078e0202 */
[----:B------:R-:W2:Y:S04]  /*9d3d0*/  LDL.LU R149, [R1+0x188] ;  /* 0x0001880001957983 */ /* 0x000ea80000300800 */
[----:B----4-:R1:W-:Y:S04]  /*9d3e0*/  @P2 STG.E desc[UR60][R10.64], R145 ;  /* 0x000000910a002986 */ /* 0x0103e8000c10193c */
[----:B---3--:R-:W-:Y:S04]  /*9d3f0*/  @P4 STG.E desc[UR60][R12.64], R139 ;  /* 0x0000008b0c004986 */ /* 0x008fe8000c10193c */
[----:B-1----:R-:W3:Y:S01]  /*9d400*/  LDL.LU R145, [R1+0x108] ;  /* 0x0001080001917983 */ /* 0x002ee20000300800 */
[----:B------:R-:W-:-:S03]  /*9d410*/  IMAD.WIDE R10, R147, 0x4, R6 ;  /* 0x00000004930a7825 */ /* 0x000fc600078e0206 */
[----:B------:R-:W-:Y:S04]  /*9d420*/  @P6 STG.E desc[UR60][R14.64], R156 ;  /* 0x0000009c0e006986 */ /* 0x000fe8000c10193c */
[----:B------:R1:W-:Y:S02]  /*9d430*/  @P5 STG.E desc[UR60][R10.64], R150 ;  /* 0x000000960a005986 */ /* 0x0003e4000c10193c */
[----:B-1----:R-:W-:Y:S02]  /*9d440*/  IMAD.WIDE R10, R147, 0x4, R8 ;  /* 0x00000004930a7825 */ /* 0x002fe400078e0208 */
[----:B------:R-:W4:Y:S04]  /*9d450*/  LDL.LU R150, [R1+0xd7c] ;  /* 0x000d7c0001967983 */ /* 0x000f280000300800 */
[----:B------:R-:W4:Y:S01]  /*9d460*/  LDL.LU R147, [R1+0xb7c] ;  /* 0x000b7c0001937983 */ /* 0x000f220000300800 */
[----:B------:R-:W-:Y:S01]  /*9d470*/  VIADD R0, R152, 0xc5 ;  /* 0x000000c598007836 */ /* 0x000fe20000000000 */
[----:B------:R-:W-:-:S02]  /*9d480*/  ISETP.LT.AND P0, PT, R158, UR4, !P0 ;  /* 0x000000049e007c0c */ /* 0x000fc4000c701270 */
[----:B------:R-:W4:Y:S02]  /*9d490*/  LDL.LU R156, [R1+0x131c] ;  /* 0x00131c00019c7983 */ /* 0x000f240000300800 */
[----:B------:R-:W-:Y:S02]  /*9d4a0*/  ISETP.GE.AND P3, PT, R0, UR43, PT ;  /* 0x0000002b00007c0c */ /* 0x000fe4000bf66270 */
[----:B------:R-:W4:Y:S02]  /*9d4b0*/  LDL.LU R138, [R1+0x100c] ;  /* 0x00100c00018a7983 */ /* 0x000f240000300800 */
[----:B------:R-:W-:Y:S02]  /*9d4c0*/  ISETP.LT.AND P4, PT, R153, UR4, !P3 ;  /* 0x0000000499007c0c */ /* 0x000fe4000df81270 */
[----:B------:R-:W-:Y:S01]  /*9d4d0*/  ISETP.LT.AND P5, PT, R155, UR4, !P3 ;  /* 0x000000049b007c0c */ /* 0x000fe2000dfa1270 */
[----:B------:R-:W4:Y:S01]  /*9d4e0*/  LDL.LU R139, [R1+0x97c] ;  /* 0x00097c00018b7983 */ /* 0x000f220000300800 */
[----:B------:R-:W-:-:S02]  /*9d4f0*/  IADD3 R0, R152, 0xc6, RZ ;  /* 0x000000c698007810 */ /* 0x000fc40007ffe0ff */
[----:B------:R-:W-:Y:S01]  /*9d500*/  ISETP.LT.AND P6, PT, R157, UR4, !P3 ;  /* 0x000000049d007c0c */ /* 0x000fe2000dfc1270 */
[----:B------:R-:W-:Y:S01]  /*9d510*/  IMAD.WIDE R14, R144, 0x4, R2 ;  /* 0x00000004900e7825 */ /* 0x000fe200078e0202 */
[----:B------:R-:W-:Y:S01]  /*9d520*/  ISETP.LT.AND P3, PT, R158, UR4, !P3 ;  /* 0x000000049e007c0c */ /* 0x000fe2000df61270 */
[----:B------:R1:W-:Y:S01]  /*9d530*/  @P0 STG.E desc[UR60][R10.64], R148 ;  /* 0x000000940a000986 */ /* 0x0003e2000c10193c */
[----:B------:R-:W-:-:S03]  /*9d540*/  ISETP.GE.AND P2, PT, R0, UR5, PT ;  /* 0x0000000500007c0c */ /* 0x000fc6000bf46270 */
[----:B------:R1:W-:Y:S01]  /*9d550*/  @P4 STG.E desc[UR60][R14.64], R146 ;  /* 0x000000920e004986 */ /* 0x0003e2000c10193c */
[C---:B------:R-:W-:Y:S01]  /*9d560*/  IMAD.WIDE R12, R144.reuse, 0x4, R4 ;  /* 0x00000004900c7825 */ /* 0x040fe200078e0204 */
[----:B------:R-:W-:Y:S01]  /*9d570*/  ISETP.LT.AND P0, PT, R153, UR4, !P2 ;  /* 0x0000000499007c0c */ /* 0x000fe2000d701270 */
[----:B------:R-:W-:Y:S01]  /*9d580*/  ULDC UR5, c[0x0][0x22c] ;  /* 0x00008b0000057ab9 */ /* 0x000fe20000000800 */
[----:B-1----:R-:W4:Y:S04]  /*9d590*/  LDL.LU R148, [R1+0x78c] ;  /* 0x00078c0001947983 */ /* 0x002f280000300800 */
[----:B------:R-:W4:Y:S01]  /*9d5a0*/  LDL.LU R146, [R1+0x38c] ;  /* 0x00038c0001927983 */ /* 0x000f220000300800 */
[----:B------:R-:W-:Y:S01]  /*9d5b0*/  IMAD.WIDE R10, R144, 0x4, R6 ;  /* 0x00000004900a7825 */ /* 0x000fe200078e0206 */
[----:B------:R-:W-:-:S03]  /*9d5c0*/  ISETP.LT.AND P4, PT, R155, UR4, !P2 ;  /* 0x000000049b007c0c */ /* 0x000fc6000d781270 */
[----:B------:R-:W-:Y:S01]  /*9d5d0*/  IMAD.WIDE R14, R144, 0x4, R8 ;  /* 0x00000004900e7825 */ /* 0x000fe200078e0208 */
[----:B------:R1:W-:Y:S04]  /*9d5e0*/  @P5 STG.E desc[UR60][R12.64], R151 ;  /* 0x000000970c005986 */ /* 0x0003e8000c10193c */
[----:B------:R-:W4:Y:S01]  /*9d5f0*/  LDL.LU R144, [R1+0x1324] ;  /* 0x0013240001907983 */ /* 0x000f220000300800 */
[----:B-1----:R-:W-:-:S03]  /*9d600*/  IMAD.WIDE R12, R137, 0x4, R4 ;  /* 0x00000004890c7825 */ /* 0x002fc600078e0204 */
[----:B--2---:R1:W-:Y:S02]  /*9d610*/  @P6 STG.E desc[UR60][R10.64], R149 ;  /* 0x000000950a006986 */ /* 0x0043e4000c10193c */
[----:B-1----:R-:W-:Y:S02]  /*9d620*/  IMAD.WIDE R10, R137, 0x4, R2 ;  /* 0x00000004890a7825 */ /* 0x002fe400078e0202 */
[----:B---3--:R1:W-:Y:S04]  /*9d630*/  @P3 STG.E desc[UR60][R14.64], R145 ;  /* 0x000000910e003986 */ /* 0x0083e8000c10193c */
[----:B-1----:R-:W2:Y:S04]  /*9d640*/  LDL.LU R145, [R1+0x18c] ;  /* 0x00018c0001917983 */ /* 0x002ea80000300800 */
[----:B------:R-:W3:Y:S04]  /*9d650*/  LDL.LU R151, [R1+0x10c] ;  /* 0x00010c0001977983 */ /* 0x000ee80000300800 */
[----:B------:R-:W3:Y:S04]  /*9d660*/  LDL.LU R149, [R1+0x50] ;  /* 0x0000500001957983 */ /* 0x000ee80000300800 */
[----:B----4-:R1:W-:Y:S04]  /*9d670*/  @P0 STG.E desc[UR60][R10.64], R150 ;  /* 0x000000960a000986 */ /* 0x0103e8000c10193c */
[----:B------:R4:W-:Y:S04]  /*9d680*/  @P4 STG.E desc[UR60][R12.64], R147 ;  /* 0x000000930c004986 */ /* 0x0009e8000c10193c */
[----:B-1----:R-:W3:Y:S04]  /*9d690*/  LDL.LU R150, [R1+0x20] ;  /* 0x0000200001967983 */ /* 0x002ee80000300800 */
[----:B----4-:R-:W4:Y:S01]  /*9d6a0*/  LDL.LU R147, [R1+0x10] ;  /* 0x0000100001937983 */ /* 0x010f220000300800 */
[----:B------:R-:W-:-:S02]  /*9d6b0*/  ISETP.LT.AND P3, PT, R157, UR4, !P2 ;  /* 0x000000049d007c0c */ /* 0x000fc4000d761270 */
[----:B------:R-:W-:Y:S02]  /*9d6c0*/  ISETP.LT.AND P2, PT, R158, UR4, !P2 ;  /* 0x000000049e007c0c */ /* 0x000fe4000d741270 */
[----:B------:R-:W-:Y:S02]  /*9d6d0*/  ISETP.LT.AND P6, PT, R153, UR4, !P1 ;  /* 0x0000000499007c0c */ /* 0x000fe4000cfc1270 */
[----:B------:R-:W-:Y:S01]  /*9d6e0*/  ISETP.LT.AND P5, PT, R155, UR4, !P1 ;  /* 0x000000049b007c0c */ /* 0x000fe2000cfa1270 */
[----:B------:R-:W-:-:S04]  /*9d6f0*/  IMAD.WIDE R10, R137, 0x4, R6 ;  /* 0x00000004890a7825 */ /* 0x000fc800078e0206 */
[----:B------:R-:W-:-:S04]  /*9d700*/  IMAD.WIDE R12, R137, 0x4, R8 ;  /* 0x00000004890c7825 */ /* 0x000fc800078e0208 */
[----:B------:R-:W-:Y:S01]  /*9d710*/  IMAD.WIDE R14, R156, 0x4, R2 ;  /* 0x000000049c0e7825 */ /* 0x000fe200078e0202 */
[----:B------:R-:W-:Y:S03]  /*9d720*/  @P3 STG.E desc[UR60][R10.64], R138 ;  /* 0x0000008a0a003986 */ /* 0x000fe6000c10193c */
[----:B------:R-:W-:Y:S02]  /*9d730*/  VIADD R0, R152, 0xc8 ;  /* 0x000000c898007836 */ /* 0x000fe40000000000 */
[----:B------:R-:W-:Y:S01]  /*9d740*/  IMAD.WIDE R16, R156, 0x4, R4 ;  /* 0x000000049c107825 */ /* 0x000fe200078e0204 */
[----:B------:R-:W-:Y:S01]  /*9d750*/  ISETP.LT.AND P3, PT, R157, UR4, !P1 ;  /* 0x000000049d007c0c */ /* 0x000fe2000cf61270 */
[----:B------:R1:W-:Y:S01]  /*9d760*/  @P2 STG.E desc[UR60][R12.64], R139 ;  /* 0x0000008b0c002986 */ /* 0x0003e2000c10193c */
[----:B------:R-:W-:Y:S01]  /*9d770*/  ISETP.GE.AND P0, PT, R0, UR5, PT ;  /* 0x0000000500007c0c */ /* 0x000fe2000bf06270 */
[----:B------:R-:W-:Y:S01]  /*9d780*/  ULDC UR5, c[0x0][0x22c] ;  /* 0x00008b0000057ab9 */ /* 0x000fe20000000800 */
[----:B------:R-:W-:Y:S01]  /*9d790*/  ISETP.LT.AND P2, PT, R158, UR4, !P1 ;  /* 0x000000049e007c0c */ /* 0x000fe2000cf41270 */
[----:B------:R1:W-:Y:S04]  /*9d7a0*/  @P6 STG.E desc[UR60][R14.64], R148 ;  /* 0x000000940e006986 */ /* 0x0003e8000c10193c */
[----:B------:R1:W-:Y:S01]  /*9d7b0*/  @P5 STG.E desc[UR60][R16.64], R146 ;  /* 0x0000009210005986 */ /* 0x0003e2000c10193c */
[----:B------:R-:W-:Y:S01]  /*9d7c0*/  ISETP.LT.AND P4, PT, R153, UR4, !P0 ;  /* 0x0000000499007c0c */ /* 0x000fe2000c781270 */
[----:B-1----:R-:W-:-:S02]  /*9d7d0*/  VIADD R12, R152, 0xcb ;  /* 0x000000cb980c7836 */ /* 0x002fc40000000000 */
[----:B------:R-:W4:Y:S04]  /*9d7e0*/  LDL.LU R148, [R1] ;  /* 0x0000000001947983 */ /* 0x000f280000300800 */
[----:B------:R-:W4:Y:S01]  /*9d7f0*/  LDL.LU R146, [R1+0x1328] ;  /* 0x0013280001927983 */ /* 0x000f220000300800 */
[----:B------:R-:W-:Y:S01]  /*9d800*/  ISETP.LT.AND P6, PT, R155, UR4, !P0 ;  /* 0x000000049b007c0c */ /* 0x000fe2000c7c1270 */
[----:B------:R-:W-:Y:S01]  /*9d810*/  IMAD.WIDE R10, R156, 0x4, R6 ;  /* 0x000000049c0a7825 */ /* 0x000fe200078e0206 */
[----:B------:R-:W-:Y:S02]  /*9d820*/  ISETP.LT.AND P5, PT, R157, UR4, !P0 ;  /* 0x000000049d007c0c */ /* 0x000fe4000c7a1270 */
[----:B------:R-:W-:Y:S01]  /*9d830*/  ISETP.GE.AND P1, PT, R12, UR41, PT ;  /* 0x000000290c007c0c */ /* 0x000fe2000bf26270 */
[----:B------:R-:W-:-:S04]  /*9d840*/  IMAD.WIDE R12, R156, 0x4, R8 ;  /* 0x000000049c0c7825 */ /* 0x000fc800078e0208 */
[C---:B------:R-:W-:Y:S01]  /*9d850*/  IMAD.WIDE R14, R144.reuse, 0x4, R4 ;  /* 0x00000004900e7825 */ /* 0x040fe200078e0204 */
[----:B--2---:R1:W-:Y:S04]  /*9d860*/  @P3 STG.E desc[UR60][R10.64], R145 ;  /* 0x000000910a003986 */ /* 0x0043e8000c10193c */
[----:B---3--:R2:W-:Y:S01]  /*9d870*/  @P2 STG.E desc[UR60][R12.64], R151 ;  /* 0x000000970c002986 */ /* 0x0085e2000c10193c */
[----:B-1----:R-:W-:-:S03]  /*9d880*/  IMAD.WIDE R10, R144, 0x4, R2 ;  /* 0x00000004900a7825 */ /* 0x002fc600078e0202 */
[----:B------:R-:W3:Y:S01]  /*9d890*/  LDL.LU R145, [R1+0x1330] ;  /* 0x0013300001917983 */ /* 0x000ee20000300800 */
[----:B--2---:R-:W-:-:S03]  /*9d8a0*/  IMAD.WIDE R12, R144, 0x4, R6 ;  /* 0x00000004900c7825 */ /* 0x004fc600078e0206 */
[----:B------:R-:W-:Y:S04]  /*9d8b0*/  @P4 STG.E desc[UR60][R10.64], R149 ;  /* 0x000000950a004986 */ /* 0x000fe8000c10193c */
[----:B------:R1:W-:Y:S04]  /*9d8c0*/  @P6 STG.E desc[UR60][R14.64], R150 ;  /* 0x000000960e006986 */ /* 0x0003e8000c10193c */
[----:B----4-:R2:W-:Y:S04]  /*9d8d0*/  @P5 STG.E desc[UR60][R12.64], R147 ;  /* 0x000000930c005986 */ /* 0x0105e8000c10193c */
[----:B-1----:R-:W4:Y:S04]  /*9d8e0*/  LDL.LU R150, [R1+0x54] ;  /* 0x0000540001967983 */ /* 0x002f280000300800 */
[----:B--2---:R-:W2:Y:S01]  /*9d8f0*/  LDL.LU R147, [R1+0x24] ;  /* 0x0000240001937983 */ /* 0x004ea20000300800 */
[----:B------:R-:W-:-:S02]  /*9d900*/  IADD3 R0, R152, 0xc9, RZ ;  /* 0x000000c998007810 */ /* 0x000fc40007ffe0ff */
[----:B------:R-:W-:Y:S02]  /*9d910*/  ISETP.LT.AND P0, PT, R158, UR4, !P0 ;  /* 0x000000049e007c0c */ /* 0x000fe4000c701270 */
[----:B------:R-:W-:Y:S01]  /*9d920*/  ISETP.GE.AND P3, PT, R0, UR39, PT ;  /* 0x0000002700007c0c */ /* 0x000fe2000bf66270 */
[----:B------:R-:W-:Y:S02]  /*9d930*/  IMAD.WIDE R12, R144, 0x4, R8 ;  /* 0x00000004900c7825 */ /* 0x000fe400078e0208 */
[----:B------:R-:W2:Y:S01]  /*9d940*/  LDL.LU R144, [R1+0x134c] ;  /* 0x00134c0001907983 */ /* 0x000ea20000300800 */
[----:B------:R-:W-:Y:S01]  /*9d950*/  ISETP.LT.AND P4, PT, R153, UR4, !P3 ;  /* 0x0000000499007c0c */ /* 0x000fe2000df81270 */
[----:B------:R-:W-:Y:S02]  /*9d960*/  VIADD R0, R152, 0xca ;  /* 0x000000ca98007836 */ /* 0x000fe40000000000 */
[----:B------:R-:W2:Y:S01]  /*9d970*/  LDL.LU R151, [R1+0x14] ;  /* 0x0000140001977983 */ /* 0x000ea20000300800 */
[----:B------:R-:W-:-:S02]  /*9d980*/  ISETP.LT.AND P5, PT, R155, UR4, !P3 ;  /* 0x000000049b007c0c */ /* 0x000fc4000dfa1270 */
[----:B------:R-:W-:Y:S02]  /*9d990*/  ISETP.LT.AND P6, PT, R157, UR4, !P3 ;  /* 0x000000049d007c0c */ /* 0x000fe4000dfc1270 */
[----:B------:R-:W-:Y:S02]  /*9d9a0*/  ISETP.LT.AND P3, PT, R158, UR4, !P3 ;  /* 0x000000049e007c0c */ /* 0x000fe4000df61270 */
[----:B------:R-:W-:Y:S01]  /*9d9b0*/  ISETP.GE.AND P2, PT, R0, UR5, PT ;  /* 0x0000000500007c0c */ /* 0x000fe2000bf46270 */
[----:B------:R1:W-:Y:S01]  /*9d9c0*/  @P0 STG.E desc[UR60][R12.64], R148 ;  /* 0x000000940c000986 */ /* 0x0003e2000c10193c */
[C---:B------:R-:W-:Y:S02]  /*9d9d0*/  IMAD.WIDE R10, R146.reuse, 0x4, R2 ;  /* 0x00000004920a7825 */ /* 0x040fe400078e0202 */
[----:B------:R-:W-:Y:S01]  /*9d9e0*/  ISETP.LT.AND P0, PT, R153, UR4, !P2 ;  /* 0x0000000499007c0c */ /* 0x000fe2000d701270 */
[----:B------:R-:W-:Y:S01]  /*9d9f0*/  ULDC UR5, c[0x0][0x22c] ;  /* 0x00008b0000057ab9 */ /* 0x000fe20000000800 */
[----:B-1----:R-:W2:Y:S01]  /*9da00*/  LDL.LU R148, [R1+0x4] ;  /* 0x0000040001947983 */ /* 0x002ea20000300800 */
[----:B------:R-:W-:-:S03]  /*9da10*/  IMAD.WIDE R12, R146, 0x4, R4 ;  /* 0x00000004920c7825 */ /* 0x000fc600078e0204 */
[----:B------:R1:W-:Y:S01]  /*9da20*/  @P4 STG.E desc[UR60][R10.64], R248 ;  /* 0x000000f80a004986 */ /* 0x0003e2000c10193c */
[C---:B------:R-:W-:Y:S01]  /*9da30*/  IMAD.WIDE R14, R146.reuse, 0x4, R6 ;  /* 0x00000004920e7825 */ /* 0x040fe200078e0206 */
[----:B------:R-:W-:Y:S02]  /*9da40*/  ISETP.LT.AND P4, PT, R155, UR4, !P2 ;  /* 0x000000049b007c0c */ /* 0x000fe4000d781270 */
[----:B------:R-:W-:Y:S04]  /*9da50*/  @P5 STG.E desc[UR60][R12.64], R244 ;  /* 0x000000f40c005986 */ /* 0x000fe8000c10193c */
[----:B------:R-:W-:Y:S01]  /*9da60*/  @P6 STG.E desc[UR60][R14.64], R240 ;  /* 0x000000f00e006986 */ /* 0x000fe2000c10193c */
[----:B-1----:R-:W-:-:S03]  /*9da70*/  IMAD.WIDE R10, R146, 0x4, R8 ;  /* 0x00000004920a7825 */ /* 0x002fc600078e0208 */
[----:B------:R-:W2:Y:S04]  /*9da80*/  LDL.LU R146, [R1+0x1354] ;  /* 0x0013540001927983 */ /* 0x000ea80000300800 */
[----:B------:R3:W-:Y:S04]  /*9da90*/  @P3 STG.E desc[UR60][R10.64], R236 ;  /* 0x000000ec0a003986 */ /* 0x0007e8000c10193c */
[----:B------:R-:W2:Y:S01]  /*9daa0*/  LDL.LU R149, [R1+0x58] ;  /* 0x0000580001957983 */ /* 0x000ea20000300800 */
[----:B---3--:R-:W-:-:S04]  /*9dab0*/  IMAD.WIDE R10, R145, 0x4, R2 ;  /* 0x00000004910a7825 */ /* 0x008fc800078e0202 */
[C---:B------:R-:W-:Y:S01]  /*9dac0*/  IMAD.WIDE R12, R145.reuse, 0x4, R4 ;  /* 0x00000004910c7825 */ /* 0x040fe200078e0204 */
[----:B----4-:R1:W-:Y:S04]  /*9dad0*/  @P0 STG.E desc[UR60][R10.64], R150 ;  /* 0x000000960a000986 */ /* 0x0103e8000c10193c */
[----:B--2---:R2:W-:Y:S01]  /*9dae0*/  @P4 STG.E desc[UR60][R12.64], R147 ;  /* 0x000000930c004986 */ /* 0x0045e2000c10193c */
[----:B-1----:R-:W-:-:S03]  /*9daf0*/  IMAD.WIDE R10, R145, 0x4, R6 ;  /* 0x00000004910a7825 */ /* 0x002fc600078e0206 */
[----:B------:R-:W3:Y:S01]  /*9db00*/  LDL.LU R150, [R1+0x28] ;  /* 0x0000280001967983 */ /* 0x000ee20000300800 */
[----:B--2---:R-:W-:-:S03]  /*9db10*/  IMAD.WIDE R12, R145, 0x4, R8 ;  /* 0x00000004910c7825 */ /* 0x004fc600078e0208 */
[----:B------:R-:W2:Y:S01]  /*9db20*/  LDL.LU R145, [R1+0x18] ;  /* 0x0000180001917983 */ /* 0x000ea20000300800 */
[----:B------:R-:W-:Y:S02]  /*9db30*/  ISETP.LT.AND P3, PT, R157, UR4, !P2 ;  /* 0x000000049d007c0c */ /* 0x000fe4000d761270 */
[----:B------:R-:W-:Y:S01]  /*9db40*/  ISETP.LT.AND P2, PT, R158, UR4, !P2 ;  /* 0x000000049e007c0c */ /* 0x000fe2000d741270 */
[----:B------:R-:W-:Y:S01]  /*9db50*/  VIADD R0, R152, 0xcc ;  /* 0x000000cc98007836 */ /* 0x000fe20000000000 */
[----:B------:R-:W-:Y:S01]  /*9db60*/  ISETP.LT.AND P6, PT, R153, UR4, !P1 ;  /* 0x0000000499007c0c */ /* 0x000fe2000cfc1270 */
[----:B------:R-:W4:Y:S01]  /*9db70*/  LDL.LU R147, [R1+0x1358] ;  /* 0x0013580001937983 */ /* 0x000f220000300800 */
[----:B------:R-:W-:Y:S02]  /*9db80*/  ISETP.LT.AND P5, PT, R155, UR4, !P1 ;  /* 0x000000049b007c0c */ /* 0x000fe4000cfa1270 */
[----:B------:R-:W-:-:S05]  /*9db90*/  ISETP.GE.AND P0, PT, R0, UR5, PT ;  /* 0x0000000500007c0c */ /* 0x000fca000bf06270 */
[----:B------:R1:W-:Y:S01]  /*9dba0*/  @P3 STG.E desc[UR60][R10.64], R151 ;  /* 0x000000970a003986 */ /* 0x0003e2000c10193c */
[----:B------:R-:W-:Y:S01]  /*9dbb0*/  ISETP.LT.AND P3, PT, R157, UR4, !P1 ;  /* 0x000000049d007c0c */ /* 0x000fe2000cf61270 */
[C---:B------:R-:W-:Y:S01]  /*9dbc0*/  IMAD.WIDE R14, R144.reuse, 0x4, R2 ;  /* 0x00000004900e7825 */ /* 0x040fe200078e0202 */
[----:B------:R-:W-:Y:S01]  /*9dbd0*/  ISETP.LT.AND P4, PT, R153, UR4, !P0 ;  /* 0x0000000499007c0c */ /* 0x000fe2000c781270 */
[----:B------:R-:W-:Y:S02]  /*9dbe0*/  ULDC UR5, c[0x0][0x22c] ;  /* 0x00008b0000057ab9 */ /* 0x000fe40000000800 */
[----:B------:R-:W-:Y:S01]  /*9dbf0*/  IMAD.WIDE R16, R144, 0x4, R4 ;  /* 0x0000000490107825 */ /* 0x000fe200078e0204 */
[----:B------:R1:W-:Y:S01]  /*9dc00*/  @P2 STG.E desc[UR60][R12.64], R148 ;  /* 0x000000940c002986 */ /* 0x0003e2000c10193c */
[----:B------:R-:W-:-:S03]  /*9dc10*/  ISETP.LT.AND P2, PT, R158, UR4, !P1 ;  /* 0x000000049e007c0c */ /* 0x000fc6000cf41270 */
[----:B-1----:R-:W4:Y:S01]  /*9dc20*/  LDL.LU R151, [R1+0x8] ;  /* 0x0000080001977983 */ /* 0x002f220000300800 */
[----:B------:R-:W-:-:S03]  /*9dc30*/  IMAD.WIDE R10, R144, 0x4, R6 ;  /* 0x00000004900a7825 */ /* 0x000fc600078e0206 */
[----:B------:R1:W-:Y:S01]  /*9dc40*/  @P6 STG.E desc[UR60][R14.64], R249 ;  /* 0x000000f90e006986 */ /* 0x0003e2000c10193c */
[----:B------:R-:W-:Y:S02]  /*9dc50*/  ISETP.LT.AND P6, PT, R155, UR4, !P0 ;  /* 0x000000049b007c0c */ /* 0x000fe4000c7c1270 */
[----:B------:R-:W-:Y:S01]  /*9dc60*/  IADD3 R12, R152, 0xcf, RZ ;  /* 0x000000cf980c7810 */ /* 0x000fe20007ffe0ff */
[----:B------:R-:W-:Y:S01]  /*9dc70*/  @P5 STG.E desc[UR60][R16.64], R245 ;  /* 0x000000f510005986 */ /* 0x000fe2000c10193c */
[----:B------:R-:W-:Y:S02]  /*9dc80*/  ISETP.LT.AND P5, PT, R157, UR4, !P0 ;  /* 0x000000049d007c0c */ /* 0x000fe4000c7a1270 */
[----:B------:R-:W-:Y:S01]  /*9dc90*/  ISETP.GE.AND P1, PT, R12, UR37, PT ;  /* 0x000000250c007c0c */ /* 0x000fe2000bf26270 */
[----:B------:R-:W-:Y:S01]  /*9dca0*/  IMAD.WIDE R12, R144, 0x4, R8 ;  /* 0x00000004900c7825 */ /* 0x000fe200078e0208 */
[----:B------:R1:W-:Y:S04]  /*9dcb0*/  @P3 STG.E desc[UR60][R10.64], R241 ;  /* 0x000000f10a003986 */ /* 0x0003e8000c10193c */
[----:B------:R-:W4:Y:S01]  /*9dcc0*/  LDL.LU R148, [R1+0x1360] ;  /* 0x0013600001947983 */ /* 0x000f220000300800 */
[----:B-1----:R-:W-:-:S03]  /*9dcd0*/  IMAD.WIDE R14, R146, 0x4, R4 ;  /* 0x00000004920e7825 */ /* 0x002fc600078e0204 */
[----:B------:R1:W-:Y:S01]  /*9dce0*/  @P2 STG.E desc[UR60][R12.64], R237 ;  /* 0x000000ed0c002986 */ /* 0x0003e2000c10193c */
[----:B------:R-:W-:-:S03]  /*9dcf0*/  IMAD.WIDE R10, R146, 0x4, R2 ;  /* 0x00000004920a7825 */ /* 0x000fc600078e0202 */
[----:B------:R-:W4:Y:S04]  /*9dd00*/  LDL.LU R144, [R1+0x137c] ;  /* 0x00137c0001907983 */ /* 0x000f280000300800 */
[----:B------:R1:W-:Y:S02]  /*9dd10*/  @P4 STG.E desc[UR60][R10.64], R149 ;  /* 0x000000950a004986 */ /* 0x0003e4000c10193c */
[C---:B-1----:R-:W-:Y:S02]  /*9dd20*/  IMAD.WIDE R12, R146.reuse, 0x4, R6 ;  /* 0x00000004920c7825 */ /* 0x042fe400078e0206 */
[----:B------:R-:W4:Y:S04]  /*9dd30*/  LDL.LU R149, [R1+0x5c] ;  /* 0x00005c0001957983 */ /* 0x000f280000300800 */
[----:B---3--:R1:W-:Y:S04]  /*9dd40*/  @P6 STG.E desc[UR60][R14.64], R150 ;  /* 0x000000960e006986 */ /* 0x0083e8000c10193c */
[----:B--2---:R2:W-:Y:S04]  /*9dd50*/  @P5 STG.E desc[UR60][R12.64], R145 ;  /* 0x000000910c005986 */ /* 0x0045e8000c10193c */
[----:B-1----:R-:W3:Y:S04]  /*9dd60*/  LDL.LU R150, [R1+0x2c] ;  /* 0x00002c0001967983 */ /* 0x002ee80000300800 */
[----:B--2---:R-:W2:Y:S01]  /*9dd70*/  LDL.LU R145, [R1+0x1c] ;  /* 0x00001c0001917983 */ /* 0x004ea20000300800 */
[----:B------:R-:W-:-:S03]  /*9dd80*/  IMAD.WIDE R12, R146, 0x4, R8 ;  /* 0x00000004920c7825 */ /* 0x000fc600078e0208 */
[----:B------:R-:W2:Y:S01]  /*9dd90*/  LDL.LU R146, [R1+0xc] ;  /* 0x00000c0001927983 */ /* 0x000ea20000300800 */
[----:B------:R-:W-:Y:S01]  /*9dda0*/  VIADD R0, R152, 0xcd ;  /* 0x000000cd98007836 */ /* 0x000fe20000000000 */
[----:B------:R-:W-:-:S04]  /*9ddb0*/  ISETP.LT.AND P0, PT, R158, UR4, !P0 ;  /* 0x000000049e007c0c */ /* 0x000fc8000c701270 */
[----:B------:R-:W-:-:S04]  /*9ddc0*/  ISETP.GE.AND P3, PT, R0, UR35, PT ;  /* 0x0000002300007c0c */ /* 0x000fc8000bf66270 */
[----:B------:R-:W-:Y:S01]  /*9ddd0*/  ISETP.LT.AND P4, PT, R153, UR4, !P3 ;  /* 0x0000000499007c0c */ /* 0x000fe2000df81270 */
[----:B------:R-:W-:Y:S01]  /*9dde0*/  VIADD R0, R152, 0xce ;  /* 0x000000ce98007836 */ /* 0x000fe20000000000 */
[----:B------:R-:W-:Y:S02]  /*9ddf0*/  ISETP.LT.AND P5, PT, R155, UR4, !P3 ;  /* 0x000000049b007c0c */ /* 0x000fe4000dfa1270 */
[----:B------:R-:W-:Y:S02]  /*9de00*/  ISETP.LT.AND P6, PT, R157, UR4, !P3 ;  /* 0x000000049d007c0c */ /* 0x000fe4000dfc1270 */
[----:B------:R-:W-:Y:S01]  /*9de10*/  ISETP.LT.AND P3, PT, R158, UR4, !P3 ;  /* 0x000000049e007c0c */ /* 0x000fe2000df61270 */
[C---:B----4-:R-:W-:Y:S01]  /*9de20*/  IMAD.WIDE R10, R147.reuse, 0x4, R2 ;  /* 0x00000004930a7825 */ /* 0x050fe200078e0202 */
[----:B------:R-:W-:Y:S01]  /*9de30*/  ISETP.GE.AND P2, PT, R0, UR5, PT ;  /* 0x0000000500007c0c */ /* 0x000fe2000bf46270 */
[----:B------:R1:W-:Y:S02]  /*9de40*/  @P0 STG.E desc[UR60][R12.64], R151 ;  /* 0x000000970c000986 */ /* 0x0003e4000c10193c */
[----:B------:R-:W-:Y:S01]  /*9de50*/  IMAD.WIDE R14, R147, 0x4, R6 ;  /* 0x00000004930e7825 */ /* 0x000fe200078e0206 */
[----:B------:R-:W-:Y:S01]  /*9de60*/  ISETP.LT.AND P0, PT, R153, UR4, !P2 ;  /* 0x0000000499007c0c */ /* 0x000fe2000d701270 */
[----:B------:R4:W-:Y:S01]  /*9de70*/  @P4 STG.E desc[UR60][R10.64], R250 ;  /* 0x000000fa0a004986 */ /* 0x0009e2000c10193c */
[----:B------:R-:W-:Y:S01]  /*9de80*/  ISETP.LT.AND P4, PT, R155, UR4, !P2 ;  /* 0x000000049b007c0c */ /* 0x000fe2000d781270 */
[----:B------:R-:W-:Y:S01]  /*9de90*/  ULDC UR5, c[0x0][0x22c] ;  /* 0x00008b0000057ab9 */ /* 0x000fe20000000800 */
[----:B-1----:R-:W-:-:S04]  /*9dea0*/  IMAD.WIDE R12, R147, 0x4, R4 ;  /* 0x00000004930c7825 */ /* 0x002fc800078e0204 */
[----:B----4-:R-:W-:Y:S01]  /*9deb0*/  IMAD.WIDE R10, R147, 0x4, R8 ;  /* 0x00000004930a7825 */ /* 0x010fe200078e0208 */
[----:B------:R1:W-:Y:S04]  /*9dec0*/  @P5 STG.E desc[UR60][R12.64], R246 ;  /* 0x000000f60c005986 */ /* 0x0003e8000c10193c */
[----:B------:R-:W-:Y:S04]  /*9ded0*/  @P6 STG.E desc[UR60][R14.64], R242 ;  /* 0x000000f20e006986 */ /* 0x000fe8000c10193c */
[----:B------:R-:W4:Y:S04]  /*9dee0*/  LDL.LU R147, [R1+0x1384] ;  /* 0x0013840001937983 */ /* 0x000f280000300800 */
[----:B------:R1:W-:Y:S01]  /*9def0*/  @P3 STG.E desc[UR60][R10.64], R238 ;  /* 0x000000ee0a003986 */ /* 0x0003e2000c10193c */
[----:B------:R-:W-:Y:S01]  /*9df00*/  ISETP.LT.AND P3, PT, R157, UR4, !P2 ;  /* 0x000000049d007c0c */ /* 0x000fe2000d761270 */
[----:B-1----:R-:W-:-:S04]  /*9df10*/  IMAD.WIDE R12, R148, 0x4, R4 ;  /* 0x00000004940c7825 */ /* 0x002fc800078e0204 */
[----:B------:R-:W-:-:S05]  /*9df20*/  IMAD.WIDE R10, R148, 0x4, R2 ;  /* 0x00000004940a7825 */ /* 0x000fca00078e0202 */
[----:B------:R1:W-:Y:S01]  /*9df30*/  @P0 STG.E desc[UR60][R10.64], R149 ;  /* 0x000000950a000986 */ /* 0x0003e2000c10193c */
[----:B------:R-:W-:Y:S01]  /*9df40*/  ISETP.LT.AND P2, PT, R158, UR4, !P2 ;  /* 0x000000049e007c0c */ /* 0x000fe2000d741270 */
[----:B-1----:R-:W-:Y:S01]  /*9df50*/  IMAD.WIDE R10, R148, 0x4, R6 ;  /* 0x00000004940a7825 */ /* 0x002fe200078e0206 */
[----:B------:R-:W-:Y:S02]  /*9df60*/  ISETP.LT.AND P6, PT, R153, UR4, !P1 ;  /* 0x0000000499007c0c */ /* 0x000fe4000cfc1270 */
[----:B------:R-:W-:Y:S01]  /*9df70*/  ISETP.LT.AND P5, PT, R155, UR4, !P1 ;  /* 0x000000049b007c0c */ /* 0x000fe2000cfa1270 */
[----:B------:R-:W-:-:S04]  /*9df80*/  IMAD.WIDE R14, R144, 0x4, R2 ;  /* 0x00000004900e7825 */ /* 0x000fc800078e0202 */
[----:B------:R-:W-:Y:S01]  /*9df90*/  IMAD.WIDE R16, R144, 0x4, R4 ;  /* 0x0000000490107825 */ /* 0x000fe200078e0204 */
[----:B---3--:R-:W-:Y:S04]  /*9dfa0*/  @P4 STG.E desc[UR60][R12.64], R150 ;  /* 0x000000960c004986 */ /* 0x008fe8000c10193c */
[----:B--2---:R1:W-:Y:S04]  /*9dfb0*/  @P3 STG.E desc[UR60][R10.64], R145 ;  /* 0x000000910a003986 */ /* 0x0043e8000c10193c */
[----:B-1----:R-:W2:Y:S01]  /*9dfc0*/  LDL.LU R145, [R1+0x1388] ;  /* 0x0013880001917983 */ /* 0x002ea20000300800 */
[----:B------:R-:W-:-:S05]  /*9dfd0*/  IMAD.WIDE R12, R148, 0x4, R8 ;  /* 0x00000004940c7825 */ /* 0x000fca00078e0208 */
[----:B------:R1:W-:Y:S04]  /*9dfe0*/  @P2 STG.E desc[UR60][R12.64], R146 ;  /* 0x000000920c002986 */ /* 0x0003e8000c10193c */
[----:B-1----:R-:W3:Y:S01]  /*9dff0*/  LDL.LU R146, [R1+0x1390] ;  /* 0x0013900001927983 */ /* 0x002ee20000300800 */
[----:B------:R-:W-:Y:S01]  /*9e000*/  VIADD R12, R152, 0xd3 ;  /* 0x000000d3980c7836 */ /* 0x000fe20000000000 */
[----:B------:R-:W-:Y:S02]  /*9e010*/  ISETP.LT.AND P3, PT, R157, UR4, !P1 ;  /* 0x000000049d007c0c */ /* 0x000fe4000cf61270 */
[----:B------:R-:W-:Y:S01]  /*9e020*/  ISETP.LT.AND P2, PT, R158, UR4, !P1 ;  /* 0x000000049e007c0c */ /* 0x000fe2000cf41270 */
[----:B------:R-:W-:Y:S01]  /*9e030*/  IMAD.WIDE R10, R144, 0x4, R6 ;  /* 0x00000004900a7825 */ /* 0x000fe200078e0206 */
[----:B------:R-:W-:-:S03]  /*9e040*/  ISETP.GE.AND P1, PT, R12, UR33, PT ;  /* 0x000000210c007c0c */ /* 0x000fc6000bf26270 */
[----:B------:R-:W-:Y:S02]  /*9e050*/  IMAD.WIDE R12, R144, 0x4, R8 ;  /* 0x00000004900c7825 */ /* 0x000fe400078e0208 */
[----:B------:R-:W3:Y:S01]  /*9e060*/  LDL.LU R144, [R1+0x13ac] ;  /* 0x0013ac0001907983 */ /* 0x000ee20000300800 */
[----:B------:R-:W-:-:S04]  /*9e070*/  IADD3 R0, R152, 0xd0, RZ ;  /* 0x000000d098007810 */ /* 0x000fc80007ffe0ff */
[----:B------:R-:W-:Y:S01]  /*9e080*/  ISETP.GE.AND P0, PT, R0, UR5, PT ;  /* 0x0000000500007c0c */ /* 0x000fe2000bf06270 */
[----:B------:R4:W-:Y:S01]  /*9e090*/  @P6 STG.E desc[UR60][R14.64], R251 ;  /* 0x000000fb0e006986 */ /* 0x0009e2000c10193c */
[----:B------:R-:W-:Y:S01]  /*9e0a0*/  VIADD R0, R152, 0xd1 ;  /* 0x000000d198007836 */ /* 0x000fe20000000000 */
[----:B------:R-:W-:Y:S01]  /*9e0b0*/  ULDC UR5, c[0x0][0x22c] ;  /* 0x00008b0000057ab9 */ /* 0x000fe20000000800 */
[----:B------:R-:W-:Y:S01]  /*9e0c0*/  ISETP.LT.AND P4, PT, R153, UR4, !P0 ;  /* 0x0000000499007c0c */ /* 0x000fe2000c781270 */
[----:B------:R-:W-:Y:S01]  /*9e0d0*/  @P5 STG.E desc[UR60][R16.64], R247 ;  /* 0x000000f710005986 */ /* 0x000fe2000c10193c */
[----:B------:R-:W-:Y:S02]  /*9e0e0*/  ISETP.LT.AND P6, PT, R155, UR4, !P0 ;  /* 0x000000049b007c0c */ /* 0x000fe4000c7c1270 */
[----:B------:R-:W-:Y:S01]  /*9e0f0*/  ISETP.LT.AND P5, PT, R157, UR4, !P0 ;  /* 0x000000049d007c0c */ /* 0x000fe2000c7a1270 */
[----:B------:R1:W-:Y:S01]  /*9e100*/  @P3 STG.E desc[UR60][R10.64], R243 ;  /* 0x000000f30a003986 */ /* 0x0003e2000c10193c */
[----:B------:R-:W-:Y:S01]  /*9e110*/  ISETP.GE.AND P3, PT, R0, UR31, PT ;  /* 0x0000001f00007c0c */ /* 0x000fe2000bf66270 */
[----:B----4-:R-:W-:-:S02]  /*9e120*/  IMAD.WIDE R14, R147, 0x4, R4 ;  /* 0x00000004930e7825 */ /* 0x010fc400078e0204 */
[----:B------:R4:W-:Y:S01]  /*9e130*/  @P2 STG.E desc[UR60][R12.64], R239 ;  /* 0x000000ef0c002986 */ /* 0x0009e2000c10193c */
[----:B------:R-:W-:Y:S01]  /*9e140*/  ISETP.LT.AND P0, PT, R158, UR4, !P0 ;  /* 0x000000049e007c0c */ /* 0x000fe2000c701270 */
[----:B-1----:R-:W-:-:S04]  /*9e150*/  IMAD.WIDE R10, R147, 0x4, R2 ;  /* 0x00000004930a7825 */ /* 0x002fc800078e0202 */
[----:B----4-:R-:W-:Y:S01]  /*9e160*/  IMAD.WIDE R12, R147, 0x4, R6 ;  /* 0x00000004930c7825 */ /* 0x010fe200078e0206 */
[----:B------:R-:W-:Y:S01]  /*9e170*/  @P4 STG.E desc[UR60][R10.64], R232 ;  /* 0x000000e80a004986 */ /* 0x000fe2000c10193c */
[----:B------:R-:W-:-:S03]  /*9e180*/  ISETP.LT.AND P4, PT, R153, UR4, !P3 ;  /* 0x0000000499007c0c */ /* 0x000fc6000df81270 */
[----:B------:R-:W-:Y:S04]  /*9e190*/  @P6 STG.E desc[UR60][R14.64], R228 ;  /* 0x000000e40e006986 */ /* 0x000fe8000c10193c */
[----:B------:R1:W-:Y:S01]  /*9e1a0*/  @P5 STG.E desc[UR60][R12.64], R224 ;  /* 0x000000e00c005986 */ /* 0x0003e2000c10193c */
[----:B------:R-:W-:Y:S02]  /*9e1b0*/  IADD3 R0, R152, 0xd2, RZ ;  /* 0x000000d298007810 */ /* 0x000fe40007ffe0ff */
[----:B------:R-:W-:Y:S02]  /*9e1c0*/  ISETP.LT.AND P5, PT, R155, UR4, !P3 ;  /* 0x000000049b007c0c */ /* 0x000fe4000dfa1270 */
[----:B------:R-:W-:Y:S01]  /*9e1d0*/  ISETP.LT.AND P6, PT, R157, UR4, !P3 ;  /* 0x000000049d007c0c */ /* 0x000fe2000dfc1270 */
[----:B-1----:R-:W-:-:S02]  /*9e1e0*/  IMAD.WIDE R12, R147, 0x4, R8 ;  /* 0x00000004930c7825 */ /* 0x002fc400078e0208 */
[----:B------:R-:W4:Y:S01]  /*9e1f0*/  LDL.LU R147, [R1+0x13b4] ;  /* 0x0013b40001937983 */ /* 0x000f220000300800 */
[----:B------:R-:W-:Y:S02]  /*9e200*/  ISETP.LT.AND P3, PT, R158, UR4, !P3 ;  /* 0x000000049e007c0c */ /* 0x000fe4000df61270 */
[----:B------:R-:W-:Y:S01]  /*9e210*/  ISETP.GE.AND P2, PT, R0, UR5, PT ;  /* 0x0000000500007c0c */ /* 0x000fe2000bf46270 */
[----:B------:R1:W-:Y:S01]  /*9e220*/  @P0 STG.E desc[UR60][R12.64], R220 ;  /* 0x000000dc0c000986 */ /* 0x0003e2000c10193c */
[----:B--2---:R-:W-:Y:S02]  /*9e230*/  IMAD.WIDE R10, R145, 0x4, R2 ;  /* 0x00000004910a7825 */ /* 0x004fe400078e0202 */
[----:B------:R-:W-:Y:S01]  /*9e240*/  ISETP.LT.AND P0, PT, R153, UR4, !P2 ;  /* 0x0000000499007c0c */ /* 0x000fe2000d701270 */
[----:B------:R-:W-:Y:S01]  /*9e250*/  ULDC UR5, c[0x0][0x22c] ;  /* 0x00008b0000057ab9 */ /* 0x000fe20000000800 */
[----:B-1----:R-:W-:Y:S01]  /*9e260*/  IMAD.WIDE R12, R145, 0x4, R4 ;  /* 0x00000004910c7825 */ /* 0x002fe200078e0204 */
[----:B------:R1:W-:Y:S01]  /*9e270*/  @P4 STG.E desc[UR60][R10.64], R216 ;  /* 0x000000d80a004986 */ /* 0x0003e2000c10193c */
[----:B------:R-:W-:-:S02]  /*9e280*/  ISETP.LT.AND P4, PT, R155, UR4, !P2 ;  /* 0x000000049b007c0c */ /* 0x000fc4000d781270 */
[C---:B------:R-:W-:Y:S01]  /*9e290*/  IMAD.WIDE R14, R145.reuse, 0x4, R6 ;  /* 0x00000004910e7825 */ /* 0x040fe200078e0206 */
[----:B------:R3:W-:Y:S04]  /*9e2a0*/  @P5 STG.E desc[UR60][R12.64], R212 ;  /* 0x000000d40c005986 */ /* 0x0007e8000c10193c */
[----:B------:R-:W-:Y:S01]  /*9e2b0*/  @P6 STG.E desc[UR60][R14.64], R208 ;  /* 0x000000d00e006986 */ /* 0x000fe2000c10193c */
[----:B-1----:R-:W-:-:S03]  /*9e2c0*/  IMAD.WIDE R10, R145, 0x4, R8 ;  /* 0x00000004910a7825 */ /* 0x002fc600078e0208 */
[----:B------:R-:W2:Y:S01]  /*9e2d0*/  LDL.LU R145, [R1+0x13b8] ;  /* 0x0013b80001917983 */ /* 0x000ea20000300800 */
[----:B---3--:R-:W-:-:S03]  /*9e2e0*/  IMAD.WIDE R12, R146, 0x4, R4 ;  /* 0x00000004920c7825 */ /* 0x008fc600078e0204 */
[----:B------:R1:W-:Y:S02]  /*9e2f0*/  @P3 STG.E desc[UR60][R10.64], R204 ;  /* 0x000000cc0a003986 */ /* 0x0003e4000c10193c */
[----:B-1----:R-:W-:-:S05]  /*9e300*/  IMAD.WIDE R10, R146, 0x4, R2 ;  /* 0x00000004920a7825 */ /* 0x002fca00078e0202 */
[----:B------:R1:W-:Y:S04]  /*9e310*/  @P0 STG.E desc[UR60][R10.64], R233 ;  /* 0x000000e90a000986 */ /* 0x0003e8000c10193c */
[----:B------:R3:W-:Y:S01]  /*9e320*/  @P4 STG.E desc[UR60][R12.64], R229 ;  /* 0x000000e50c004986 */ /* 0x0007e2000c10193c */
[----:B------:R-:W-:Y:S01]  /*9e330*/  ISETP.LT.AND P3, PT, R157, UR4, !P2 ;  /* 0x000000049d007c0c */ /* 0x000fe2000d761270 */
[----:B-1----:R-:W-:-:S04]  /*9e340*/  IMAD.WIDE R10, R146, 0x4, R6 ;  /* 0x00000004920a7825 */ /* 0x002fc800078e0206 */
[----:B---3--:R-:W-:Y:S02]  /*9e350*/  IMAD.WIDE R12, R146, 0x4, R8 ;  /* 0x00000004920c7825 */ /* 0x008fe400078e0208 */
[----:B------:R-:W3:Y:S01]  /*9e360*/  LDL.LU R146, [R1+0x13c0] ;  /* 0x0013c00001927983 */ /* 0x000ee20000300800 */
[----:B------:R-:W-:Y:S01]  /*9e370*/  ISETP.LT.AND P2, PT, R158, UR4, !P2 ;  /* 0x000000049e007c0c */ /* 0x000fe2000d741270 */
[----:B------:R-:W-:-:S04]  /*9e380*/  IMAD.WIDE R14, R144, 0x4, R2 ;  /* 0x00000004900e7825 */ /* 0x000fc800078e0202 */
[----:B------:R1:W-:Y:S01]  /*9e390*/  @P3 STG.E desc[UR60][R10.64], R225 ;  /* 0x000000e10a003986 */ /* 0x0003e2000c10193c */
[----:B------:R-:W-:-:S07]  /*9e3a0*/  IMAD.WIDE R16, R144, 0x4, R4 ;  /* 0x0000000490107825 */ /* 0x000fce00078e0204 */
[----:B------:R4:W-:Y:S01]  /*9e3b0*/  @P2 STG.E desc[UR60][R12.64], R221 ;  /* 0x000000dd0c002986 */ /* 0x0009e2000c10193c */
[----:B-1----:R-:W-:-:S04]  /*9e3c0*/  IMAD.WIDE R10, R144, 0x4, R6 ;  /* 0x00000004900a7825 */ /* 0x002fc800078e0206 */
[----:B----4-:R-:W-:Y:S02]  /*9e3d0*/  IMAD.WIDE R12, R144, 0x4, R8 ;  /* 0x00000004900c7825 */ /* 0x010fe400078e0208 */
[----:B------:R-:W4:Y:S01]  /*9e3e0*/  LDL.LU R144, [R1+0x13dc] ;  /* 0x0013dc0001907983 */ /* 0x000f220000300800 */
[----:B------:R-:W-:Y:S01]  /*9e3f0*/  ISETP.LT.AND P6, PT, R153, UR4, !P1 ;  /* 0x0000000499007c0c */ /* 0x000fe2000cfc1270 */
[----:B------:R-:W-:Y:S01]  /*9e400*/  VIADD R0, R152, 0xd4 ;  /* 0x000000d498007836 */ /* 0x000fe20000000000 */
[----:B------:R-:W-:Y:S02]  /*9e410*/  ISETP.LT.AND P5, PT, R155, UR4, !P1 ;  /* 0x000000049b007c0c */ /* 0x000fe4000cfa1270 */
[----:B------:R-:W-:Y:S02]  /*9e420*/  ISETP.LT.AND P3, PT, R157, UR4, !P1 ;  /* 0x000000049d007c0c */ /* 0x000fe4000cf61270 */
[----:B------:R-:W-:Y:S01]  /*9e430*/  ISETP.GE.AND P0, PT, R0, UR5, PT ;  /* 0x0000000500007c0c */ /* 0x000fe2000bf06270 */
[----:B------:R-:W-:Y:S01]  /*9e440*/  ULDC UR5, c[0x0][0x22c] ;  /* 0x00008b0000057ab9 */ /* 0x000fe20000000800 */
[----:B------:R-:W-:-:S02]  /*9e450*/  ISETP.LT.AND P2, PT, R158, UR4, !P1 ;  /* 0x000000049e007c0c */ /* 0x000fc4000cf41270 */
[----:B------:R-:W-:-:S03]  /*9e460*/  ISETP.LT.AND P4, PT, R153, UR4, !P0 ;  /* 0x0000000499007c0c */ /* 0x000fc6000c781270 */
[----:B------:R1:W-:Y:S01]  /*9e470*/  @P6 STG.E desc[UR60][R14.64], R217 ;  /* 0x000000d90e006986 */ /* 0x0003e2000c10193c */
[----:B------:R-:W-:-:S03]  /*9e480*/  ISETP.LT.AND P6, PT, R155, UR4, !P0 ;  /* 0x000000049b007c0c */ /* 0x000fc6000c7c1270 */
[----:B------:R-:W-:Y:S01]  /*9e490*/  @P5 STG.E desc[UR60][R16.64], R213 ;  /* 0x000000d510005986 */ /* 0x000fe2000c10193c */
[----:B------:R-:W-:Y:S02]  /*9e4a0*/  ISETP.LT.AND P5, PT, R157, UR4, !P0 ;  /* 0x000000049d007c0c */ /* 0x000fe4000c7a1270 */
[----:B------:R-:W-:Y:S01]  /*9e4b0*/  IADD3 R0, R152, 0xd5, RZ ;  /* 0x000000d598007810 */ /* 0x000fe20007ffe0ff */
[----:B------:R1:W-:Y:S03]  /*9e4c0*/  @P3 STG.E desc[UR60][R10.64], R209 ;  /* 0x000000d10a003986 */ /* 0x0003e6000c10193c */
[----:B------:R-:W-:Y:S01]  /*9e4d0*/  ISETP.GE.AND P3, PT, R0, UR27, PT ;  /* 0x0000001b00007c0c */ /* 0x000fe2000bf66270 */
[----:B-1----:R-:W-:Y:S01]  /*9e4e0*/  IMAD.WIDE R14, R147, 0x4, R4 ;  /* 0x00000004930e7825 */ /* 0x002fe200078e0204 */
[----:B------:R1:W-:Y:S01]  /*9e4f0*/  @P2 STG.E desc[UR60][R12.64], R205 ;  /* 0x000000cd0c002986 */ /* 0x0003e2000c10193c */
[----:B------:R-:W-:-:S02]  /*9e500*/  ISETP.LT.AND P0, PT, R158, UR4, !P0 ;  /* 0x000000049e007c0c */ /* 0x000fc4000c701270 */
[----:B------:R-:W-:-:S04]  /*9e510*/  IMAD.WIDE R10, R147, 0x4, R2 ;  /* 0x00000004930a7825 */ /* 0x000fc800078e0202 */
[----:B-1----:R-:W-:Y:S01]  /*9e520*/  IMAD.WIDE R12, R147, 0x4, R6 ;  /* 0x00000004930c7825 */ /* 0x002fe200078e0206 */
[----:B------:R-:W-:Y:S01]  /*9e530*/  @P4 STG.E desc[UR60][R10.64], R234 ;  /* 0x000000ea0a004986 */ /* 0x000fe2000c10193c */
[----:B------:R-:W-:Y:S02]  /*9e540*/  ISETP.LT.AND P4, PT, R153, UR4, !P3 ;  /* 0x0000000499007c0c */ /* 0x000fe4000df81270 */
[----:B------:R-:W-:Y:S01]  /*9e550*/  VIADD R0, R152, 0xd6 ;  /* 0x000000d698007836 */ /* 0x000fe20000000000 */
[----:B------:R-:W-:Y:S01]  /*9e560*/  @P6 STG.E desc[UR60][R14.64], R230 ;  /* 0x000000e60e006986 */ /* 0x000fe2000c10193c */
[----:B------:R-:W-:-:S03]  /*9e570*/  ISETP.LT.AND P6, PT, R157, UR4, !P3 ;  /* 0x000000049d007c0c */ /* 0x000fc6000dfc1270 */
[----:B------:R1:W-:Y:S01]  /*9e580*/  @P5 STG.E desc[UR60][R12.64], R226 ;  /* 0x000000e20c005986 */ /* 0x0003e2000c10193c */
[----:B------:R-:W-:Y:S02]  /*9e590*/  ISETP.LT.AND P5, PT, R155, UR4, !P3 ;  /* 0x000000049b007c0c */ /* 0x000fe4000dfa1270 */
[----:B------:R-:W-:Y:S02]  /*9e5a0*/  ISETP.LT.AND P3, PT, R158, UR4, !P3 ;  /* 0x000000049e007c0c */ /* 0x000fe4000df61270 */
[----:B------:R-:W-:Y:S01]  /*9e5b0*/  ISETP.GE.AND P2, PT, R0, UR5, PT ;  /* 0x0000000500007c0c */ /* 0x000fe2000bf46270 */
[----:B-1----:R-:W-:Y:S01]  /*9e5c0*/  IMAD.WIDE R12, R147, 0x4, R8 ;  /* 0x00000004930c7825 */ /* 0x002fe200078e0208 */
[----:B------:R-:W-:Y:S01]  /*9e5d0*/  ULDC UR5, c[0x0][0x22c] ;  /* 0x00008b0000057ab9 */ /* 0x000fe20000000800 */
[----:B------:R-:W4:Y:S04]  /*9e5e0*/  LDL.LU R147, [R1+0x13e4] ;  /* 0x0013e40001937983 */ /* 0x000f280000300800 */
[----:B------:R1:W-:Y:S01]  /*9e5f0*/  @P0 STG.E desc[UR60][R12.64], R222 ;  /* 0x000000de0c000986 */ /* 0x0003e2000c10193c */
[----:B------:R-:W-:Y:S01]  /*9e600*/  ISETP.LT.AND P0, PT, R153, UR4, !P2 ;  /* 0x0000000499007c0c */ /* 0x000fe2000d701270 */
[----:B--2---:R-:W-:-:S04]  /*9e610*/  IMAD.WIDE R10, R145, 0x4, R2 ;  /* 0x00000004910a7825 */ /* 0x004fc800078e0202 */
[----:B-1----:R-:W-:Y:S01]  /*9e620*/  IMAD.WIDE R12, R145, 0x4, R4 ;  /* 0x00000004910c7825 */ /* 0x002fe200078e0204 */
[----:B------:R1:W-:Y:S01]  /*9e630*/  @P4 STG.E desc[UR60][R10.64], R218 ;  /* 0x000000da0a004986 */ /* 0x0003e2000c10193c */
[----:B------:R-:W-:Y:S02]  /*9e640*/  ISETP.LT.AND P4, PT, R155, UR4, !P2 ;  /* 0x000000049b007c0c */ /* 0x000fe4000d781270 */
[C---:B------:R-:W-:Y:S01]  /*9e650*/  IMAD.WIDE R14, R145.reuse, 0x4, R6 ;  /* 0x00000004910e7825 */ /* 0x040fe200078e0206 */
[----:B------:R-:W-:Y:S04]  /*9e660*/  @P5 STG.E desc[UR60][R12.64], R214 ;  /* 0x000000d60c005986 */ /* 0x000fe8000c10193c */
[----:B------:R-:W-:Y:S01]  /*9e670*/  @P6 STG.E desc[UR60][R14.64], R210 ;  /* 0x000000d20e006986 */ /* 0x000fe2000c10193c */
[----:B-1----:R-:W-:-:S05]  /*9e680*/  IMAD.WIDE R10, R145, 0x4, R8 ;  /* 0x00000004910a7825 */ /* 0x002fca00078e0208 */
[----:B------:R3:W-:Y:S01]  /*9e690*/  @P3 STG.E desc[UR60][R10.64], R206 ;  /* 0x000000ce0a003986 */ /* 0x0007e2000c10193c */
[----:B------:R-:W-:Y:S02]  /*9e6a0*/  ISETP.LT.AND P3, PT, R157, UR4, !P2 ;  /* 0x000000049d007c0c */ /* 0x000fe4000d761270 */
[----:B------:R-:W-:Y:S01]  /*9e6b0*/  ISETP.LT.AND P2, PT, R158, UR4, !P2 ;  /* 0x000000049e007c0c */ /* 0x000fe2000d741270 */
[----:B---3--:R-:W-:-:S04]  /*9e6c0*/  IMAD.WIDE R10, R146, 0x4, R2 ;  /* 0x00000004920a7825 */ /* 0x008fc800078e0202 */
[C---:B------:R-:W-:Y:S01]  /*9e6d0*/  IMAD.WIDE R12, R146.reuse, 0x4, R4 ;  /* 0x00000004920c7825 */ /* 0x040fe200078e0204 */
[----:B------:R1:W-:Y:S04]  /*9e6e0*/  @P0 STG.E desc[UR60][R10.64], R235 ;  /* 0x000000eb0a000986 */ /* 0x0003e8000c10193c */
[----:B------:R2:W-:Y:S01]  /*9e6f0*/  @P4 STG.E desc[UR60][R12.64], R231 ;  /* 0x000000e70c004986 */ /* 0x0005e2000c10193c */
[----:B-1----:R-:W-:-:S04]  /*9e700*/  IMAD.WIDE R10, R146, 0x4, R6 ;  /* 0x00000004920a7825 */ /* 0x002fc800078e0206 */
[----:B--2---:R-:W-:Y:S02]  /*9e710*/  IMAD.WIDE R12, R146, 0x4, R8 ;  /* 0x00000004920c7825 */ /* 0x004fe400078e0208 */
[----:B------:R-:W2:Y:S04]  /*9e720*/  LDL.LU R146, [R1+0x13e8] ;  /* 0x0013e80001927983 */ /* 0x000ea80000300800 */
[----:B------:R1:W-:Y:S01]  /*9e730*/  @P3 STG.E desc[UR60][R10.64], R227 ;  /* 0x000000e30a003986 */ /* 0x0003e2000c10193c */
[----:B----4-:R-:W-:-:S03]  /*9e740*/  IMAD.WIDE R14, R144, 0x4, R2 ;  /* 0x00000004900e7825 */ /* 0x010fc600078e0202 */
[----:B------:R3:W-:Y:S01]  /*9e750*/  @P2 STG.E desc[UR60][R12.64], R223 ;  /* 0x000000df0c002986 */ /* 0x0007e2000c10193c */
[----:B------:R-:W-:-:S04]  /*9e760*/  IMAD.WIDE R16, R144, 0x4, R4 ;  /* 0x0000000490107825 */ /* 0x000fc800078e0204 */
[----:B-1----:R-:W-:-:S04]  /*9e770*/  IMAD.WIDE R10, R144, 0x4, R6 ;  /* 0x00000004900a7825 */ /* 0x002fc800078e0206 */
[----:B---3--:R-:W-:Y:S02]  /*9e780*/  IMAD.WIDE R12, R144, 0x4, R8 ;  /* 0x00000004900c7825 */ /* 0x008fe400078e0208 */
[----:B------:R-:W3:Y:S02]  /*9e790*/  LDL.LU R144, [R1+0x13f0] ;  /* 0x0013f00001907983 */ /* 0x000ee40000300800 */
[C---:B------:R-:W-:Y:S02]  /*9e7a0*/  VIADD R18, R152.reuse, 0xd7 ;  /* 0x000000d798127836 */ /* 0x040fe40000000000 */
[----:B------:R-:W-:Y:S01]  /*9e7b0*/  VIADD R0, R152, 0xd8 ;  /* 0x000000d898007836 */ /* 0x000fe20000000000 */
[----:B------:R-:W4:Y:S02]  /*9e7c0*/  LDL.LU R145, [R1+0x13f4] ;  /* 0x0013f40001917983 */ /* 0x000f240000300800 */
[----:B------:R-:W-:-:S04]  /*9e7d0*/  ISETP.GE.AND P1, PT, R18, UR29, PT ;  /* 0x0000001d12007c0c */ /* 0x000fc8000bf26270 */
[----:B------:R-:W-:Y:S02]  /*9e7e0*/  ISETP.LT.AND P6, PT, R153, UR4, !P1 ;  /* 0x0000000499007c0c */ /* 0x000fe4000cfc1270 */
[----:B------:R-:W-:Y:S02]  /*9e7f0*/  ISETP.LT.AND P5, PT, R155, UR4, !P1 ;  /* 0x000000049b007c0c */ /* 0x000fe4000cfa1270 */
[----:B------:R-:W-:Y:S02]  /*9e800*/  ISETP.LT.AND P3, PT, R157, UR4, !P1 ;  /* 0x000000049d007c0c */ /* 0x000fe4000cf61270 */
[----:B------:R-:W-:Y:S02]  /*9e810*/  ISETP.GE.AND P0, PT, R0, UR5, PT ;  /* 0x0000000500007c0c */ /* 0x000fe4000bf06270 */
[----:B------:R-:W-:Y:S01]  /*9e820*/  ISETP.LT.AND P2, PT, R158, UR4, !P1 ;  /* 0x000000049e007c0c */ /* 0x000fe2000cf41270 */
[----:B------:R-:W-:Y:S01]  /*9e830*/  VIADD R0, R152, 0xd9 ;  /* 0x000000d998007836 */ /* 0x000fe20000000000 */
[----:B------:R-:W-:Y:S01]  /*9e840*/  ISETP.LT.AND P4, PT, R153, UR4, !P0 ;  /* 0x0000000499007c0c */ /* 0x000fe2000c781270 */
[----:B------:R-:W-:-:S02]  /*9e850*/  ULDC UR5, c[0x0][0x22c] ;  /* 0x00008b0000057ab9 */ /* 0x000fc40000000800 */
[----:B------:R-:W-:Y:S01]  /*9e860*/  @P6 STG.E desc[UR60][R14.64], R219 ;  /* 0x000000db0e006986 */ /* 0x000fe2000c10193c */
[----:B------:R-:W-:-:S03]  /*9e870*/  ISETP.LT.AND P6, PT, R155, UR4, !P0 ;  /* 0x000000049b007c0c */ /* 0x000fc6000c7c1270 */
[----:B------:R-:W-:Y:S01]  /*9e880*/  @P5 STG.E desc[UR60][R16.64], R215 ;  /* 0x000000d710005986 */ /* 0x000fe2000c10193c */
[----:B------:R-:W-:-:S03]  /*9e890*/  ISETP.LT.AND P5, PT, R157, UR4, !P0 ;  /* 0x000000049d007c0c */ /* 0x000fc6000c7a1270 */
[----:B------:R1:W-:Y:S01]  /*9e8a0*/  @P3 STG.E desc[UR60][R10.64], R211 ;  /* 0x000000d30a003986 */ /* 0x0003e2000c10193c */
[----:B------:R-:W-:Y:S02]  /*9e8b0*/  ISETP.GE.AND P3, PT, R0, UR23, PT ;  /* 0x0000001700007c0c */ /* 0x000fe4000bf66270 */
[----:B------:R-:W-:Y:S01]  /*9e8c0*/  ISETP.LT.AND P0, PT, R158, UR4, !P0 ;  /* 0x000000049e007c0c */ /* 0x000fe2000c701270 */
[----:B------:R1:W-:Y:S02]  /*9e8d0*/  @P2 STG.E desc[UR60][R12.64], R207 ;  /* 0x000000cf0c002986 */ /* 0x0003e4000c10193c */
[----:B-1----:R-:W-:-:S04]  /*9e8e0*/  IMAD.WIDE R10, R147, 0x4, R2 ;  /* 0x00000004930a7825 */ /* 0x002fc800078e0202 */
[----:B------:R-:W-:Y:S01]  /*9e8f0*/  IMAD.WIDE R14, R147, 0x4, R4 ;  /* 0x00000004930e7825 */ /* 0x000fe200078e0204 */
[----:B------:R-:W-:Y:S01]  /*9e900*/  @P4 STG.E desc[UR60][R10.64], R200 ;  /* 0x000000c80a004986 */ /* 0x000fe2000c10193c */
[----:B------:R-:W-:Y:S02]  /*9e910*/  ISETP.LT.AND P4, PT, R153, UR4, !P3 ;  /* 0x0000000499007c0c */ /* 0x000fe4000df81270 */
[----:B------:R-:W-:Y:S01]  /*9e920*/  IMAD.WIDE R12, R147, 0x4, R6 ;  /* 0x00000004930c7825 */ /* 0x000fe200078e0206 */
[----:B------:R-:W-:Y:S01]  /*9e930*/  @P6 STG.E desc[UR60][R14.64], R196 ;  /* 0x000000c40e006986 */ /* 0x000fe2000c10193c */
[----:B------:R-:W-:Y:S02]  /*9e940*/  ISETP.LT.AND P6, PT, R157, UR4, !P3 ;  /* 0x000000049d007c0c */ /* 0x000fe4000dfc1270 */
[----:B------:R-:W-:Y:S01]  /*9e950*/  VIADD R0, R152, 0xda ;  /* 0x000000da98007836 */ /* 0x000fe20000000000 */
[----:B------:R1:W-:Y:S01]  /*9e960*/  @P5 STG.E desc[UR60][R12.64], R192 ;  /* 0x000000c00c005986 */ /* 0x0003e2000c10193c */
[----:B------:R-:W-:-:S02]  /*9e970*/  ISETP.LT.AND P5, PT, R155, UR4, !P3 ;  /* 0x000000049b007c0c */ /* 0x000fc4000dfa1270 */
[----:B------:R-:W-:Y:S02]  /*9e980*/  ISETP.LT.AND P3, PT, R158, UR4, !P3 ;  /* 0x000000049e007c0c */ /* 0x000fe4000df61270 */
[----:B------:R-:W-:Y:S01]  /*9e990*/  ISETP.GE.AND P2, PT, R0, UR5, PT ;  /* 0x0000000500007c0c */ /* 0x000fe2000bf46270 */
[----:B------:R-:W-:Y:S01]  /*9e9a0*/  ULDC UR5, c[0x0][0x22c] ;  /* 0x00008b0000057ab9 */ /* 0x000fe20000000800 */
[----:B-1----:R-:W-:-:S05]  /*9e9b0*/  IMAD.WIDE R12, R147, 0x4, R8 ;  /* 0x00000004930c7825 */ /* 0x002fca00078e0208 */
[----:B------:R1:W-:Y:S01]  /*9e9c0*/  @P0 STG.E desc[UR60][R12.64], R188 ;  /* 0x000000bc0c000986 */ /* 0x0003e2000c10193c */
[----:B--2---:R-:W-:-:S04]  /*9e9d0*/  IMAD.WIDE R10, R146, 0x4, R2 ;  /* 0x00000004920a7825 */ /* 0x004fc800078e0202 */
[C---:B-1----:R-:W-:Y:S01]  /*9e9e0*/  IMAD.WIDE R12, R146.reuse, 0x4, R4 ;  /* 0x00000004920c7825 */ /* 0x042fe200078e0204 */
[----:B------:R1:W-:Y:S01]  /*9e9f0*/  @P4 STG.E desc[UR60][R10.64], R184 ;  /* 0x000000b80a004986 */ /* 0x0003e2000c10193c */
[----:B------:R-:W-:Y:S02]  /*9ea00*/  ISETP.LT.AND P4, PT, R153, UR4, !P2 ;  /* 0x0000000499007c0c */ /* 0x000fe4000d781270 */
[C---:B------:R-:W-:Y:S01]  /*9ea10*/  IMAD.WIDE R14, R146.reuse, 0x4, R6 ;  /* 0x00000004920e7825 */ /* 0x040fe200078e0206 */
[----:B------:R3:W-:Y:S03]  /*9ea20*/  @P5 STG.E desc[UR60][R12.64], R180 ;  /* 0x000000b40c005986 */ /* 0x0007e6000c10193c */
[----:B-1----:R-:W-:Y:S02]  /*9ea30*/  IMAD.WIDE R10, R146, 0x4, R8 ;  /* 0x00000004920a7825 */ /* 0x002fe400078e0208 */
[----:B------:R-:W2:Y:S04]  /*9ea40*/  LDL.LU R146, [R1+0x13ec] ;  /* 0x0013ec0001927983 */ /* 0x000ea80000300800 */
[----:B------:R-:W-:Y:S04]  /*9ea50*/  @P6 STG.E desc[UR60][R14.64], R176 ;  /* 0x000000b00e006986 */ /* 0x000fe8000c10193c */
[----:B------:R1:W-:Y:S01]  /*9ea60*/  @P3 STG.E desc[UR60][R10.64], R172 ;  /* 0x000000ac0a003986 */ /* 0x0003e2000c10193c */
[----:B---3--:R-:W-:-:S04]  /*9ea70*/  IMAD.WIDE R12, R144, 0x4, R4 ;  /* 0x00000004900c7825 */ /* 0x008fc800078e0204 */
[----:B-1----:R-:W-:-:S04]  /*9ea80*/  IMAD.WIDE R10, R144, 0x4, R2 ;  /* 0x00000004900a7825 */ /* 0x002fc800078e0202 */
[C---:B------:R-:W-:Y:S01]  /*9ea90*/  IMAD.WIDE R14, R144.reuse, 0x4, R8 ;  /* 0x00000004900e7825 */ /* 0x040fe200078e0208 */
[----:B------:R1:W-:Y:S03]  /*9eaa0*/  @P4 STG.E desc[UR60][R10.64], R201 ;  /* 0x000000c90a004986 */ /* 0x0003e6000c10193c */
[----:B-1----:R-:W-:Y:S02]  /*9eab0*/  IMAD.WIDE R10, R144, 0x4, R6 ;  /* 0x00000004900a7825 */ /* 0x002fe400078e0206 */
[----:B------:R-:W3:Y:S01]  /*9eac0*/  LDL.LU R144, [R1+0x13e0] ;  /* 0x0013e00001907983 */ /* 0x000ee20000300800 */
[----:B------:R-:W-:Y:S02]  /*9ead0*/  IADD3 R18, R152, 0xdb, RZ ;  /* 0x000000db98127810 */ /* 0x000fe40007ffe0ff */
[----:B------:R-:W-:Y:S02]  /*9eae0*/  ISETP.LT.AND P5, PT, R155, UR4, !P2 ;  /* 0x000000049b007c0c */ /* 0x000fe4000d7a1270 */
[----:B------:R-:W-:-:S02]  /*9eaf0*/  ISETP.LT.AND P3, PT, R157, UR4, !P2 ;  /* 0x000000049d007c0c */ /* 0x000fc4000d761270 */
[----:B------:R-:W-:Y:S02]  /*9eb00*/  ISETP.GE.AND P1, PT, R18, UR25, PT ;  /* 0x0000001912007c0c */ /* 0x000fe4000bf26270 */
[----:B------:R-:W-:Y:S02]  /*9eb10*/  ISETP.LT.AND P2, PT, R158, UR4, !P2 ;  /* 0x000000049e007c0c */ /* 0x000fe4000d741270 */
[----:B------:R-:W-:Y:S02]  /*9eb20*/  ISETP.LT.AND P6, PT, R153, UR4, !P1 ;  /* 0x0000000499007c0c */ /* 0x000fe4000cfc1270 */
[----:B------:R-:W-:Y:S02]  /*9eb30*/  IADD3 R0, R152, 0xdc, RZ ;  /* 0x000000dc98007810 */ /* 0x000fe40007ffe0ff */
[----:B------:R-:W-:Y:S01]  /*9eb40*/  ISETP.LT.AND P4, PT, R155, UR4, !P1 ;  /* 0x000000049b007c0c */ /* 0x000fe2000cf81270 */
[----:B------:R4:W-:Y:S01]  /*9eb50*/  @P5 STG.E desc[UR60][R12.64], R197 ;  /* 0x000000c50c005986 */ /* 0x0009e2000c10193c */
[----:B------:R-:W-:-:S03]  /*9eb60*/  ISETP.GE.AND P0, PT, R0, UR5, PT ;  /* 0x0000000500007c0c */ /* 0x000fc6000bf06270 */
[----:B------:R1:W-:Y:S01]  /*9eb70*/  @P3 STG.E desc[UR60][R10.64], R193 ;  /* 0x000000c10a003986 */ /* 0x0003e2000c10193c */
[----:B------:R-:W-:Y:S01]  /*9eb80*/  ISETP.LT.AND P3, PT, R157, UR4, !P1 ;  /* 0x000000049d007c0c */ /* 0x000fe2000cf61270 */
[----:B----4-:R-:W-:Y:S02]  /*9eb90*/  IMAD.WIDE R12, R145, 0x4, R2 ;  /* 0x00000004910c7825 */ /* 0x010fe400078e0202 */
[----:B------:R-:W-:Y:S01]  /*9eba0*/  @P2 STG.E desc[UR60][R14.64], R189 ;  /* 0x000000bd0e002986 */ /* 0x000fe2000c10193c */
[----:B------:R-:W-:Y:S01]  /*9ebb0*/  ISETP.LT.AND P2, PT, R158, UR4, !P1 ;  /* 0x000000049e007c0c */ /* 0x000fe2000cf41270 */
[----:B------:R-:W-:Y:S01]  /*9ebc0*/  ULDC UR5, c[0x0][0x22c] ;  /* 0x00008b0000057ab9 */ /* 0x000fe20000000800 */
[----:B------:R-:W-:Y:S01]  /*9ebd0*/  ISETP.LT.AND P5, PT, R153, UR4, !P0 ;  /* 0x0000000499007c0c */ /* 0x000fe2000c7a1270 */
[----:B------:R4:W-:Y:S01]  /*9ebe0*/  @P6 STG.E desc[UR60][R12.64], R185 ;  /* 0x000000b90c006986 */ /* 0x0009e2000c10193c */
[----:B-1----:R-:W-:Y:S01]  /*9ebf0*/  IMAD.WIDE R10, R145, 0x4, R4 ;  /* 0x00000004910a7825 */ /* 0x002fe200078e0204 */
[----:B------:R-:W-:-:S03]  /*9ec00*/  ISETP.LT.AND P6, PT, R155, UR4, !P0 ;  /* 0x000000049b007c0c */ /* 0x000fc6000c7c1270 */
[----:B------:R-:W-:Y:S01]  /*9ec10*/  VIADD R0, R152, 0xdd ;  /* 0x000000dd98007836 */ /* 0x000fe20000000000 */
[----:B------:R1:W-:Y:S01]  /*9ec20*/  @P4 STG.E desc[UR60][R10.64], R181 ;  /* 0x000000b50a004986 */ /* 0x0003e2000c10193c */
[----:B----4-:R-:W-:-:S03]  /*9ec30*/  IMAD.WIDE R12, R145, 0x4, R6 ;  /* 0x00000004910c7825 */ /* 0x010fc600078e0206 */
[----:B------:R-:W-:Y:S02]  /*9ec40*/  ISETP.GE.AND P4, PT, R0, UR19, PT ;  /* 0x0000001300007c0c */ /* 0x000fe4000bf86270 */
[----:B------:R2:W-:Y:S01]  /*9ec50*/  @P3 STG.E desc[UR60][R12.64], R177 ;  /* 0x000000b10c003986 */ /* 0x0005e2000c10193c */
[----:B-1----:R-:W-:Y:S01]  /*9ec60*/  IMAD.WIDE R10, R145, 0x4, R8 ;  /* 0x00000004910a7825 */ /* 0x002fe200078e0208 */
[----:B------:R-:W-:Y:S02]  /*9ec70*/  ISETP.LT.AND P3, PT, R157, UR4, !P0 ;  /* 0x000000049d007c0c */ /* 0x000fe4000c761270 */
[----:B------:R-:W4:Y:S01]  /*9ec80*/  LDL.LU R145, [R1+0x13d8] ;  /* 0x0013d80001917983 */ /* 0x000f220000300800 */
[----:B------:R-:W-:-:S03]  /*9ec90*/  ISETP.LT.AND P0, PT, R158, UR4, !P0 ;  /* 0x000000049e007c0c */ /* 0x000fc6000c701270 */
[----:B------:R1:W-:Y:S01]  /*9eca0*/  @P2 STG.E desc[UR60][R10.64], R173 ;  /* 0x000000ad0a002986 */ /* 0x0003e2000c10193c */
[----:B--2---:R-:W-:-:S04]  /*9ecb0*/  IMAD.WIDE R12, R146, 0x4, R2 ;  /* 0x00000004920c7825 */ /* 0x004fc800078e0202 */
[----:B------:R-:W-:Y:S01]  /*9ecc0*/  IMAD.WIDE R14, R146, 0x4, R4 ;  /* 0x00000004920e7825 */ /* 0x000fe200078e0204 */
[----:B------:R-:W-:Y:S01]  /*9ecd0*/  @P5 STG.E desc[UR60][R12.64], R202 ;  /* 0x000000ca0c005986 */ /* 0x000fe2000c10193c */
[----:B------:R-:W-:-:S03]  /*9ece0*/  ISETP.LT.AND P5, PT, R153, UR4, !P4 ;  /* 0x0000000499007c0c */ /* 0x000fc6000e7a1270 */
[----:B------:R2:W-:Y:S01]  /*9ecf0*/  @P6 STG.E desc[UR60][R14.64], R198 ;  /* 0x000000c60e006986 */ /* 0x0005e2000c10193c */
[----:B------:R-:W-:Y:S01]  /*9ed00*/  ISETP.LT.AND P6, PT, R155, UR4, !P4 ;  /* 0x000000049b007c0c */ /* 0x000fe2000e7c1270 */
[----:B-1----:R-:W-:-:S05]  /*9ed10*/  IMAD.WIDE R10, R146, 0x4, R6 ;  /* 0x00000004920a7825 */ /* 0x002fca00078e0206 */
[----:B------:R1:W-:Y:S01]  /*9ed20*/  @P3 STG.E desc[UR60][R10.64], R194 ;  /* 0x000000c20a003986 */ /* 0x0003e2000c10193c */
[----:B--2---:R-:W-:-:S03]  /*9ed30*/  IMAD.WIDE R14, R146, 0x4, R8 ;  /* 0x00000004920e7825 */ /* 0x004fc600078e0208 */
[----:B------:R-:W2:Y:S04]  /*9ed40*/  LDL.LU R146, [R1+0x13d4] ;  /* 0x0013d40001927983 */ /* 0x000ea80000300800 */
[----:B------:R-:W-:Y:S01]  /*9ed50*/  @P0 STG.E desc[UR60][R14.64], R190 ;  /* 0x000000be0e000986 */ /* 0x000fe2000c10193c */
[----:B---3--:R-:W-:-:S04]  /*9ed60*/  IMAD.WIDE R12, R144, 0x4, R2 ;  /* 0x00000004900c7825 */ /* 0x008fc800078e0202 */
[C---:B-1----:R-:W-:Y:S01]  /*9ed70*/  IMAD.WIDE R10, R144.reuse, 0x4, R4 ;  /* 0x00000004900a7825 */ /* 0x042fe200078e0204 */
[----:B------:R1:W-:Y:S04]  /*9ed80*/  @P5 STG.E desc[UR60][R12.64], R186 ;  /* 0x000000ba0c005986 */ /* 0x0003e8000c10193c */
[----:B------:R3:W-:Y:S01]  /*9ed90*/  @P6 STG.E desc[UR60][R10.64], R182 ;  /* 0x000000b60a006986 */ /* 0x0007e2000c10193c */
[----:B-1----:R-:W-:-:S04]  /*9eda0*/  IMAD.WIDE R12, R144, 0x4, R8 ;  /* 0x00000004900c7825 */ /* 0x002fc800078e0208 */
[----:B---3--:R-:W-:Y:S02]  /*9edb0*/  IMAD.WIDE R10, R144, 0x4, R6 ;  /* 0x00000004900a7825 */ /* 0x008fe400078e0206 */
[----:B------:R-:W3:Y:S01]  /*9edc0*/  LDL.LU R144, [R1+0x13d0] ;  /* 0x0013d00001907983 */ /* 0x000ee20000300800 */
[C---:B------:R-:W-:Y:S02]  /*9edd0*/  IADD3 R0, R152.reuse, 0xde, RZ ;  /* 0x000000de98007810 */ /* 0x040fe40007ffe0ff */
[----:B------:R-:W-:Y:S01]  /*9ede0*/  ISETP.LT.AND P0, PT, R157, UR4, !P4 ;  /* 0x000000049d007c0c */ /* 0x000fe2000e701270 */
[----:B------:R-:W-:Y:S01]  /*9edf0*/  VIADD R16, R152, 0xdf ;  /* 0x000000df98107836 */ /* 0x000fe20000000000 */
[----:B------:R-:W-:Y:S01]  /*9ee00*/  ISETP.GE.AND P2, PT, R0, UR5, PT ;  /* 0x0000000500007c0c */ /* 0x000fe2000bf46270 */
[----:B------:R-:W3:Y:S01]  /*9ee10*/  LDL.LU R147, [R1+0x13cc] ;  /* 0x0013cc0001937983 */ /* 0x000ee20000300800 */
[----:B------:R-:W-:Y:S02]  /*9ee20*/  ISETP.LT.AND P4, PT, R158, UR4, !P4 ;  /* 0x000000049e007c0c */ /* 0x000fe4000e781270 */
[----:B------:R-:W-:-:S07]  /*9ee30*/  ISETP.GE.AND P1, PT, R16, UR21, PT ;  /* 0x0000001510007c0c */ /* 0x000fce000bf26270 */
[----:B------:R1:W-:Y:S01]  /*9ee40*/  @P0 STG.E desc[UR60][R10.64], R178 ;  /* 0x000000b20a000986 */ /* 0x0003e2000c10193c */
[----:B------:R-:W-:Y:S01]  /*9ee50*/  ISETP.LT.AND P6, PT, R153, UR4, !P2 ;  /* 0x0000000499007c0c */ /* 0x000fe2000d7c1270 */
[----:B----4-:R-:W-:Y:S01]  /*9ee60*/  IMAD.WIDE R14, R145, 0x4, R2 ;  /* 0x00000004910e7825 */ /* 0x010fe200078e0202 */
[----:B------:R-:W-:Y:S01]  /*9ee70*/  ISETP.LT.AND P3, PT, R155, UR4, !P2 ;  /* 0x000000049b007c0c */ /* 0x000fe2000d761270 */
[----:B------:R4:W-:Y:S01]  /*9ee80*/  @P4 STG.E desc[UR60][R12.64], R174 ;  /* 0x000000ae0c004986 */ /* 0x0009e2000c10193c */
[----:B------:R-:W-:Y:S01]  /*9ee90*/  ISETP.LT.AND P5, PT, R157, UR4, !P2 ;  /* 0x000000049d007c0c */ /* 0x000fe2000d7a1270 */
[----:B--2---:R-:W-:Y:S01]  /*9eea0*/  IMAD.WIDE R18, R146, 0x4, R4 ;  /* 0x0000000492127825 */ /* 0x004fe200078e0204 */
[----:B------:R-:W-:-:S07]  /*9eeb0*/  ISETP.LT.AND P2, PT, R158, UR4, !P2 ;  /* 0x000000049e007c0c */ /* 0x000fce000d741270 */
[----:B------:R2:W-:Y:S01]  /*9eec0*/  @P6 STG.E desc[UR60][R14.64], R203 ;  /* 0x000000cb0e006986 */ /* 0x0005e2000c10193c */
[----:B------:R-:W-:Y:S01]  /*9eed0*/  ISETP.LT.AND P4, PT, R153, UR4, !P1 ;  /* 0x0000000499007c0c */ /* 0x000fe2000cf81270 */
[----:B------:R-:W-:Y:S01]  /*9eee0*/  IMAD.WIDE R20, R146, 0x4, R6 ;  /* 0x0000000492147825 */ /* 0x000fe200078e0206 */
[----:B------:R-:W-:Y:S01]  /*9eef0*/  ISETP.LT.AND P6, PT, R155, UR4, !P1 ;  /* 0x000000049b007c0c */ /* 0x000fe2000cfc1270 */
[----:B------:R-:W-:Y:S02]  /*9ef00*/  ULDC UR5, c[0x0][0x22c] ;  /* 0x00008b0000057ab9 */ /* 0x000fe40000000800 */
[----:B-1----:R-:W-:-:S04]  /*9ef10*/  IMAD.WIDE R10, R145, 0x4, R4 ;  /* 0x00000004910a7825 */ /* 0x002fc800078e0204 */
[C---:B----4-:R-:W-:Y:S01]  /*9ef20*/  IMAD.WIDE R12, R145.reuse, 0x4, R6 ;  /* 0x00000004910c7825 */ /* 0x050fe200078e0206 */
[----:B------:R-:W-:Y:S03]  /*9ef30*/  @P3 STG.E desc[UR60][R10.64], R199 ;  /* 0x000000c70a003986 */ /* 0x000fe6000c10193c */
[----:B--2---:R-:W-:Y:S02]  /*9ef40*/  IMAD.WIDE R14, R145, 0x4, R8 ;  /* 0x00000004910e7825 */ /* 0x004fe400078e0208 */
[----:B------:R-:W2:Y:S02]  /*9ef50*/  LDL.LU R145, [R1+0x13c8] ;  /* 0x0013c80001917983 */ /* 0x000ea40000300800 */
[--C-:B------:R-:W-:Y:S02]  /*9ef60*/  IMAD.WIDE R16, R146, 0x4, R2.reuse ;  /* 0x0000000492107825 */ /* 0x100fe400078e0202 */
[----:B------:R3:W-:Y:S04]  /*9ef70*/  @P5 STG.E desc[UR60][R12.64], R195 ;  /* 0x000000c30c005986 */ /* 0x0007e8000c10193c */
[----:B------:R1:W-:Y:S04]  /*9ef80*/  @P2 STG.E desc[UR60][R14.64], R191 ;  /* 0x000000bf0e002986 */ /* 0x0003e8000c10193c */
[----:B------:R4:W-:Y:S04]  /*9ef90*/  @P4 STG.E desc[UR60][R16.64], R187 ;  /* 0x000000bb10004986 */ /* 0x0009e8000c10193c */
[----:B------:R4:W-:Y:S01]  /*9efa0*/  @P6 STG.E desc[UR60][R18.64], R183 ;  /* 0x000000b712006986 */ /* 0x0009e2000c10193c */
[----:B---3--:R-:W-:-:S04]  /*9efb0*/  IMAD.WIDE R12, R144, 0x4, R2 ;  /* 0x00000004900c7825 */ /* 0x008fc800078e0202 */
[----:B-1----:R-:W-:-:S04]  /*9efc0*/  IMAD.WIDE R14, R144, 0x4, R4 ;  /* 0x00000004900e7825 */ /* 0x002fc800078e0204 */
[----:B----4-:R-:W-:-:S04]  /*9efd0*/  IMAD.WIDE R16, R144, 0x4, R6 ;  /* 0x0000000490107825 */ /* 0x010fc800078e0206 */
[--C-:B------:R-:W-:Y:S02]  /*9efe0*/  IMAD.WIDE R18, R144, 0x4, R8.reuse ;  /* 0x0000000490127825 */ /* 0x100fe400078e0208 */
[----:B------:R-:W3:Y:S02]  /*9eff0*/  LDL.LU R144, [R1+0x13c4] ;  /* 0x0013c40001907983 */ /* 0x000ee40000300800 */
[----:B------:R-:W-:Y:S02]  /*9f000*/  IMAD.WIDE R10, R146, 0x4, R8 ;  /* 0x00000004920a7825 */ /* 0x000fe400078e0208 */
[----:B------:R-:W4:Y:S02]  /*9f010*/  LDL.LU R146, [R1+0x13bc] ;  /* 0x0013bc0001927983 */ /* 0x000f240000300800 */
[----:B------:R-:W-:Y:S01]  /*9f020*/  VIADD R0, R152, 0xe0 ;  /* 0x000000e098007836 */ /* 0x000fe20000000000 */
[----:B------:R-:W-:-:S04]  /*9f030*/  ISETP.LT.AND P3, PT, R157, UR4, !P1 ;  /* 0x000000049d007c0c */ /* 0x000fc8000cf61270 */
[----:B------:R-:W-:Y:S02]  /*9f040*/  ISETP.GE.AND P0, PT, R0, UR5, PT ;  /* 0x0000000500007c0c */ /* 0x000fe4000bf06270 */
[----:B------:R-:W-:Y:S01]  /*9f050*/  ISETP.LT.AND P1, PT, R158, UR4, !P1 ;  /* 0x000000049e007c0c */ /* 0x000fe2000cf21270 */
[----:B------:R-:W-:Y:S01]  /*9f060*/  VIADD R0, R152, 0xe4 ;  /* 0x000000e498007836 */ /* 0x000fe20000000000 */
[----:B------:R-:W-:Y:S01]  /*9f070*/  ISETP.LT.AND P5, PT, R153, UR4, !P0 ;  /* 0x0000000499007c0c */ /* 0x000fe2000c7a1270 */
[----:B------:R-:W-:Y:S01]  /*9f080*/  ULDC UR5, c[0x0][0x22c] ;  /* 0x00008b0000057ab9 */ /* 0x000fe20000000800 */
[----:B------:R-:W-:Y:S02]  /*9f090*/  ISETP.LT.AND P4, PT, R155, UR4, !P0 ;  /* 0x000000049b007c0c */ /* 0x000fe4000c781270 */
[----:B------:R-:W-:Y:S02]  /*9f0a0*/  ISETP.GE.AND P2, PT, R0, UR17, PT ;  /* 0x0000001100007c0c */ /* 0x000fe4000bf46270 */
[----:B------:R-:W-:Y:S01]  /*9f0b0*/  IADD3 R0, R152, 0xe1, RZ ;  /* 0x000000e198007810 */ /* 0x000fe20007ffe0ff */
[----:B------:R-:W-:Y:S01]  /*9f0c0*/  @P3 STG.E desc[UR60][R20.64], R179 ;  /* 0x000000b314003986 */ /* 0x000fe2000c10193c */
[----:B------:R-:W-:-:S02]  /*9f0d0*/  ISETP.LT.AND P6, PT, R157, UR4, !P0 ;  /* 0x000000049d007c0c */ /* 0x000fc4000c7c1270 */
[----:B------:R-:W-:Y:S01]  /*9f0e0*/  ISETP.GE.AND P3, PT, R0, UR15, PT ;  /* 0x0000000f00007c0c */ /* 0x000fe2000bf66270 */
[----:B------:R1:W-:Y:S01]  /*9f0f0*/  @P1 STG.E desc[UR60][R10.64], R175 ;  /* 0x000000af0a001986 */ /* 0x0003e2000c10193c */
[----:B------:R-:W-:-:S03]  /*9f100*/  ISETP.LT.AND P0, PT, R158, UR4, !P0 ;  /* 0x000000049e007c0c */ /* 0x000fc6000c701270 */
[----:B------:R1:W-:Y:S01]  /*9f110*/  @P5 STG.E desc[UR60][R12.64], R168 ;  /* 0x000000a80c005986 */ /* 0x0003e2000c10193c */
[----:B------:R-:W-:-:S03]  /*9f120*/  ISETP.LT.AND P5, PT, R155, UR4, !P3 ;  /* 0x000000049b007c0c */ /* 0x000fc6000dfa1270 */
[----:B------:R1:W-:Y:S01]  /*9f130*/  @P4 STG.E desc[UR60][R14.64], R164 ;  /* 0x000000a40e004986 */ /* 0x0003e2000c10193c */
[----:B------:R-:W-:Y:S02]  /*9f140*/  ISETP.LT.AND P4, PT, R153, UR4, !P3 ;  /* 0x0000000499007c0c */ /* 0x000fe4000df81270 */
[----:B------:R-:W-:Y:S01]  /*9f150*/  ISETP.LT.AND P1, PT, R157, UR4, !P3 ;  /* 0x000000049d007c0c */ /* 0x000fe2000df21270 */
[----:B------:R-:W-:Y:S02]  /*9f160*/  VIADD R0, R152, 0xe2 ;  /* 0x000000e298007836 */ /* 0x000fe40000000000 */
[C---:B-1----:R-:W-:Y:S01]  /*9f170*/  IMAD.WIDE R10, R147.reuse, 0x4, R2 ;  /* 0x00000004930a7825 */ /* 0x042fe200078e0202 */
[----:B------:R1:W-:Y:S03]  /*9f180*/  @P6 STG.E desc[UR60][R16.64], R160 ;  /* 0x000000a010006986 */ /* 0x0003e6000c10193c */
[C---:B------:R-:W-:Y:S01]  /*9f190*/  IMAD.WIDE R12, R147.reuse, 0x4, R4 ;  /* 0x00000004930c7825 */ /* 0x040fe200078e0204 */
[----:B------:R-:W-:Y:S01]  /*9f1a0*/  ISETP.GE.AND P6, PT, R0, UR5, PT ;  /* 0x0000000500007c0c */ /* 0x000fe2000bfc6270 */
[----:B------:R2:W-:Y:S02]  /*9f1b0*/  @P0 STG.E desc[UR60][R18.64], R132 ;  /* 0x0000008412000986 */ /* 0x0005e4000c10193c */
[----:B------:R-:W-:Y:S01]  /*9f1c0*/  IMAD.WIDE R14, R147, 0x4, R6 ;  /* 0x00000004930e7825 */ /* 0x000fe200078e0206 */
[----:B------:R-:W-:Y:S01]  /*9f1d0*/  ISETP.LT.AND P3, PT, R158, UR4, !P3 ;  /* 0x000000049e007c0c */ /* 0x000fe2000df61270 */
[----:B------:R2:W-:Y:S01]  /*9f1e0*/  @P4 STG.E desc[UR60][R10.64], R124 ;  /* 0x0000007c0a004986 */ /* 0x0005e2000c10193c */
[----:B------:R-:W-:Y:S01]  /*9f1f0*/  ISETP.LT.AND P0, PT, R153, UR4, !P6 ;  /* 0x0000000499007c0c */ /* 0x000fe2000f701270 */
[----:B-1----:R-:W-:-:S02]  /*9f200*/  IMAD.WIDE R16, R147, 0x4, R8 ;  /* 0x0000000493107825 */ /* 0x002fc400078e0208 */
[----:B------:R1:W-:Y:S01]  /*9f210*/  @P5 STG.E desc[UR60][R12.64], R28 ;  /* 0x0000001c0c005986 */ /* 0x0003e2000c10193c */
[----:B------:R-:W-:Y:S01]  /*9f220*/  ISETP.LT.AND P4, PT, R157, UR4, !P6 ;  /* 0x000000049d007c0c */ /* 0x000fe2000f781270 */
[----:B------:R-:W-:Y:S02]  /*9f230*/  ULDC UR5, c[0x0][0x22c] ;  /* 0x00008b0000057ab9 */ /* 0x000fe40000000800 */
[----:B------:R1:W-:Y:S01]  /*9f240*/  @P1 STG.E desc[UR60][R14.64], R48 ;  /* 0x000000300e001986 */ /* 0x0003e2000c10193c */
[----:B------:R-:W-:Y:S01]  /*9f250*/  ISETP.LT.AND P1, PT, R155, UR4, !P6 ;  /* 0x000000049b007c0c */ /* 0x000fe2000f721270 */
[----:B------:R-:W-:Y:S02]  /*9f260*/  VIADD R0, R152, 0xe3 ;  /* 0x000000e398007836 */ /* 0x000fe40000000000 */
[----:B------:R3:W-:Y:S03]  /*9f270*/  @P3 STG.E desc[UR60][R16.64], R44 ;  /* 0x0000002c10003986 */ /* 0x0007e6000c10193c */
[----:B------:R-:W-:Y:S01]  /*9f280*/  ISETP.GE.AND P5, PT, R0, UR5, PT ;  /* 0x0000000500007c0c */ /* 0x000fe2000bfa6270 */
[----:B------:R-:W-:Y:S01]  /*9f290*/  ULDC UR5, c[0x0][0x22c] ;  /* 0x00008b0000057ab9 */ /* 0x000fe20000000800 */
[----:B------:R-:W-:-:S02]  /*9f2a0*/  ISETP.LT.AND P6, PT, R158, UR4, !P6 ;  /* 0x000000049e007c0c */ /* 0x000fc4000f7c1270 */
[----:B------:R-:W-:Y:S01]  /*9f2b0*/  ISETP.LT.AND P3, PT, R153, UR4, !P5 ;  /* 0x0000000499007c0c */ /* 0x000fe2000ef61270 */
[----:B--2---:R-:W-:-:S04]  /*9f2c0*/  IMAD.WIDE R18, R145, 0x4, R2 ;  /* 0x0000000491127825 */ /* 0x004fc800078e0202 */
[----:B------:R-:W-:-:S04]  /*9f2d0*/  IMAD.WIDE R10, R145, 0x4, R4 ;  /* 0x00000004910a7825 */ /* 0x000fc800078e0204 */
[----:B-1----:R-:W-:-:S04]  /*9f2e0*/  IMAD.WIDE R12, R145, 0x4, R6 ;  /* 0x00000004910c7825 */ /* 0x002fc800078e0206 */
[----:B------:R-:W-:Y:S02]  /*9f2f0*/  IMAD.WIDE R14, R145, 0x4, R8 ;  /* 0x00000004910e7825 */ /* 0x000fe400078e0208 */
[----:B------:R-:W2:Y:S04]  /*9f300*/  LDL.LU R145, [R1+0x13b0] ;  /* 0x0013b00001917983 */ /* 0x000ea80000300800 */
[----:B------:R1:W-:Y:S04]  /*9f310*/  @P0 STG.E desc[UR60][R18.64], R169 ;  /* 0x000000a912000986 */ /* 0x0003e8000c10193c */
[----:B------:R1:W-:Y:S04]  /*9f320*/  @P1 STG.E desc[UR60][R10.64], R165 ;  /* 0x000000a50a001986 */ /* 0x0003e8000c10193c */
[----:B------:R4:W-:Y:S01]  /*9f330*/  @P4 STG.E desc[UR60][R12.64], R161 ;  /* 0x000000a10c004986 */ /* 0x0009e2000c10193c */
[----:B------:R-:W-:Y:S01]  /*9f340*/  ISETP.LT.AND P1, PT, R155, UR4, !P5 ;  /* 0x000000049b007c0c */ /* 0x000fe2000ef21270 */
[----:B---3--:R-:W-:-:S04]  /*9f350*/  IMAD.WIDE R16, R144, 0x4, R2 ;  /* 0x0000000490107825 */ /* 0x008fc800078e0202 */
[----:B-1----:R-:W-:-:S04]  /*9f360*/  IMAD.WIDE R18, R144, 0x4, R4 ;  /* 0x0000000490127825 */ /* 0x002fc800078e0204 */
[----:B------:R-:W-:-:S04]  /*9f370*/  IMAD.WIDE R10, R144, 0x4, R6 ;  /* 0x00000004900a7825 */ /* 0x000fc800078e0206 */
[----:B----4-:R-:W-:Y:S02]  /*9f380*/  IMAD.WIDE R12, R144, 0x4, R8 ;  /* 0x00000004900c7825 */ /* 0x010fe400078e0208 */
[----:B------:R-:W3:Y:S01]  /*9f390*/  LDL.LU R144, [R1+0x13a8] ;  /* 0x0013a80001907983 */ /* 0x000ee20000300800 */
[----:B------:R-:W-:-:S03]  /*9f3a0*/  ISETP.LT.AND P4, PT, R157, UR4, !P5 ;  /* 0x000000049d007c0c */ /* 0x000fc6000ef81270 */
[----:B------:R1:W-:Y:S04]  /*9f3b0*/  @P6 STG.E desc[UR60][R14.64], R133 ;  /* 0x000000850e006986 */ /* 0x0003e8000c10193c */
[----:B------:R4:W-:Y:S04]  /*9f3c0*/  @P3 STG.E desc[UR60][R16.64], R125 ;  /* 0x0000007d10003986 */ /* 0x0009e8000c10193c */
[----:B------:R4:W-:Y:S04]  /*9f3d0*/  @P1 STG.E desc[UR60][R18.64], R29 ;  /* 0x0000001d12001986 */ /* 0x0009e8000c10193c */
[----:B------:R4:W-:Y:S01]  /*9f3e0*/  @P4 STG.E desc[UR60][R10.64], R49 ;  /* 0x000000310a004986 */ /* 0x0009e2000c10193c */
[----:B-1----:R-:W-:-:S04]  /*9f3f0*/  IMAD.WIDE R14, R146, 0x4, R2 ;  /* 0x00000004920e7825 */ /* 0x002fc800078e0202 */
[----:B----4-:R-:W-:-:S04]  /*9f400*/  IMAD.WIDE R16, R146, 0x4, R4 ;  /* 0x0000000492107825 */ /* 0x010fc800078e0204 */
[----:B------:R-:W-:-:S04]  /*9f410*/  IMAD.WIDE R18, R146, 0x4, R6 ;  /* 0x0000000492127825 */ /* 0x000fc800078e0206 */
[----:B------:R-:W-:Y:S02]  /*9f420*/  IMAD.WIDE R10, R146, 0x4, R8 ;  /* 0x00000004920a7825 */ /* 0x000fe400078e0208 */
[----:B------:R-:W4:Y:S01]  /*9f430*/  LDL.LU R146, [R1+0x13a4] ;  /* 0x0013a40001927983 */ /* 0x000f220000300800 */
[----:B------:R-:W-:Y:S02]  /*9f440*/  ISETP.LT.AND P5, PT, R158, UR4, !P5 ;  /* 0x000000049e007c0c */ /* 0x000fe4000efa1270 */
[----:B------:R-:W-:Y:S01]  /*9f450*/  ISETP.LT.AND P6, PT, R153, UR4, !P2 ;  /* 0x0000000499007c0c */ /* 0x000fe2000d7c1270 */
[----:B------:R-:W4:Y:S01]  /*9f460*/  LDL.LU R147, [R1+0x13a0] ;  /* 0x0013a00001937983 */ /* 0x000f220000300800 */
[----:B------:R-:W-:Y:S02]  /*9f470*/  ISETP.LT.AND P3, PT, R155, UR4, !P2 ;  /* 0x000000049b007c0c */ /* 0x000fe4000d761270 */
[----:B------:R-:W-:Y:S02]  /*9f480*/  IADD3 R0, R152, 0xe5, RZ ;  /* 0x000000e598007810 */ /* 0x000fe40007ffe0ff */
[----:B------:R-:W-:-:S02]  /*9f490*/  ISETP.LT.AND P4, PT, R157, UR4, !P2 ;  /* 0x000000049d007c0c */ /* 0x000fc4000d781270 */
[----:B------:R-:W-:Y:S02]  /*9f4a0*/  ISETP.GE.AND P0, PT, R0, UR5, PT ;  /* 0x0000000500007c0c */ /* 0x000fe4000bf06270 */
[----:B------:R-:W-:Y:S01]  /*9f4b0*/  ISETP.LT.AND P2, PT, R158, UR4, !P2 ;  /* 0x000000049e007c0c */ /* 0x000fe2000d741270 */
[----:B------:R2:W-:Y:S01]  /*9f4c0*/  @P5 STG.E desc[UR60][R12.64], R45 ;  /* 0x0000002d0c005986 */ /* 0x0005e2000c10193c */
[----:B------:R-:W-:Y:S01]  /*9f4d0*/  ISETP.LT.AND P5, PT, R155, UR4, !P0 ;  /* 0x000000049b007c0c */ /* 0x000fe2000c7a1270 */
[----:B------:R-:W-:Y:S01]  /*9f4e0*/  VIADD R0, R152, 0xe6 ;  /* 0x000000e698007836 */ /* 0x000fe20000000000 */
[----:B------:R-:W-:Y:S01]  /*9f4f0*/  ULDC UR5, c[0x0][0x22c] ;  /* 0x00008b0000057ab9 */ /* 0x000fe20000000800 */
[----:B------:R1:W-:Y:S01]  /*9f500*/  @P6 STG.E desc[UR60][R14.64], R170 ;  /* 0x000000aa0e006986 */ /* 0x0003e2000c10193c */
[----:B------:R-:W-:-:S03]  /*9f510*/  ISETP.LT.AND P6, PT, R153, UR4, !P0 ;  /* 0x0000000499007c0c */ /* 0x000fc6000c7c1270 */
[----:B------:R1:W-:Y:S01]  /*9f520*/  @P3 STG.E desc[UR60][R16.64], R166 ;  /* 0x000000a610003986 */ /* 0x0003e2000c10193c */
[----:B------:R-:W-:-:S03]  /*9f530*/  ISETP.LT.AND P3, PT, R157, UR4, !P0 ;  /* 0x000000049d007c0c */ /* 0x000fc6000c761270 */
[----:B------:R1:W-:Y:S04]  /*9f540*/  @P4 STG.E desc[UR60][R18.64], R162 ;  /* 0x000000a212004986 */ /* 0x0003e8000c10193c */
[----:B------:R3:W-:Y:S01]  /*9f550*/  @P2 STG.E desc[UR60][R10.64], R134 ;  /* 0x000000860a002986 */ /* 0x0007e2000c10193c */
[----:B------:R-:W-:Y:S02]  /*9f560*/  ISETP.GE.AND P1, PT, R0, UR5, PT ;  /* 0x0000000500007c0c */ /* 0x000fe4000bf26270 */
[----:B------:R-:W-:Y:S02]  /*9f570*/  ISETP.LT.AND P0, PT, R158, UR4, !P0 ;  /* 0x000000049e007c0c */ /* 0x000fe4000c701270 */
[----:B------:R-:W-:Y:S01]  /*9f580*/  IADD3 R20, R152, 0xea, RZ ;  /* 0x000000ea98147810 */ /* 0x000fe20007ffe0ff */
[----:B--2---:R-:W-:Y:S01]  /*9f590*/  IMAD.WIDE R12, R145, 0x4, R2 ;  /* 0x00000004910c7825 */ /* 0x004fe200078e0202 */
[----:B------:R-:W-:-:S03]  /*9f5a0*/  ULDC UR5, c[0x0][0x22c] ;  /* 0x00008b0000057ab9 */ /* 0x000fc60000000800 */
[C---:B-1----:R-:W-:Y:S01]  /*9f5b0*/  IMAD.WIDE R14, R145.reuse, 0x4, R4 ;  /* 0x00000004910e7825 */ /* 0x042fe200078e0204 */
[----:B------:R1:W-:Y:S03]  /*9f5c0*/  @P6 STG.E desc[UR60][R12.64], R126 ;  /* 0x0000007e0c006986 */ /* 0x0003e6000c10193c */
[----:B------:R-:W-:Y:S01]  /*9f5d0*/  IMAD.WIDE R16, R145, 0x4, R6 ;  /* 0x0000000491107825 */ /* 0x000fe200078e0206 */
[----:B------:R2:W-:Y:S04]  /*9f5e0*/  @P5 STG.E desc[UR60][R14.64], R30 ;  /* 0x0000001e0e005986 */ /* 0x0005e8000c10193c */
[----:B------:R2:W-:Y:S01]  /*9f5f0*/  @P3 STG.E desc[UR60][R16.64], R50 ;  /* 0x0000003210003986 */ /* 0x0005e2000c10193c */
[----:B------:R-:W-:-:S02]  /*9f600*/  ISETP.LT.AND P4, PT, R153, UR4, !P1 ;  /* 0x0000000499007c0c */ /* 0x000fc4000cf81270 */
[----:B------:R-:W-:Y:S01]  /*9f610*/  ISETP.LT.AND P6, PT, R155, UR4, !P1 ;  /* 0x000000049b007c0c */ /* 0x000fe2000cfc1270 */
[----:B------:R-:W-:-:S04]  /*9f620*/  IMAD.WIDE R18, R145, 0x4, R8 ;  /* 0x0000000491127825 */ /* 0x000fc800078e0208 */
[----:B---3--:R-:W-:-:S04]  /*9f630*/  IMAD.WIDE R10, R144, 0x4, R2 ;  /* 0x00000004900a7825 */ /* 0x008fc800078e0202 */
[----:B-1----:R-:W-:-:S04]  /*9f640*/  IMAD.WIDE R12, R144, 0x4, R4 ;  /* 0x00000004900c7825 */ /* 0x002fc800078e0204 */
[----:B--2---:R-:W-:-:S04]  /*9f650*/  IMAD.WIDE R14, R144, 0x4, R6 ;  /* 0x00000004900e7825 */ /* 0x004fc800078e0206 */
[----:B------:R-:W-:Y:S02]  /*9f660*/  IMAD.WIDE R16, R144, 0x4, R8 ;  /* 0x0000000490107825 */ /* 0x000fe400078e0208 */
[----:B------:R-:W2:Y:S04]  /*9f670*/  LDL.LU R144, [R1+0x139c] ;  /* 0x00139c0001907983 */ /* 0x000ea80000300800 */
[----:B------:R-:W3:Y:S01]  /*9f680*/  LDL.LU R145, [R1+0x1398] ;  /* 0x0013980001917983 */ /* 0x000ee20000300800 */
[----:B------:R-:W-:-:S03]  /*9f690*/  ISETP.GE.AND P2, PT, R20, UR13, PT ;  /* 0x0000000d14007c0c */ /* 0x000fc6000bf46270 */
[----:B------:R1:W-:Y:S04]  /*9f6a0*/  @P0 STG.E desc[UR60][R18.64], R46 ;  /* 0x0000002e12000986 */ /* 0x0003e8000c10193c */
[----:B------:R1:W-:Y:S04]  /*9f6b0*/  @P4 STG.E desc[UR60][R10.64], R171 ;  /* 0x000000ab0a004986 */ /* 0x0003e8000c10193c */
[----:B------:R1:W-:Y:S01]  /*9f6c0*/  @P6 STG.E desc[UR60][R12.64], R167 ;  /* 0x000000a70c006986 */ /* 0x0003e2000c10193c */
[----:B----4-:R-:W-:-:S04]  /*9f6d0*/  IMAD.WIDE R20, R146, 0x4, R4 ;  /* 0x0000000492147825 */ /* 0x010fc800078e0204 */
[----:B-1----:R-:W-:-:S04]  /*9f6e0*/  IMAD.WIDE R18, R146, 0x4, R2 ;  /* 0x0000000492127825 */ /* 0x002fc800078e0202 */
[----:B------:R-:W-:-:S04]  /*9f6f0*/  IMAD.WIDE R10, R146, 0x4, R6 ;  /* 0x00000004920a7825 */ /* 0x000fc800078e0206 */
[----:B------:R-:W-:Y:S02]  /*9f700*/  IMAD.WIDE R12, R146, 0x4, R8 ;  /* 0x00000004920c7825 */ /* 0x000fe400078e0208 */
[----:B------:R-:W4:Y:S02]  /*9f710*/  LDL.LU R146, [R1+0x1394] ;  /* 0x0013940001927983 */ /* 0x000f240000300800 */
[----:B------:R-:W-:Y:S01]  /*9f720*/  VIADD R0, R152, 0xe7 ;  /* 0x000000e798007836 */ /* 0x000fe20000000000 */
[----:B------:R-:W-:-:S04]  /*9f730*/  ISETP.LT.AND P5, PT, R157, UR4, !P1 ;  /* 0x000000049d007c0c */ /* 0x000fc8000cfa1270 */
[----:B------:R-:W-:Y:S02]  /*9f740*/  ISETP.GE.AND P3, PT, R0, UR11, PT ;  /* 0x0000000b00007c0c */ /* 0x000fe4000bf66270 */
[----:B------:R-:W-:Y:S02]  /*9f750*/  ISETP.LT.AND P1, PT, R158, UR4, !P1 ;  /* 0x000000049e007c0c */ /* 0x000fe4000cf21270 */
[----:B------:R-:W-:Y:S02]  /*9f760*/  ISETP.LT.AND P0, PT, R153, UR4, !P3 ;  /* 0x0000000499007c0c */ /* 0x000fe4000df01270 */
[----:B------:R-:W-:Y:S01]  /*9f770*/  ISETP.LT.AND P4, PT, R155, UR4, !P3 ;  /* 0x000000049b007c0c */ /* 0x000fe2000df81270 */
[----:B------:R-:W-:Y:S01]  /*9f780*/  VIADD R0, R152, 0xe8 ;  /* 0x000000e898007836 */ /* 0x000fe20000000000 */
[----:B------:R-:W-:Y:S01]  /*9f790*/  ISETP.LT.AND P6, PT, R157, UR4, !P3 ;  /* 0x000000049d007c0c */ /* 0x000fe2000dfc1270 */
[----:B------:R1:W-:Y:S03]  /*9f7a0*/  @P5 STG.E desc[UR60][R14.64], R163 ;  /* 0x000000a30e005986 */ /* 0x0003e6000c10193c */
[----:B------:R-:W-:-:S03]  /*9f7b0*/  ISETP.GE.AND P5, PT, R0, UR5, PT ;  /* 0x0000000500007c0c */ /* 0x000fc6000bfa6270 */
[----:B------:R1:W-:Y:S01]  /*9f7c0*/  @P1 STG.E desc[UR60][R16.64], R135 ;  /* 0x0000008710001986 */ /* 0x0003e2000c10193c */
[----:B------:R-:W-:Y:S01]  /*9f7d0*/  ISETP.LT.AND P3, PT, R158, UR4, !P3 ;  /* 0x000000049e007c0c */ /* 0x000fe2000df61270 */
[----:B------:R-:W-:Y:S01]  /*9f7e0*/  VIADD R0, R152, 0xe9 ;  /* 0x000000e998007836 */ /* 0x000fe20000000000 */
[----:B------:R-:W-:Y:S01]  /*9f7f0*/  ULDC UR5, c[0x0][0x22c] ;  /* 0x00008b0000057ab9 */ /* 0x000fe20000000800 */
[----:B------:R1:W-:Y:S01]  /*9f800*/  @P0 STG.E desc[UR60][R18.64], R127 ;  /* 0x0000007f12000986 */ /* 0x0003e2000c10193c */
[----:B------:R-:W-:-:S03]  /*9f810*/  ISETP.LT.AND P1, PT, R155, UR4, !P5 ;  /* 0x000000049b007c0c */ /* 0x000fc6000ef21270 */
[----:B------:R-:W-:Y:S01]  /*9f820*/  @P4 STG.E desc[UR60][R20.64], R31 ;  /* 0x0000001f14004986 */ /* 0x000fe2000c10193c */
[----:B------:R-:W-:Y:S01]  /*9f830*/  ISETP.LT.AND P4, PT, R153, UR4, !P5 ;  /* 0x0000000499007c0c */ /* 0x000fe2000ef81270 */
[----:B-1----:R-:W-:Y:S01]  /*9f840*/  IMAD.WIDE R14, R147, 0x4, R2 ;  /* 0x00000004930e7825 */ /* 0x002fe200078e0202 */
[----:B------:R-:W-:Y:S01]  /*9f850*/  ISETP.LT.AND P0, PT, R157, UR4, !P5 ;  /* 0x000000049d007c0c */ /* 0x000fe2000ef01270 */
[----:B------:R1:W-:Y:S01]  /*9f860*/  @P6 STG.E desc[UR60][R10.64], R51 ;  /* 0x000000330a006986 */ /* 0x0003e2000c10193c */
[----:B------:R-:W-:Y:S01]  /*9f870*/  ISETP.GE.AND P6, PT, R0, UR5, PT ;  /* 0x0000000500007c0c */ /* 0x000fe2000bfc6270 */
[----:B------:R-:W-:Y:S01]  /*9f880*/  IMAD.WIDE R16, R147, 0x4, R4 ;  /* 0x0000000493107825 */ /* 0x000fe200078e0204 */
[----:B------:R-:W-:Y:S01]  /*9f890*/  ISETP.LT.AND P5, PT, R158, UR4, !P5 ;  /* 0x000000049e007c0c */ /* 0x000fe2000efa1270 */
[----:B------:R2:W-:Y:S01]  /*9f8a0*/  @P3 STG.E desc[UR60][R12.64], R47 ;  /* 0x0000002f0c003986 */ /* 0x0005e2000c10193c */
[----:B------:R-:W-:Y:S01]  /*9f8b0*/  ISETP.LT.AND P3, PT, R153, UR4, !P6 ;  /* 0x0000000499007c0c */ /* 0x000fe2000f761270 */
[----:B------:R-:W-:-:S04]  /*9f8c0*/  IMAD.WIDE R18, R147, 0x4, R6 ;  /* 0x0000000493127825 */ /* 0x000fc800078e0206 */
[----:B-1----:R-:W-:Y:S01]  /*9f8d0*/  IMAD.WIDE R10, R147, 0x4, R8 ;  /* 0x00000004930a7825 */ /* 0x002fe200078e0208 */
[----:B------:R1:W-:Y:S01]  /*9f8e0*/  @P4 STG.E desc[UR60][R14.64], R40 ;  /* 0x000000280e004986 */ /* 0x0003e2000c10193c */
[----:B------:R-:W-:Y:S01]  /*9f8f0*/  ISETP.LT.AND P4, PT, R157, UR4, !P6 ;  /* 0x000000049d007c0c */ /* 0x000fe2000f781270 */
[----:B------:R-:W-:Y:S02]  /*9f900*/  ULDC UR5, c[0x0][0x22c] ;  /* 0x00008b0000057ab9 */ /* 0x000fe40000000800 */
[----:B------:R1:W-:Y:S01]  /*9f910*/  @P1 STG.E desc[UR60][R16.64], R36 ;  /* 0x0000002410001986 */ /* 0x0003e2000c10193c */
[----:B------:R-:W-:-:S03]  /*9f920*/  ISETP.LT.AND P1, PT, R155, UR4, !P6 ;  /* 0x000000049b007c0c */ /* 0x000fc6000f721270 */
[----:B------:R1:W-:Y:S01]  /*9f930*/  @P0 STG.E desc[UR60][R18.64], R52 ;  /* 0x0000003412000986 */ /* 0x0003e2000c10193c */
[----:B------:R-:W-:-:S03]  /*9f940*/  ISETP.LT.AND P6, PT, R158, UR4, !P6 ;  /* 0x000000049e007c0c */ /* 0x000fc6000f7c1270 */
[----:B------:R3:W-:Y:S01]  /*9f950*/  @P5 STG.E desc[UR60][R10.64], R32 ;  /* 0x000000200a005986 */ /* 0x0007e2000c10193c */
[----:B--2---:R-:W-:-:S04]  /*9f960*/  IMAD.WIDE R12, R144, 0x4, R2 ;  /* 0x00000004900c7825 */ /* 0x004fc800078e0202 */
[----:B-1----:R-:W-:-:S04]  /*9f970*/  IMAD.WIDE R14, R144, 0x4, R4 ;  /* 0x00000004900e7825 */ /* 0x002fc800078e0204 */
[----:B------:R-:W-:-:S04]  /*9f980*/  IMAD.WIDE R16, R144, 0x4, R6 ;  /* 0x0000000490107825 */ /* 0x000fc800078e0206 */
[----:B------:R-:W-:Y:S02]  /*9f990*/  IMAD.WIDE R18, R144, 0x4, R8 ;  /* 0x0000000490127825 */ /* 0x000fe400078e0208 */
[----:B------:R-:W2:Y:S04]  /*9f9a0*/  LDL.LU R144, [R1+0x138c] ;  /* 0x00138c0001907983 */ /* 0x000ea80000300800 */
[----:B------:R1:W-:Y:S01]  /*9f9b0*/  @P3 STG.E desc[UR60][R12.64], R56 ;  /* 0x000000380c003986 */ /* 0x0003e2000c10193c */
[----:B------:R-:W-:-:S03]  /*9f9c0*/  ISETP.LT.AND P3, PT, R157, UR4, !P2 ;  /* 0x000000049d007c0c */ /* 0x000fc6000d761270 */
[----:B------:R4:W-:Y:S01]  /*9f9d0*/  @P1 STG.E desc[UR60][R14.64], R60 ;  /* 0x0000003c0e001986 */ /* 0x0009e2000c10193c */
[----:B------:R-:W-:-:S03]  /*9f9e0*/  ISETP.LT.AND P1, PT, R153, UR4, !P2 ;  /* 0x0000000499007c0c */ /* 0x000fc6000d721270 */
[----:B------:R4:W-:Y:S01]  /*9f9f0*/  @P4 STG.E desc[UR60][R16.64], R80 ;  /* 0x0000005010004986 */ /* 0x0009e2000c10193c */
[----:B------:R-:W-:Y:S01]  /*9fa00*/  ISETP.LT.AND P4, PT, R155, UR4, !P2 ;  /* 0x000000049b007c0c */ /* 0x000fe2000d781270 */
[----:B---3--:R-:W-:-:S04]  /*9fa10*/  IMAD.WIDE R20, R145, 0x4, R2 ;  /* 0x0000000491147825 */ /* 0x008fc800078e0202 */
[----:B------:R-:W-:-:S04]  /*9fa20*/  IMAD.WIDE R10, R145, 0x4, R4 ;  /* 0x00000004910a7825 */ /* 0x000fc800078e0204 */
[----:B-1----:R-:W-:-:S04]  /*9fa30*/  IMAD.WIDE R12, R145, 0x4, R6 ;  /* 0x00000004910c7825 */ /* 0x002fc800078e0206 */
[----:B----4-:R-:W-:Y:S02]  /*9fa40*/  IMAD.WIDE R14, R145, 0x4, R8 ;  /* 0x00000004910e7825 */ /* 0x010fe400078e0208 */
[----:B------:R-:W3:Y:S04]  /*9fa50*/  LDL.LU R145, [R1+0x1380] ;  /* 0x0013800001917983 */ /* 0x000ee80000300800 */
[----:B------:R1:W-:Y:S01]  /*9fa60*/  @P6 STG.E desc[UR60][R18.64], R76 ;  /* 0x0000004c12006986 */ /* 0x0003e2000c10193c */
[----:B------:R-:W-:-:S03]  /*9fa70*/  IMAD.WIDE R16, R146, 0x4, R2 ;  /* 0x0000000492107825 */ /* 0x000fc600078e0202 */
[----:B------:R-:W-:Y:S04]  /*9fa80*/  @P1 STG.E desc[UR60][R20.64], R41 ;  /* 0x0000002914001986 */ /* 0x000fe8000c10193c */
[----:B------:R4:W-:Y:S04]  /*9fa90*/  @P4 STG.E desc[UR60][R10.64], R37 ;  /* 0x000000250a004986 */ /* 0x0009e8000c10193c */
[----:B------:R4:W-:Y:S01]  /*9faa0*/  @P3 STG.E desc[UR60][R12.64], R53 ;  /* 0x000000350c003986 */ /* 0x0009e2000c10193c */
[----:B-1----:R-:W-:-:S04]  /*9fab0*/  IMAD.WIDE R18, R146, 0x4, R4 ;  /* 0x0000000492127825 */ /* 0x002fc800078e0204 */
[----:B----4-:R-:W-:-:S04]  /*9fac0*/  IMAD.WIDE R10, R146, 0x4, R6 ;  /* 0x00000004920a7825 */ /* 0x010fc800078e0206 */
[----:B------:R-:W-:Y:S02]  /*9fad0*/  IMAD.WIDE R12, R146, 0x4, R8 ;  /* 0x00000004920c7825 */ /* 0x000fe400078e0208 */
[----:B------:R-:W4:Y:S01]  /*9fae0*/  LDL.LU R146, [R1+0x1378] ;  /* 0x0013780001927983 */ /* 0x000f220000300800 */
[----:B------:R-:W-:-:S04]  /*9faf0*/  IADD3 R0, R152, 0xeb, RZ ;  /* 0x000000eb98007810 */ /* 0x000fc80007ffe0ff */
[----:B------:R-:W-:Y:S02]  /*9fb00*/  ISETP.GE.AND P0, PT, R0, UR5, PT ;  /* 0x0000000500007c0c */ /* 0x000fe4000bf06270 */
[----:B------:R-:W-:Y:S01]  /*9fb10*/  ISETP.LT.AND P2, PT, R158, UR4, !P2 ;  /* 0x000000049e007c0c */ /* 0x000fe2000d741270 */
[----:B------:R-:W-:Y:S01]  /*9fb20*/  VIADD R0, R152, 0xec ;  /* 0x000000ec98007836 */ /* 0x000fe20000000000 */
[----:B------:R-:W-:Y:S01]  /*9fb30*/  ISETP.LT.AND P5, PT, R153, UR4, !P0 ;  /* 0x0000000499007c0c */ /* 0x000fe2000c7a1270 */
[----:B------:R-:W-:Y:S01]  /*9fb40*/  ULDC UR5, c[0x0][0x22c] ;  /* 0x00008b0000057ab9 */ /* 0x000fe20000000800 */
[----:B------:R-:W-:Y:S02]  /*9fb50*/  ISETP.LT.AND P1, PT, R155, UR4, !P0 ;  /* 0x000000049b007c0c */ /* 0x000fe4000c721270 */
[----:B------:R-:W-:Y:S02]  /*9fb60*/  ISETP.LT.AND P3, PT, R157, UR4, !P0 ;  /* 0x000000049d007c0c */ /* 0x000fe4000c761270 */
[----:B------:R-:W-:-:S02]  /*9fb70*/  ISETP.GE.AND P6, PT, R0, UR5, PT ;  /* 0x0000000500007c0c */ /* 0x000fc4000bfc6270 */
[----:B------:R-:W-:-:S03]  /*9fb80*/  ISETP.LT.AND P0, PT, R158, UR4, !P0 ;  /* 0x000000049e007c0c */ /* 0x000fc6000c701270 */
[----:B------:R2:W-:Y:S01]  /*9fb90*/  @P2 STG.E desc[UR60][R14.64], R33 ;  /* 0x000000210e002986 */ /* 0x0005e2000c10193c */
[----:B------:R-:W-:Y:S01]  /*9fba0*/  ISETP.LT.AND P4, PT, R153, UR4, !P6 ;  /* 0x0000000499007c0c */ /* 0x000fe2000f781270 */
[C---:B------:R-:W-:Y:S01]  /*9fbb0*/  VIADD R0, R152.reuse, 0xed ;  /* 0x000000ed98007836 */ /* 0x040fe20000000000 */
[----:B------:R-:W-:Y:S01]  /*9fbc0*/  IADD3 R20, R152, 0xf0, RZ ;  /* 0x000000f098147810 */ /* 0x000fe20007ffe0ff */
[----:B------:R1:W-:Y:S01]  /*9fbd0*/  @P5 STG.E desc[UR60][R16.64], R57 ;  /* 0x0000003910005986 */ /* 0x0003e2000c10193c */
[----:B------:R-:W-:Y:S01]  /*9fbe0*/  ISETP.LT.AND P5, PT, R155, UR4, !P6 ;  /* 0x000000049b007c0c */ /* 0x000fe2000f7a1270 */
[----:B------:R-:W-:Y:S02]  /*9fbf0*/  ULDC UR5, c[0x0][0x22c] ;  /* 0x00008b0000057ab9 */ /* 0x000fe40000000800 */
[----:B------:R-:W-:Y:S04]  /*9fc00*/  @P1 STG.E desc[UR60][R18.64], R61 ;  /* 0x0000003d12001986 */ /* 0x000fe8000c10193c */
[----:B------:R1:W-:Y:S01]  /*9fc10*/  @P3 STG.E desc[UR60][R10.64], R81 ;  /* 0x000000510a003986 */ /* 0x0003e2000c10193c */
[----:B------:R-:W-:-:S02]  /*9fc20*/  ISETP.LT.AND P3, PT, R157, UR4, !P6 ;  /* 0x000000049d007c0c */ /* 0x000fc4000f761270 */
[----:B------:R-:W-:Y:S01]  /*9fc30*/  ISETP.GE.AND P2, PT, R0, UR9, PT ;  /* 0x0000000900007c0c */ /* 0x000fe2000bf46270 */
[----:B------:R3:W-:Y:S01]  /*9fc40*/  @P0 STG.E desc[UR60][R12.64], R77 ;  /* 0x0000004d0c000986 */ /* 0x0007e2000c10193c */
[----:B------:R-:W-:Y:S02]  /*9fc50*/  ISETP.LT.AND P6, PT, R158, UR4, !P6 ;  /* 0x000000049e007c0c */ /* 0x000fe4000f7c1270 */
[----:B------:R-:W-:Y:S02]  /*9fc60*/  ISETP.LT.AND P0, PT, R153, UR4, !P2 ;  /* 0x0000000499007c0c */ /* 0x000fe4000d701270 */
[----:B------:R-:W-:Y:S01]  /*9fc70*/  ISETP.GE.AND P1, PT, R20, UR7, PT ;  /* 0x0000000714007c0c */ /* 0x000fe2000bf26270 */
[----:B--2---:R-:W-:-:S04]  /*9fc80*/  IMAD.WIDE R14, R144, 0x4, R2 ;  /* 0x00000004900e7825 */ /* 0x004fc800078e0202 */
[----:B-1----:R-:W-:-:S04]  /*9fc90*/  IMAD.WIDE R16, R144, 0x4, R4 ;  /* 0x0000000490107825 */ /* 0x002fc800078e0204 */
[----:B------:R-:W-:-:S04]  /*9fca0*/  IMAD.WIDE R10, R144, 0x4, R6 ;  /* 0x00000004900a7825 */ /* 0x000fc800078e0206 */
[----:B------:R-:W-:Y:S02]  /*9fcb0*/  IMAD.WIDE R18, R144, 0x4, R8 ;  /* 0x0000000490127825 */ /* 0x000fe400078e0208 */
[----:B------:R-:W2:Y:S04]  /*9fcc0*/  LDL.LU R144, [R1+0x1374] ;  /* 0x0013740001907983 */ /* 0x000ea80000300800 */
[----:B------:R1:W-:Y:S04]  /*9fcd0*/  @P4 STG.E desc[UR60][R14.64], R42 ;  /* 0x0000002a0e004986 */ /* 0x0003e8000c10193c */
[----:B------:R-:W-:Y:S01]  /*9fce0*/  @P5 STG.E desc[UR60][R16.64], R38 ;  /* 0x0000002610005986 */ /* 0x000fe2000c10193c */
[----:B------:R-:W-:-:S03]  /*9fcf0*/  ISETP.LT.AND P5, PT, R155, UR4, !P2 ;  /* 0x000000049b007c0c */ /* 0x000fc6000d7a1270 */
[----:B------:R1:W-:Y:S01]  /*9fd00*/  @P3 STG.E desc[UR60][R10.64], R54 ;  /* 0x000000360a003986 */ /* 0x0003e2000c10193c */
[----:B------:R-:W-:Y:S01]  /*9fd10*/  ISETP.LT.AND P3, PT, R157, UR4, !P2 ;  /* 0x000000049d007c0c */ /* 0x000fe2000d761270 */
[----:B---3--:R-:W-:-:S04]  /*9fd20*/  IMAD.WIDE R20, R145, 0x4, R2 ;  /* 0x0000000491147825 */ /* 0x008fc800078e0202 */
[----:B------:R-:W-:-:S04]  /*9fd30*/  IMAD.WIDE R12, R145, 0x4, R4 ;  /* 0x00000004910c7825 */ /* 0x000fc800078e0204 */
[----:B-1----:R-:W-:-:S04]  /*9fd40*/  IMAD.WIDE R14, R145, 0x4, R6 ;  /* 0x00000004910e7825 */ /* 0x002fc800078e0206 */
[----:B------:R-:W-:Y:S02]  /*9fd50*/  IMAD.WIDE R10, R145, 0x4, R8 ;  /* 0x00000004910a7825 */ /* 0x000fe400078e0208 */
[----:B------:R-:W3:Y:S04]  /*9fd60*/  LDL.LU R145, [R1+0x1370] ;  /* 0x0013700001917983 */ /* 0x000ee80000300800 */
[----:B------:R1:W-:Y:S04]  /*9fd70*/  @P6 STG.E desc[UR60][R18.64], R34 ;  /* 0x0000002212006986 */ /* 0x0003e8000c10193c */
[----:B------:R-:W-:Y:S04]  /*9fd80*/  @P0 STG.E desc[UR60][R20.64], R58 ;  /* 0x0000003a14000986 */ /* 0x000fe8000c10193c */
[----:B------:R1:W-:Y:S04]  /*9fd90*/  @P5 STG.E desc[UR60][R12.64], R62 ;  /* 0x0000003e0c005986 */ /* 0x0003e8000c10193c */
[----:B------:R1:W-:Y:S01]  /*9fda0*/  @P3 STG.E desc[UR60][R14.64], R82 ;  /* 0x000000520e003986 */ /* 0x0003e2000c10193c */
[----:B----4-:R-:W-:-:S04]  /*9fdb0*/  IMAD.WIDE R16, R146, 0x4, R2 ;  /* 0x0000000492107825 */ /* 0x010fc800078e0202 */
[----:B-1----:R-:W-:-:S04]  /*9fdc0*/  IMAD.WIDE R18, R146, 0x4, R4 ;  /* 0x0000000492127825 */ /* 0x002fc800078e0204 */
[----:B------:R-:W-:-:S04]  /*9fdd0*/  IMAD.WIDE R12, R146, 0x4, R6 ;  /* 0x00000004920c7825 */ /* 0x000fc800078e0206 */
[----:B------:R-:W-:Y:S02]  /*9fde0*/  IMAD.WIDE R14, R146, 0x4, R8 ;  /* 0x00000004920e7825 */ /* 0x000fe400078e0208 */
[----:B------:R-:W4:Y:S04]  /*9fdf0*/  LDL.LU R146, [R1+0x136c] ;  /* 0x00136c0001927983 */ /* 0x000f280000300800 */
[----:B------:R-:W4:Y:S01]  /*9fe00*/  LDL.LU R22, [R1+0x2bd8] ;  /* 0x002bd80001167983 */ /* 0x000f220000300800 */
[----:B------:R-:W-:Y:S01]  /*9fe10*/  VIADD R0, R152, 0xee ;  /* 0x000000ee98007836 */ /* 0x000fe20000000000 */
[----:B------:R-:W-:-:S04]  /*9fe20*/  ISETP.LT.AND P2, PT, R158, UR4, !P2 ;  /* 0x000000049e007c0c */ /* 0x000fc8000d741270 */
[----:B------:R-:W-:Y:S01]  /*9fe30*/  ISETP.GE.AND P4, PT, R0, UR5, PT ;  /* 0x0000000500007c0c */ /* 0x000fe2000bf86270 */
[----:B------:R-:W-:Y:S01]  /*9fe40*/  VIADD R0, R152, 0xef ;  /* 0x000000ef98007836 */ /* 0x000fe20000000000 */
[----:B------:R-:W-:Y:S02]  /*9fe50*/  ULDC UR5, c[0x0][0x22c] ;  /* 0x00008b0000057ab9 */ /* 0x000fe40000000800 */
[----:B------:R-:W-:Y:S02]  /*9fe60*/  ISETP.LT.AND P6, PT, R153, UR4, !P4 ;  /* 0x0000000499007c0c */ /* 0x000fe4000e7c1270 */
[----:B------:R-:W-:Y:S02]  /*9fe70*/  ISETP.LT.AND P0, PT, R155, UR4, !P4 ;  /* 0x000000049b007c0c */ /* 0x000fe4000e701270 */
[----:B------:R-:W-:Y:S01]  /*9fe80*/  ISETP.GE.AND P5, PT, R0, UR5, PT ;  /* 0x0000000500007c0c */ /* 0x000fe2000bfa6270 */
[----:B------:R1:W-:Y:S01]  /*9fe90*/  @P2 STG.E desc[UR60][R10.64], R78 ;  /* 0x0000004e0a002986 */ /* 0x0003e2000c10193c */
[----:B------:R-:W-:Y:S01]  /*9fea0*/  ISETP.LT.AND P3, PT, R157, UR4, !P4 ;  /* 0x000000049d007c0c */ /* 0x000fe2000e761270 */
[----:B------:R-:W-:Y:S01]  /*9feb0*/  ULDC UR5, c[0x0][0x22c] ;  /* 0x00008b0000057ab9 */ /* 0x000fe20000000800 */
[----:B------:R-:W-:-:S02]  /*9fec0*/  ISETP.LT.AND P4, PT, R158, UR4, !P4 ;  /* 0x000000049e007c0c */ /* 0x000fc4000e781270 */
[----:B------:R-:W-:-:S03]  /*9fed0*/  ISETP.LT.AND P2, PT, R153, UR4, !P5 ;  /* 0x0000000499007c0c */ /* 0x000fc6000ef41270 */
[----:B------:R1:W-:Y:S04]  /*9fee0*/  @P6 STG.E desc[UR60][R16.64], R43 ;  /* 0x0000002b10006986 */ /* 0x0003e8000c10193c */
[----:B------:R-:W-:Y:S01]  /*9fef0*/  @P0 STG.E desc[UR60][R18.64], R39 ;  /* 0x0000002712000986 */ /* 0x000fe2000c10193c */
[----:B------:R-:W-:-:S03]  /*9ff00*/  ISETP.LT.AND P0, PT, R155, UR4, !P5 ;  /* 0x000000049b007c0c */ /* 0x000fc6000ef01270 */
[----:B------:R1:W-:Y:S01]  /*9ff10*/  @P3 STG.E desc[UR60][R12.64], R55 ;  /* 0x000000370c003986 */ /* 0x0003e2000c10193c */
[----:B------:R-:W-:-:S03]  /*9ff20*/  ISETP.LT.AND P6, PT, R157, UR4, !P5 ;  /* 0x000000049d007c0c */ /* 0x000fc6000efc1270 */
[----:B------:R3:W-:Y:S01]  /*9ff30*/  @P4 STG.E desc[UR60][R14.64], R35 ;  /* 0x000000230e004986 */ /* 0x0007e2000c10193c */
[----:B------:R-:W-:Y:S02]  /*9ff40*/  ISETP.LT.AND P5, PT, R158, UR4, !P5 ;  /* 0x000000049e007c0c */ /* 0x000fe4000efa1270 */
[----:B------:R-:W-:Y:S02]  /*9ff50*/  ISETP.LT.AND P4, PT, R157, UR4, !P1 ;  /* 0x000000049d007c0c */ /* 0x000fe4000cf81270 */
[C---:B------:R-:W-:Y:S01]  /*9ff60*/  IADD3 R0, R152.reuse, 0xf1, RZ ;  /* 0x000000f198007810 */ /* 0x040fe20007ffe0ff */
[----:B------:R-:W-:-:S03]  /*9ff70*/  VIADD R152, R152, 0xf2 ;  /* 0x000000f298987836 */ /* 0x000fc60000000000 */
[----:B------:R-:W-:Y:S01]  /*9ff80*/  ISETP.GE.AND P3, PT, R0, UR5, PT ;  /* 0x0000000500007c0c */ /* 0x000fe2000bf66270 */
[----:B------:R-:W-:Y:S01]  /*9ff90*/  ULDC UR5, c[0x0][0x22c] ;  /* 0x00008b0000057ab9 */ /* 0x000fe20000000800 */
[----:B--2---:R-:W-:-:S04]  /*9ffa0*/  IMAD.WIDE R20, R144, 0x4, R2 ;  /* 0x0000000490147825 */ /* 0x004fc800078e0202 */
[C---:B-1----:R-:W-:Y:S01]  /*9ffb0*/  IMAD.WIDE R10, R144.reuse, 0x4, R4 ;  /* 0x00000004900a7825 */ /* 0x042fe200078e0204 */
[----:B------:R-:W-:Y:S03]  /*9ffc0*/  @P2 STG.E desc[UR60][R20.64], R59 ;  /* 0x0000003b14002986 */ /* 0x000fe6000c10193c */
[C---:B------:R-:W-:Y:S01]  /*9ffd0*/  IMAD.WIDE R16, R144.reuse, 0x4, R6 ;  /* 0x0000000490107825 */ /* 0x040fe200078e0206 */
[----:B------:R1:W-:Y:S03]  /*9ffe0*/  @P0 STG.E desc[UR60][R10.64], R63 ;  /* 0x0000003f0a000986 */ /* 0x0003e6000c10193c */
[----:B------:R-:W-:Y:S02]  /*9fff0*/  IMAD.WIDE R12, R144, 0x4, R8 ;  /* 0x00000004900c7825 */ /* 0x000fe400078e0208 */
[----:B------:R-:W2:Y:S01]  /*a0000*/  LDL.LU R144, [R1+0x1368] ;  /* 0x0013680001907983 */ /* 0x000ea20000300800 */
[----:B------:R-:W-:-:S02]  /*a0010*/  ISETP.LT.AND P0, PT, R153, UR4, !P1 ;  /* 0x0000000499007c0c */ /* 0x000fc4000cf01270 */
[----:B------:R-:W-:Y:S01]  /*a0020*/  ISETP.LT.AND P2, PT, R155, UR4, !P1 ;  /* 0x000000049b007c0c */ /* 0x000fe2000cf41270 */
[----:B------:R-:W2:Y:S01]  /*a0030*/  LDL.LU R23, [R1+0x2bd4] ;  /* 0x002bd40001177983 */ /* 0x000ea20000300800 */
[----:B------:R-:W-:-:S03]  /*a0040*/  ISETP.LT.AND P1, PT, R158, UR4, !P1 ;  /* 0x000000049e007c0c */ /* 0x000fc6000cf21270 */
[----:B------:R1:W-:Y:S04]  /*a0050*/  @P6 STG.E desc[UR60][R16.64], R83 ;  /* 0x0000005310006986 */ /* 0x0003e8000c10193c */
[----:B------:R-:W2:Y:S01]  /*a0060*/  LDL.LU R147, [R1+0x1364] ;  /* 0x0013640001937983 */ /* 0x000ea20000300800 */
[----:B---3--:R-:W-:-:S04]  /*a0070*/  IMAD.WIDE R18, R145, 0x4, R2 ;  /* 0x0000000491127825 */ /* 0x008fc800078e0202 */
[C---:B------:R-:W-:Y:S01]  /*a0080*/  IMAD.WIDE R14, R145.reuse, 0x4, R4 ;  /* 0x00000004910e7825 */ /* 0x040fe200078e0204 */
[----:B------:R3:W-:Y:S03]  /*a0090*/  @P5 STG.E desc[UR60][R12.64], R79 ;  /* 0x0000004f0c005986 */ /* 0x0007e6000c10193c */
[C---:B-1----:R-:W-:Y:S01]  /*a00a0*/  IMAD.WIDE R10, R145.reuse, 0x4, R6 ;  /* 0x00000004910a7825 */ /* 0x042fe200078e0206 */
[----:B------:R-:W-:Y:S03]  /*a00b0*/  @P0 STG.E desc[UR60][R18.64], R72 ;  /* 0x0000004812000986 */ /* 0x000fe6000c10193c */
[----:B------:R-:W-:Y:S01]  /*a00c0*/  IMAD.WIDE R16, R145, 0x4, R8 ;  /* 0x0000000491107825 */ /* 0x000fe200078e0208 */
[----:B------:R-:W-:Y:S01]  /*a00d0*/  ISETP.GE.AND P5, PT, R152, UR5, PT ;  /* 0x0000000598007c0c */ /* 0x000fe2000bfa6270 */
[----:B------:R1:W-:Y:S01]  /*a00e0*/  @P2 STG.E desc[UR60][R14.64], R68 ;  /* 0x000000440e002986 */ /* 0x0003e2000c10193c */
[----:B------:R-:W-:-:S03]  /*a00f0*/  ULDC UR5, c[0x0][0x22c] ;  /* 0x00008b0000057ab9 */ /* 0x000fc60000000800 */
[----:B------:R2:W-:Y:S04]  /*a0100*/  @P4 STG.E desc[UR60][R10.64], R84 ;  /* 0x000000540a004986 */ /* 0x0005e8000c10193c */
[----:B------:R2:W-:Y:S01]  /*a0110*/  @P1 STG.E desc[UR60][R16.64], R64 ;  /* 0x0000004010001986 */ /* 0x0005e2000c10193c */
[----:B----4-:R-:W-:-:S03]  /*a0120*/  ISETP.GE.AND P1, PT, R22, UR5, PT ;  /* 0x0000000516007c0c */ /* 0x010fc6000bf26270 */
[----:B------:R-:W4:Y:S04]  /*a0130*/  LDL.LU R22, [R1+0x2bd0] ;  /* 0x002bd00001167983 */ /* 0x000f280000300800 */
[----:B------:R-:W4:Y:S01]  /*a0140*/  LDL.LU R0, [R1+0x2bcc] ;  /* 0x002bcc0001007983 */ /* 0x000f220000300800 */
[----:B------:R-:W-:Y:S01]  /*a0150*/  ISETP.LT.AND P6, PT, R153, UR4, !P3 ;  /* 0x0000000499007c0c */ /* 0x000fe2000dfc1270 */
[----:B------:R-:W-:Y:S01]  /*a0160*/  IMAD.WIDE R20, R146, 0x4, R2 ;  /* 0x0000000492147825 */ /* 0x000fe200078e0202 */
[----:B------:R-:W-:Y:S02]  /*a0170*/  ISETP.LT.AND P2, PT, R155, UR4, !P3 ;  /* 0x000000049b007c0c */ /* 0x000fe4000df41270 */
[----:B------:R-:W-:Y:S02]  /*a0180*/  ISETP.LT.AND P0, PT, R157, UR4, !P3 ;  /* 0x000000049d007c0c */ /* 0x000fe4000df01270 */
[----:B------:R-:W-:-:S02]  /*a0190*/  ISETP.LT.AND P3, PT, R158, UR4, !P3 ;  /* 0x000000049e007c0c */ /* 0x000fc4000df61270 */
[----:B------:R-:W-:Y:S01]  /*a01a0*/  ISETP.LT.AND P4, PT, R153, UR4, !P5 ;  /* 0x0000000499007c0c */ /* 0x000fe2000ef81270 */
[----:B---3--:R-:W-:-:S04]  /*a01b0*/  IMAD.WIDE R12, R146, 0x4, R4 ;  /* 0x00000004920c7825 */ /* 0x008fc800078e0204 */
[----:B------:R-:W-:Y:S01]  /*a01c0*/  @P6 STG.E desc[UR60][R20.64], R88 ;  /* 0x0000005814006986 */ /* 0x000fe2000c10193c */
[----:B------:R-:W-:Y:S01]  /*a01d0*/  ISETP.LT.AND P6, PT, R155, UR4, !P5 ;  /* 0x000000049b007c0c */ /* 0x000fe2000efc1270 */
[C---:B-1----:R-:W-:Y:S02]  /*a01e0*/  IMAD.WIDE R14, R146.reuse, 0x4, R6 ;  /* 0x00000004920e7825 */ /* 0x042fe400078e0206 */
[----:B------:R1:W-:Y:S02]  /*a01f0*/  @P2 STG.E desc[UR60][R12.64], R92 ;  /* 0x0000005c0c002986 */ /* 0x0003e4000c10193c */
[----:B------:R-:W-:Y:S02]  /*a0200*/  IMAD.WIDE R18, R146, 0x4, R8 ;  /* 0x0000000492127825 */ /* 0x000fe400078e0208 */
[----:B------:R-:W3:Y:S04]  /*a0210*/  LDL.LU R146, [R1+0x135c] ;  /* 0x00135c0001927983 */ /* 0x000ee80000300800 */
[----:B------:R1:W-:Y:S01]  /*a0220*/  @P0 STG.E desc[UR60][R14.64], R100 ;  /* 0x000000640e000986 */ /* 0x0003e2000c10193c */
[----:B------:R-:W-:-:S02]  /*a0230*/  ISETP.LT.AND P0, PT, R157, UR4, !P5 ;  /* 0x000000049d007c0c */ /* 0x000fc4000ef01270 */
[----:B------:R-:W-:Y:S01]  /*a0240*/  ISETP.LT.AND P5, PT, R158, UR4, !P5 ;  /* 0x000000049e007c0c */ /* 0x000fe2000efa1270 */
[----:B------:R1:W-:Y:S01]  /*a0250*/  @P3 STG.E desc[UR60][R18.64], R96 ;  /* 0x0000006012003986 */ /* 0x0003e2000c10193c */
[----:B------:R-:W-:Y:S02]  /*a0260*/  ISETP.LT.AND P3, PT, R153, UR4, !P1 ;  /* 0x0000000499007c0c */ /* 0x000fe4000cf61270 */
[----:B------:R-:W-:Y:S01]  /*a0270*/  ISETP.LT.AND P2, PT, R155, UR4, !P1 ;  /* 0x000000049b007c0c */ /* 0x000fe2000cf41270 */
[----:B--2---:R-:W-:-:S04]  /*a0280*/  IMAD.WIDE R10, R144, 0x4, R2 ;  /* 0x00000004900a7825 */ /* 0x004fc800078e0202 */
[----:B------:R-:W-:Y:S01]  /*a0290*/  IMAD.WIDE R16, R144, 0x4, R4 ;  /* 0x0000000490107825 */ /* 0x000fe200078e0204 */
[----:B------:R2:W-:Y:S04]  /*a02a0*/  @P4 STG.E desc[UR60][R10.64], R73 ;  /* 0x000000490a004986 */ /* 0x0005e8000c10193c */
[----:B------:R-:W-:Y:S01]  /*a02b0*/  @P6 STG.E desc[UR60][R16.64], R69 ;  /* 0x0000004510006986 */ /* 0x000fe2000c10193c */
[----:B------:R-:W-:Y:S02]  /*a02c0*/  ISETP.LT.AND P6, PT, R157, UR4, !P1 ;  /* 0x000000049d007c0c */ /* 0x000fe4000cfc1270 */
[----:B------:R-:W-:Y:S01]  /*a02d0*/  ISETP.LT.AND P1, PT, R158, UR4, !P1 ;  /* 0x000000049e007c0c */ /* 0x000fe2000cf21270 */
[----:B-1----:R-:W-:-:S04]  /*a02e0*/  IMAD.WIDE R12, R144, 0x4, R6 ;  /* 0x00000004900c7825 */ /* 0x002fc800078e0206 */
[----:B------:R-:W-:Y:S01]  /*a02f0*/  IMAD.WIDE R14, R144, 0x4, R8 ;  /* 0x00000004900e7825 */ /* 0x000fe200078e0208 */
[----:B------:R1:W-:Y:S03]  /*a0300*/  @P0 STG.E desc[UR60][R12.64], R85 ;  /* 0x000000550c000986 */ /* 0x0003e6000c10193c */
[C---:B------:R-:W-:Y:S01]  /*a0310*/  IMAD.WIDE R18, R147.reuse, 0x4, R2 ;  /* 0x0000000493127825 */ /* 0x040fe200078e0202 */
[----:B------:R-:W3:Y:S03]  /*a0320*/  LDL.LU R144, [R1+0x1350] ;  /* 0x0013500001907983 */ /* 0x000ee60000300800 */
[C---:B------:R-:W-:Y:S01]  /*a0330*/  IMAD.WIDE R20, R147.reuse, 0x4, R4 ;  /* 0x0000000493147825 */ /* 0x040fe200078e0204 */
[----:B------:R3:W-:Y:S03]  /*a0340*/  @P5 STG.E desc[UR60][R14.64], R65 ;  /* 0x000000410e005986 */ /* 0x0007e6000c10193c */
[C---:B--2---:R-:W-:Y:S01]  /*a0350*/  IMAD.WIDE R10, R147.reuse, 0x4, R6 ;  /* 0x00000004930a7825 */ /* 0x044fe200078e0206 */
[----:B------:R2:W-:Y:S03]  /*a0360*/  @P3 STG.E desc[UR60][R18.64], R89 ;  /* 0x0000005912003986 */ /* 0x0005e6000c10193c */
[----:B-1----:R-:W-:Y:S01]  /*a0370*/  IMAD.WIDE R12, R147, 0x4, R8 ;  /* 0x00000004930c7825 */ /* 0x002fe200078e0208 */
[----:B------:R-:W-:Y:S04]  /*a0380*/  @P2 STG.E desc[UR60][R20.64], R93 ;  /* 0x0000005d14002986 */ /* 0x000fe8000c10193c */
[----:B------:R1:W-:Y:S04]  /*a0390*/  @P6 STG.E desc[UR60][R10.64], R101 ;  /* 0x000000650a006986 */ /* 0x0003e8000c10193c */
[----:B------:R-:W2:Y:S04]  /*a03a0*/  LDL.LU R145, [R1+0x1348] ;  /* 0x0013480001917983 */ /* 0x000ea80000300800 */
[----:B------:R1:W-:Y:S01]  /*a03b0*/  @P1 STG.E desc[UR60][R12.64], R97 ;  /* 0x000000610c001986 */ /* 0x0003e2000c10193c */
[----:B----4-:R-:W-:-:S03]  /*a03c0*/  ISETP.GE.AND P0, PT, R22, UR5, PT ;  /* 0x0000000516007c0c */ /* 0x010fc6000bf06270 */
[----:B------:R-:W4:Y:S01]  /*a03d0*/  LDL.LU R22, [R1+0x2bc8] ;  /* 0x002bc80001167983 */ /* 0x000f220000300800 */
[----:B------:R-:W-:-:S03]  /*a03e0*/  ISETP.GE.AND P1, PT, R0, UR5, PT ;  /* 0x0000000500007c0c */ /* 0x000fc6000bf26270 */
[----:B------:R-:W4:Y:S01]  /*a03f0*/  LDL.LU R0, [R1+0x2bc4] ;  /* 0x002bc40001007983 */ /* 0x000f220000300800 */
[----:B------:R-:W-:Y:S02]  /*a0400*/  ISETP.GE.AND P4, PT, R23, UR5, PT ;  /* 0x0000000517007c0c */ /* 0x000fe4000bf86270 */
[C---:B------:R-:W-:Y:S01]  /*a0410*/  ISETP.LT.AND P6, PT, R153.reuse, UR4, !P0 ;  /* 0x0000000499007c0c */ /* 0x040fe2000c7c1270 */
[----:B------:R-:W4:Y:S01]  /*a0420*/  LDL.LU R24, [R1+0x2bc0] ;  /* 0x002bc00001187983 */ /* 0x000f220000300800 */
[----:B------:R-:W-:Y:S02]  /*a0430*/  ISETP.LT.AND P2, PT, R153, UR4, !P4 ;  /* 0x0000000499007c0c */ /* 0x000fe4000e741270 */
[----:B------:R-:W-:Y:S02]  /*a0440*/  ISETP.LT.AND P5, PT, R155, UR4, !P4 ;  /* 0x000000049b007c0c */ /* 0x000fe4000e7a1270 */
[----:B------:R-:W-:Y:S02]  /*a0450*/  ISETP.LT.AND P3, PT, R157, UR4, !P4 ;  /* 0x000000049d007c0c */ /* 0x000fe4000e761270 */
[----:B------:R-:W-:Y:S01]  /*a0460*/  ISETP.LT.AND P4, PT, R158, UR4, !P4 ;  /* 0x000000049e007c0c */ /* 0x000fe2000e781270 */
[----:B---3--:R-:W-:-:S04]  /*a0470*/  IMAD.WIDE R14, R146, 0x4, R2 ;  /* 0x00000004920e7825 */ /* 0x008fc800078e0202 */
[C---:B------:R-:W-:Y:S02]  /*a0480*/  IMAD.WIDE R16, R146.reuse, 0x4, R4 ;  /* 0x0000000492107825 */ /* 0x040fe400078e0204 */
[----:B------:R3:W-:Y:S02]  /*a0490*/  @P2 STG.E desc[UR60][R14.64], R74 ;  /* 0x0000004a0e002986 */ /* 0x0007e4000c10193c */
[----:B--2---:R-:W-:Y:S02]  /*a04a0*/  IMAD.WIDE R18, R146, 0x4, R6 ;  /* 0x0000000492127825 */ /* 0x004fe400078e0206 */
[----:B------:R2:W-:Y:S01]  /*a04b0*/  @P5 STG.E desc[UR60][R16.64], R70 ;  /* 0x0000004610005986 */ /* 0x0005e2000c10193c */
[----:B------:R-:W-:-:S03]  /*a04c0*/  ISETP.LT.AND P2, PT, R157, UR4, !P0 ;  /* 0x000000049d007c0c */ /* 0x000fc6000c741270 */
[----:B------:R2:W-:Y:S01]  /*a04d0*/  @P3 STG.E desc[UR60][R18.64], R86 ;  /* 0x0000005612003986 */ /* 0x0005e2000c10193c */
[----:B------:R-:W-:Y:S02]  /*a04e0*/  ISETP.LT.AND P3, PT, R155, UR4, !P0 ;  /* 0x000000049b007c0c */ /* 0x000fe4000c761270 */
[----:B------:R-:W-:Y:S01]  /*a04f0*/  ISETP.LT.AND P0, PT, R158, UR4, !P0 ;  /* 0x000000049e007c0c */ /* 0x000fe2000c701270 */
[----:B-1----:R-:W-:Y:S02]  /*a0500*/  IMAD.WIDE R10, R146, 0x4, R8 ;  /* 0x00000004920a7825 */ /* 0x002fe400078e0208 */
[----:B------:R-:W4:Y:S04]  /*a0510*/  LDL.LU R146, [R1+0x1344] ;  /* 0x0013440001927983 */ /* 0x000f280000300800 */
[----:B------:R1:W-:Y:S01]  /*a0520*/  @P4 STG.E desc[UR60][R10.64], R66 ;  /* 0x000000420a004986 */ /* 0x0003e2000c10193c */
[----:B------:R-:W-:-:S04]  /*a0530*/  IMAD.WIDE R20, R144, 0x4, R2 ;  /* 0x0000000490147825 */ /* 0x000fc800078e0202 */
[C---:B------:R-:W-:Y:S01]  /*a0540*/  IMAD.WIDE R12, R144.reuse, 0x4, R4 ;  /* 0x00000004900c7825 */ /* 0x040fe200078e0204 */
[----:B------:R1:W-:Y:S03]  /*a0550*/  @P6 STG.E desc[UR60][R20.64], R90 ;  /* 0x0000005a14006986 */ /* 0x0003e6000c10193c */
[C---:B---3--:R-:W-:Y:S01]  /*a0560*/  IMAD.WIDE R14, R144.reuse, 0x4, R6 ;  /* 0x00000004900e7825 */ /* 0x048fe200078e0206 */
[----:B------:R-:W-:Y:S03]  /*a0570*/  @P3 STG.E desc[UR60][R12.64], R94 ;  /* 0x0000005e0c003986 */ /* 0x000fe6000c10193c */
[----:B--2---:R-:W-:Y:S02]  /*a0580*/  IMAD.WIDE R16, R144, 0x4, R8 ;  /* 0x0000000490107825 */ /* 0x004fe400078e0208 */
[----:B------:R-:W2:Y:S04]  /*a0590*/  LDL.LU R144, [R1+0x1340] ;  /* 0x0013400001907983 */ /* 0x000ea80000300800 */
[----:B------:R-:W-:Y:S04]  /*a05a0*/  @P2 STG.E desc[UR60][R14.64], R102 ;  /* 0x000000660e002986 */ /* 0x000fe8000c10193c */
[----:B------:R3:W-:Y:S01]  /*a05b0*/  @P0 STG.E desc[UR60][R16.64], R98 ;  /* 0x0000006210000986 */ /* 0x0007e2000c10193c */
[----:B------:R-:W-:-:S02]  /*a05c0*/  ISETP.LT.AND P5, PT, R153, UR4, !P1 ;  /* 0x0000000499007c0c */ /* 0x000fc4000cfa1270 */
[----:B------:R-:W-:Y:S01]  /*a05d0*/  ISETP.LT.AND P4, PT, R155, UR4, !P1 ;  /* 0x000000049b007c0c */ /* 0x000fe2000cf81270 */
[----:B------:R-:W-:Y:S01]  /*a05e0*/  IMAD.WIDE R18, R145, 0x4, R2 ;  /* 0x0000000491127825 */ /* 0x000fe200078e0202 */
[----:B------:R-:W-:Y:S01]  /*a05f0*/  ISETP.LT.AND P6, PT, R157, UR4, !P1 ;  /* 0x000000049d007c0c */ /* 0x000fe2000cfc1270 */
[----:B------:R-:W2:Y:S01]  /*a0600*/  LDS.128 R12, [R154] ;  /* 0x000000009a0c7984 */ /* 0x000ea20000000c00 */
[----:B----4-:R-:W-:-:S03]  /*a0610*/  ISETP.GE.AND P0, PT, R0, UR5, PT ;  /* 0x0000000500007c0c */ /* 0x010fc6000bf06270 */
[----:B------:R-:W4:Y:S01]  /*a0620*/  LDL.LU R0, [R1+0x2bbc] ;  /* 0x002bbc0001007983 */ /* 0x000f220000300800 */
[----:B------:R-:W-:Y:S01]  /*a0630*/  ISETP.LT.AND P1, PT, R158, UR4, !P1 ;  /* 0x000000049e007c0c */ /* 0x000fe2000cf21270 */
[C---:B-1----:R-:W-:Y:S01]  /*a0640*/  IMAD.WIDE R10, R145.reuse, 0x4, R4 ;  /* 0x00000004910a7825 */ /* 0x042fe200078e0204 */
[----:B------:R-:W-:Y:S01]  /*a0650*/  ISETP.GE.AND P3, PT, R22, UR5, PT ;  /* 0x0000000516007c0c */ /* 0x000fe2000bf66270 */
[----:B------:R1:W-:Y:S02]  /*a0660*/  @P5 STG.E desc[UR60][R18.64], R75 ;  /* 0x0000004b12005986 */ /* 0x0003e4000c10193c */
[----:B------:R-:W-:Y:S01]  /*a0670*/  IMAD.WIDE R20, R145, 0x4, R6 ;  /* 0x0000000491147825 */ /* 0x000fe200078e0206 */
[----:B------:R-:W-:-:S03]  /*a0680*/  ISETP.LT.AND P5, PT, R153, UR4, !P3 ;  /* 0x0000000499007c0c */ /* 0x000fc6000dfa1270 */
[----:B------:R-:W-:Y:S01]  /*a0690*/  IMAD.WIDE R22, R145, 0x4, R8 ;  /* 0x0000000491167825 */ /* 0x000fe200078e0208 */
[----:B------:R-:W-:Y:S01]  /*a06a0*/  ISETP.LT.AND P2, PT, R155, UR4, !P3 ;  /* 0x000000049b007c0c */ /* 0x000fe2000df41270 */
[----:B------:R1:W-:Y:S01]  /*a06b0*/  @P4 STG.E desc[UR60][R10.64], R71 ;  /* 0x000000470a004986 */ /* 0x0003e2000c10193c */
[----:B------:R-:W-:-:S03]  /*a06c0*/  ISETP.LT.AND P4, PT, R157, UR4, !P3 ;  /* 0x000000049d007c0c */ /* 0x000fc6000df81270 */
[----:B------:R1:W-:Y:S01]  /*a06d0*/  @P6 STG.E desc[UR60][R20.64], R87 ;  /* 0x0000005714006986 */ /* 0x0003e2000c10193c */
[----:B------:R-:W-:-:S03]  /*a06e0*/  ISETP.LT.AND P6, PT, R158, UR4, !P3 ;  /* 0x000000049e007c0c */ /* 0x000fc6000dfc1270 */
[----:B------:R2:W-:Y:S01]  /*a06f0*/  @P1 STG.E desc[UR60][R22.64], R67 ;  /* 0x0000004316001986 */ /* 0x0005e2000c10193c */
[----:B------:R-:W-:-:S03]  /*a0700*/  ISETP.LT.AND P1, PT, R153, UR4, !P0 ;  /* 0x0000000499007c0c */ /* 0x000fc6000c721270 */
[----:B------:R-:W4:Y:S04]  /*a0710*/  LDL.LU R145, [R1+0x133c] ;  /* 0x00133c0001917983 */ /* 0x000f280000300800 */
[----:B------:R-:W4:Y:S01]  /*a0720*/  LDL.LU R28, [R1+0x2bb8] ;  /* 0x002bb800011c7983 */ /* 0x000f220000300800 */
[----:B---3--:R-:W-:-:S04]  /*a0730*/  IMAD.WIDE R16, R146, 0x4, R2 ;  /* 0x0000000492107825 */ /* 0x008fc800078e0202 */
[C---:B-1----:R-:W-:Y:S01]  /*a0740*/  IMAD.WIDE R18, R146.reuse, 0x4, R4 ;  /* 0x0000000492127825 */ /* 0x042fe200078e0204 */
[----:B------:R1:W-:Y:S03]  /*a0750*/  @P5 STG.E desc[UR60][R16.64], R91 ;  /* 0x0000005b10005986 */ /* 0x0003e6000c10193c */
[C---:B------:R-:W-:Y:S01]  /*a0760*/  IMAD.WIDE R10, R146.reuse, 0x4, R6 ;  /* 0x00000004920a7825 */ /* 0x040fe200078e0206 */
[----:B------:R3:W-:Y:S03]  /*a0770*/  @P2 STG.E desc[UR60][R18.64], R95 ;  /* 0x0000005f12002986 */ /* 0x0007e6000c10193c */
[----:B------:R-:W-:Y:S01]  /*a0780*/  IMAD.WIDE R20, R146, 0x4, R8 ;  /* 0x0000000492147825 */ /* 0x000fe200078e0208 */
[----:B------:R3:W-:Y:S04]  /*a0790*/  @P4 STG.E desc[UR60][R10.64], R103 ;  /* 0x000000670a004986 */ /* 0x0007e8000c10193c */
[----:B------:R3:W-:Y:S04]  /*a07a0*/  @P6 STG.E desc[UR60][R20.64], R99 ;  /* 0x0000006314006986 */ /* 0x0007e8000c10193c */
[----:B------:R-:W3:Y:S01]  /*a07b0*/  LDL.LU R146, [R1+0x1338] ;  /* 0x0013380001927983 */ /* 0x000ee20000300800 */
[----:B------:R-:W-:Y:S01]  /*a07c0*/  ISETP.GE.AND P3, PT, R24, UR5, PT ;  /* 0x0000000518007c0c */ /* 0x000fe2000bf66270 */
[----:B--2---:R-:W-:-:S05]  /*a07d0*/  IMAD.WIDE R22, R144, 0x4, R2 ;  /* 0x0000000490167825 */ /* 0x004fca00078e0202 */
[----:B------:R-:W-:Y:S01]  /*a07e0*/  @P1 STG.E desc[UR60][R22.64], R104 ;  /* 0x0000006816001986 */ /* 0x000fe2000c10193c */
[----:B----4-:R-:W-:-:S03]  /*a07f0*/  ISETP.GE.AND P1, PT, R0, UR5, PT ;  /* 0x0000000500007c0c */ /* 0x010fc6000bf26270 */
[----:B------:R-:W2:Y:S01]  /*a0800*/  LDL.LU R0, [R1+0x2bb4] ;  /* 0x002bb40001007983 */ /* 0x000ea20000300800 */
[----:B-1----:R-:W-:-:S03]  /*a0810*/  IMAD.WIDE R16, R144, 0x4, R4 ;  /* 0x0000000490107825 */ /* 0x002fc600078e0204 */
[----:B------:R-:W4:Y:S01]  /*a0820*/  LDL.LU R27, [R1+0x2bb0] ;  /* 0x002bb000011b7983 */ /* 0x000f220000300800 */
[----:B---3--:R-:W-:-:S04]  /*a0830*/  IMAD.WIDE R18, R144, 0x4, R6 ;  /* 0x0000000490127825 */ /* 0x008fc800078e0206 */
[----:B------:R-:W-:Y:S02]  /*a0840*/  IMAD.WIDE R24, R144, 0x4, R8 ;  /* 0x0000000490187825 */ /* 0x000fe400078e0208 */
[----:B------:R-:W3:Y:S01]  /*a0850*/  LDL.LU R144, [R1+0x1334] ;  /* 0x0013340001907983 */ /* 0x000ee20000300800 */
[----:B------:R-:W-:Y:S02]  /*a0860*/  ISETP.LT.AND P2, PT, R155, UR4, !P0 ;  /* 0x000000049b007c0c */ /* 0x000fe4000c741270 */
[----:B------:R-:W-:Y:S01]  /*a0870*/  ISETP.LT.AND P5, PT, R157, UR4, !P0 ;  /* 0x000000049d007c0c */ /* 0x000fe2000c7a1270 */
[----:B------:R-:W4:Y:S01]  /*a0880*/  LDL.LU R26, [R1+0x2bac] ;  /* 0x002bac00011a7983 */ /* 0x000f220000300800 */
[----:B------:R-:W-:Y:S02]  /*a0890*/  ISETP.LT.AND P0, PT, R158, UR4, !P0 ;  /* 0x000000049e007c0c */ /* 0x000fe4000c701270 */
[----:B------:R-:W-:Y:S01]  /*a08a0*/  ISETP.LT.AND P6, PT, R153, UR4, !P3 ;  /* 0x0000000499007c0c */ /* 0x000fe2000dfc1270 */
[----:B------:R-:W4:Y:S01]  /*a08b0*/  LDL.LU R147, [R1+0x132c] ;  /* 0x00132c0001937983 */ /* 0x000f220000300800 */
[----:B------:R-:W-:-:S05]  /*a08c0*/  ISETP.LT.AND P4, PT, R155, UR4, !P3 ;  /* 0x000000049b007c0c */ /* 0x000fca000df81270 */
[----:B------:R1:W-:Y:S04]  /*a08d0*/  @P2 STG.E desc[UR60][R16.64], R112 ;  /* 0x0000007010002986 */ /* 0x0003e8000c10193c */
[----:B------:R1:W-:Y:S04]  /*a08e0*/  @P5 STG.E desc[UR60][R18.64], R116 ;  /* 0x0000007412005986 */ /* 0x0003e8000c10193c */
[----:B------:R1:W-:Y:S01]  /*a08f0*/  @P0 STG.E desc[UR60][R24.64], R108 ;  /* 0x0000006c18000986 */ /* 0x0003e2000c10193c */
[----:B------:R-:W-:Y:S01]  /*a0900*/  ISETP.LT.AND P0, PT, R157, UR4, !P3 ;  /* 0x000000049d007c0c */ /* 0x000fe2000df01270 */
[----:B------:R-:W-:-:S04]  /*a0910*/  IMAD.WIDE R10, R145, 0x4, R2 ;  /* 0x00000004910a7825 */ /* 0x000fc800078e0202 */
[C---:B------:R-:W-:Y:S01]  /*a0920*/  IMAD.WIDE R20, R145.reuse, 0x4, R4 ;  /* 0x0000000491147825 */ /* 0x040fe200078e0204 */
[----:B------:R1:W-:Y:S03]  /*a0930*/  @P6 STG.E desc[UR60][R10.64], R120 ;  /* 0x000000780a006986 */ /* 0x0003e6000c10193c */
[C---:B-1----:R-:W-:Y:S01]  /*a0940*/  IMAD.WIDE R16, R145.reuse, 0x4, R6 ;  /* 0x0000000491107825 */ /* 0x042fe200078e0206 */
[----:B------:R1:W-:Y:S04]  /*a0950*/  @P4 STG.E desc[UR60][R20.64], R128 ;  /* 0x0000008014004986 */ /* 0x0003e8000c10193c */
[----:B------:R3:W-:Y:S01]  /*a0960*/  @P0 STG.E desc[UR60][R16.64], R140 ;  /* 0x0000008c10000986 */ /* 0x0007e2000c10193c */
[----:B------:R-:W-:Y:S01]  /*a0970*/  IMAD.WIDE R18, R145, 0x4, R8 ;  /* 0x0000000491127825 */ /* 0x000fe200078e0208 */
[----:B------:R-:W-:-:S02]  /*a0980*/  ISETP.LT.AND P3, PT, R158, UR4, !P3 ;  /* 0x000000049e007c0c */ /* 0x000fc4000df61270 */
[----:B------:R-:W-:Y:S02]  /*a0990*/  ISETP.LT.AND P5, PT, R153, UR4, !P1 ;  /* 0x0000000499007c0c */ /* 0x000fe4000cfa1270 */
[----:B------:R-:W-:Y:S02]  /*a09a0*/  ISETP.LT.AND P2, PT, R155, UR4, !P1 ;  /* 0x000000049b007c0c */ /* 0x000fe4000cf41270 */
[----:B------:R-:W-:Y:S01]  /*a09b0*/  ISETP.LT.AND P4, PT, R157, UR4, !P1 ;  /* 0x000000049d007c0c */ /* 0x000fe2000cf81270 */
[----:B------:R-:W-:-:S04]  /*a09c0*/  IMAD.WIDE R22, R146, 0x4, R2 ;  /* 0x0000000492167825 */ /* 0x000fc800078e0202 */
[----:B------:R-:W-:-:S04]  /*a09d0*/  IMAD.WIDE R24, R146, 0x4, R4 ;  /* 0x0000000492187825 */ /* 0x000fc800078e0204 */
[----:B------:R-:W-:-:S04]  /*a09e0*/  IMAD.WIDE R10, R146, 0x4, R6 ;  /* 0x00000004920a7825 */ /* 0x000fc800078e0206 */
[----:B-1----:R-:W-:Y:S01]  /*a09f0*/  IMAD.WIDE R20, R146, 0x4, R8 ;  /* 0x0000000492147825 */ /* 0x002fe200078e0208 */
[----:B------:R1:W-:Y:S04]  /*a0a00*/  @P3 STG.E desc[UR60][R18.64], R12 ;  /* 0x0000000c12003986 */ /* 0x0003e8000c10193c */
[----:B------:R1:W-:Y:S04]  /*a0a10*/  @P5 STG.E desc[UR60][R22.64], R105 ;  /* 0x0000006916005986 */ /* 0x0003e8000c10193c */
[----:B------:R-:W-:Y:S04]  /*a0a20*/  @P2 STG.E desc[UR60][R24.64], R113 ;  /* 0x0000007118002986 */ /* 0x000fe8000c10193c */
[----:B------:R1:W-:Y:S01]  /*a0a30*/  @P4 STG.E desc[UR60][R10.64], R117 ;  /* 0x000000750a004986 */ /* 0x0003e2000c10193c */
[----:B--2---:R-:W-:-:S03]  /*a0a40*/  ISETP.GE.AND P0, PT, R0, UR5, PT ;  /* 0x0000000500007c0c */ /* 0x004fc6000bf06270 */
[----:B------:R-:W2:Y:S04]  /*a0a50*/  LDL.LU R0, [R1+0x2bdc] ;  /* 0x002bdc0001007983 */ /* 0x000ea80000300800 */
[----:B------:R-:W2:Y:S04]  /*a0a60*/  LDL.LU R145, [R1+0x1320] ;  /* 0x0013200001917983 */ /* 0x000ea80000300800 */
[----:B------:R-:W2:Y:S01]  /*a0a70*/  LDL.LU R146, [R1+0x1318] ;  /* 0x0013180001927983 */ /* 0x000ea20000300800 */
[----:B---3--:R-:W-:-:S04]  /*a0a80*/  IMAD.WIDE R16, R144, 0x4, R2 ;  /* 0x0000000490107825 */ /* 0x008fc800078e0202 */
[----:B-1----:R-:W-:-:S04]  /*a0a90*/  IMAD.WIDE R18, R144, 0x4, R4 ;  /* 0x0000000490127825 */ /* 0x002fc800078e0204 */
[----:B------:R-:W-:-:S04]  /*a0aa0*/  IMAD.WIDE R22, R144, 0x4, R6 ;  /* 0x0000000490167825 */ /* 0x000fc800078e0206 */
[----:B------:R-:W-:Y:S02]  /*a0ab0*/  IMAD.WIDE R10, R144, 0x4, R8 ;  /* 0x00000004900a7825 */ /* 0x000fe400078e0208 */
[----:B------:R-:W3:Y:S01]  /*a0ac0*/  LDL.LU R144, [R1+0x13fc] ;  /* 0x0013fc0001907983 */ /* 0x000ee20000300800 */
[----:B------:R-:W-:Y:S02]  /*a0ad0*/  ISETP.LT.AND P6, PT, R158, UR4, !P1 ;  /* 0x000000049e007c0c */ /* 0x000fe4000cfc1270 */
[----:B------:R-:W-:-:S04]  /*a0ae0*/  ISETP.GE.AND P1, PT, R28, UR5, PT ;  /* 0x000000051c007c0c */ /* 0x000fc8000bf26270 */
[----:B------:R-:W-:Y:S02]  /*a0af0*/  ISETP.LT.AND P2, PT, R153, UR4, !P1 ;  /* 0x0000000499007c0c */ /* 0x000fe4000cf41270 */
[----:B------:R-:W-:Y:S02]  /*a0b00*/  ISETP.LT.AND P5, PT, R155, UR4, !P1 ;  /* 0x000000049b007c0c */ /* 0x000fe4000cfa1270 */
[----:B------:R-:W-:Y:S02]  /*a0b10*/  ISETP.LT.AND P3, PT, R157, UR4, !P1 ;  /* 0x000000049d007c0c */ /* 0x000fe4000cf61270 */
[----:B------:R-:W-:Y:S01]  /*a0b20*/  ISETP.LT.AND P1, PT, R158, UR4, !P1 ;  /* 0x000000049e007c0c */ /* 0x000fe2000cf21270 */
[----:B------:R4:W-:Y:S01]  /*a0b30*/  @P6 STG.E desc[UR60][R20.64], R109 ;  /* 0x0000006d14006986 */ /* 0x0009e2000c10193c */
[----:B------:R-:W-:-:S05]  /*a0b40*/  ISETP.LT.AND P6, PT, R153, UR4, !P0 ;  /* 0x0000000499007c0c */ /* 0x000fca000c7c1270 */
[----:B------:R1:W-:Y:S01]  /*a0b50*/  @P2 STG.E desc[UR60][R16.64], R121 ;  /* 0x0000007910002986 */ /* 0x0003e2000c10193c */
[----:B------:R-:W-:-:S03]  /*a0b60*/  ISETP.LT.AND P2, PT, R155, UR4, !P0 ;  /* 0x000000049b007c0c */ /* 0x000fc6000c741270 */
[----:B------:R1:W-:Y:S01]  /*a0b70*/  @P5 STG.E desc[UR60][R18.64], R129 ;  /* 0x0000008112005986 */ /* 0x0003e2000c10193c */
[----:B------:R-:W-:Y:S01]  /*a0b80*/  ISETP.LT.AND P5, PT, R157, UR4, !P0 ;  /* 0x000000049d007c0c */ /* 0x000fe2000c7a1270 */
[----:B----4-:R-:W-:Y:S01]  /*a0b90*/  IMAD.WIDE R20, R147, 0x4, R2 ;  /* 0x0000000493147825 */ /* 0x010fe200078e0202 */
[----:B------:R-:W-:Y:S01]  /*a0ba0*/  ISETP.LT.AND P0, PT, R158, UR4, !P0 ;  /* 0x000000049e007c0c */ /* 0x000fe2000c701270 */
[----:B------:R2:W-:Y:S01]  /*a0bb0*/  @P3 STG.E desc[UR60][R22.64], R141 ;  /* 0x0000008d16003986 */ /* 0x0005e2000c10193c */
[----:B------:R-:W-:Y:S01]  /*a0bc0*/  ISETP.GE.AND P4, PT, R27, UR5, PT ;  /* 0x000000051b007c0c */ /* 0x000fe2000bf86270 */
[----:B------:R-:W-:Y:S02]  /*a0bd0*/  IMAD.WIDE R24, R147, 0x4, R4 ;  /* 0x0000000493187825 */ /* 0x000fe400078e0204 */
[----:B------:R4:W-:Y:S01]  /*a0be0*/  @P1 STG.E desc[UR60][R10.64], R13 ;  /* 0x0000000d0a001986 */ /* 0x0009e2000c10193c */
[----:B------:R-:W-:Y:S01]  /*a0bf0*/  ISETP.LT.AND P1, PT, R153, UR4, !P4 ;  /* 0x0000000499007c0c */ /* 0x000fe2000e721270 */
[----:B-1----:R-:W-:-:S02]  /*a0c00*/  IMAD.WIDE R16, R147, 0x4, R6 ;  /* 0x0000000493107825 */ /* 0x002fc400078e0206 */
[----:B------:R-:W-:Y:S01]  /*a0c10*/  @P6 STG.E desc[UR60][R20.64], R106 ;  /* 0x0000006a14006986 */ /* 0x000fe2000c10193c */
[----:B------:R-:W-:Y:S01]  /*a0c20*/  ISETP.LT.AND P6, PT, R157, UR4, !P4 ;  /* 0x000000049d007c0c */ /* 0x000fe2000e7c1270 */
[----:B------:R-:W-:Y:S02]  /*a0c30*/  IMAD.WIDE R18, R147, 0x4, R8 ;  /* 0x0000000493127825 */ /* 0x000fe400078e0208 */
[----:B------:R-:W-:Y:S01]  /*a0c40*/  @P2 STG.E desc[UR60][R24.64], R114 ;  /* 0x0000007218002986 */ /* 0x000fe2000c10193c */
[----:B------:R-:W-:Y:S02]  /*a0c50*/  ISETP.LT.AND P2, PT, R155, UR4, !P4 ;  /* 0x000000049b007c0c */ /* 0x000fe4000e741270 */
[----:B------:R-:W-:Y:S02]  /*a0c60*/  ISETP.GE.AND P3, PT, R26, UR5, PT ;  /* 0x000000051a007c0c */ /* 0x000fe4000bf66270 */
[----:B------:R-:W-:Y:S01]  /*a0c70*/  ISETP.LT.AND P4, PT, R158, UR4, !P4 ;  /* 0x000000049e007c0c */ /* 0x000fe2000e781270 */
[----:B------:R1:W-:Y:S04]  /*a0c80*/  @P5 STG.E desc[UR60][R16.64], R118 ;  /* 0x0000007610005986 */ /* 0x0003e8000c10193c */
[----:B------:R-:W-:Y:S01]  /*a0c90*/  @P0 STG.E desc[UR60][R18.64], R110 ;  /* 0x0000006e12000986 */ /* 0x000fe2000c10193c */
[----:B------:R-:W-:Y:S01]  /*a0ca0*/  ISETP.LT.AND P0, PT, R153, UR4, !P3 ;  /* 0x0000000499007c0c */ /* 0x000fe2000df01270 */
[----:B--2---:R-:W-:-:S04]  /*a0cb0*/  IMAD.WIDE R22, R145, 0x4, R2 ;  /* 0x0000000491167825 */ /* 0x004fc800078e0202 */
[C---:B----4-:R-:W-:Y:S01]  /*a0cc0*/  IMAD.WIDE R10, R145.reuse, 0x4, R4 ;  /* 0x00000004910a7825 */ /* 0x050fe200078e0204 */
[----:B------:R-:W-:Y:S03]  /*a0cd0*/  @P1 STG.E desc[UR60][R22.64], R122 ;  /* 0x0000007a16001986 */ /* 0x000fe6000c10193c */
[C---:B------:R-:W-:Y:S01]  /*a0ce0*/  IMAD.WIDE R12, R145.reuse, 0x4, R6 ;  /* 0x00000004910c7825 */ /* 0x040fe200078e0206 */
[----:B------:R2:W-:Y:S03]  /*a0cf0*/  @P2 STG.E desc[UR60][R10.64], R130 ;  /* 0x000000820a002986 */ /* 0x0005e6000c10193c */
[----:B-1----:R-:W-:Y:S01]  /*a0d00*/  IMAD.WIDE R16, R145, 0x4, R8 ;  /* 0x0000000491107825 */ /* 0x002fe200078e0208 */
[----:B------:R-:W-:Y:S01]  /*a0d10*/  ISETP.GE.AND P5, PT, R0, UR5, PT ;  /* 0x0000000500007c0c */ /* 0x000fe2000bfa6270 */
[----:B------:R1:W-:Y:S01]  /*a0d20*/  @P6 STG.E desc[UR60][R12.64], R142 ;  /* 0x0000008e0c006986 */ /* 0x0003e2000c10193c */
[----:B------:R-:W-:Y:S01]  /*a0d30*/  ISETP.LT.AND P2, PT, R155, UR4, !P3 ;  /* 0x000000049b007c0c */ /* 0x000fe2000df41270 */
[----:B------:R-:W-:-:S02]  /*a0d40*/  IMAD.WIDE R20, R146, 0x4, R2 ;  /* 0x0000000492147825 */ /* 0x000fc400078e0202 */
[----:B------:R4:W-:Y:S01]  /*a0d50*/  @P4 STG.E desc[UR60][R16.64], R14 ;  /* 0x0000000e10004986 */ /* 0x0009e2000c10193c */
[----:B------:R-:W-:Y:S02]  /*a0d60*/  ISETP.LT.AND P4, PT, R157, UR4, !P3 ;  /* 0x000000049d007c0c */ /* 0x000fe4000df81270 */
[C---:B------:R-:W-:Y:S01]  /*a0d70*/  ISETP.LT.AND P3, PT, R158.reuse, UR4, !P3 ;  /* 0x000000049e007c0c */ /* 0x040fe2000df61270 */
[----:B------:R4:W-:Y:S01]  /*a0d80*/  @P0 STG.E desc[UR60][R20.64], R107 ;  /* 0x0000006b14000986 */ /* 0x0009e2000c10193c */
[----:B------:R-:W-:Y:S02]  /*a0d90*/  ISETP.LT.AND P1, PT, R153, UR4, !P5 ;  /* 0x0000000499007c0c */ /* 0x000fe4000ef21270 */
[----:B------:R-:W-:Y:S02]  /*a0da0*/  ISETP.LT.AND P6, PT, R155, UR4, !P5 ;  /* 0x000000049b007c0c */ /* 0x000fe4000efc1270 */
[----:B------:R-:W-:Y:S02]  /*a0db0*/  ISETP.LT.AND P0, PT, R157, UR4, !P5 ;  /* 0x000000049d007c0c */ /* 0x000fe4000ef01270 */
[----:B------:R-:W-:Y:S01]  /*a0dc0*/  ISETP.LT.AND P5, PT, R158, UR4, !P5 ;  /* 0x000000049e007c0c */ /* 0x000fe2000efa1270 */
[----:B--2---:R-:W-:-:S04]  /*a0dd0*/  IMAD.WIDE R10, R146, 0x4, R4 ;  /* 0x00000004920a7825 */ /* 0x004fc800078e0204 */
[C---:B-1----:R-:W-:Y:S01]  /*a0de0*/  IMAD.WIDE R12, R146.reuse, 0x4, R6 ;  /* 0x00000004920c7825 */ /* 0x042fe200078e0206 */
[----:B------:R4:W-:Y:S03]  /*a0df0*/  @P2 STG.E desc[UR60][R10.64], R115 ;  /* 0x000000730a002986 */ /* 0x0009e6000c10193c */
[----:B------:R-:W-:Y:S01]  /*a0e00*/  IMAD.WIDE R18, R146, 0x4, R8 ;  /* 0x0000000492127825 */ /* 0x000fe200078e0208 */
[----:B------:R4:W-:Y:S03]  /*a0e10*/  @P4 STG.E desc[UR60][R12.64], R119 ;  /* 0x000000770c004986 */ /* 0x0009e6000c10193c */
[C---:B---3--:R-:W-:Y:S01]  /*a0e20*/  IMAD.WIDE R2, R144.reuse, 0x4, R2 ;  /* 0x0000000490027825 */ /* 0x048fe200078e0202 */
[----:B------:R4:W-:Y:S03]  /*a0e30*/  @P3 STG.E desc[UR60][R18.64], R111 ;  /* 0x0000006f12003986 */ /* 0x0009e6000c10193c */
[C---:B------:R-:W-:Y:S01]  /*a0e40*/  IMAD.WIDE R4, R144.reuse, 0x4, R4 ;  /* 0x0000000490047825 */ /* 0x040fe200078e0204 */
[----:B------:R4:W-:Y:S03]  /*a0e50*/  @P1 STG.E desc[UR60][R2.64], R123 ;  /* 0x0000007b02001986 */ /* 0x0009e6000c10193c */
[C---:B------:R-:W-:Y:S01]  /*a0e60*/  IMAD.WIDE R6, R144.reuse, 0x4, R6 ;  /* 0x0000000490067825 */ /* 0x040fe200078e0206 */
[----:B------:R4:W-:Y:S04]  /*a0e70*/  @P6 STG.E desc[UR60][R4.64], R131 ;  /* 0x0000008304006986 */ /* 0x0009e8000c10193c */
[----:B------:R4:W-:Y:S01]  /*a0e80*/  @P0 STG.E desc[UR60][R6.64], R143 ;  /* 0x0000008f06000986 */ /* 0x0009e2000c10193c */
[----:B------:R-:W-:Y:S01]  /*a0e90*/  IMAD.WIDE R8, R144, 0x4, R8 ;  /* 0x0000000490087825 */ /* 0x000fe200078e0208 */
[----:B------:R-:W-:Y:S06]  /*a0ea0*/  @!P5 EXIT ;  /* 0x000000000000d94d */ /* 0x000fec0003800000 */
[----:B------:R-:W-:Y:S01]  /*a0eb0*/  STG.E desc[UR60][R8.64], R15 ;  /* 0x0000000f08007986 */ /* 0x000fe2000c10193c */
[----:B------:R-:W-:Y:S05]  /*a0ec0*/  EXIT ;  /* 0x000000000000794d */ /* 0x000fea0003800000 */
.L_x_2:
[----:B------:R-:W-:-:S00]  /*a0ed0*/  BRA `(.L_x_2) ;  /* 0xfffffffc00fc7947 */ /* 0x000fc0000383ffff */
[----:B------:R-:W-:-:S00]  /*a0ee0*/  NOP ;  /* 0x0000000000007918 */ /* 0x000fc00000000000 */
        /* <DEDUP_REMOVED lines=9> */
.L_x_3:


//--------------------- .nv.shared.matmul_kernel  --------------------------
	.section	.nv.shared.matmul_kernel,"aw",@nobits
	.sectionflags	@""
	.align	16
	.zero		1024


//--------------------- .nv.shared.reserved.0     --------------------------
	.section	.nv.shared.reserved.0,"aw",@nobits
	.weak		__nv_reservedSMEM_offset_0_alias
	.size		__nv_reservedSMEM_offset_0_alias, 0, 0
	.other		__nv_reservedSMEM_offset_0_alias,@"STO_CUDA_RESERVED_SHARED STV_DEFAULT"
__nv_reservedSMEM_offset_0_alias:
	.zero		0


//--------------------- .nv.constant0.matmul_kernel --------------------------
	.section	.nv.constant0.matmul_kernel,"a",@progbits
	.sectionflags	@""
	.align	4
.nv.constant0.matmul_kernel:
	.zero		608


//--------------------- SYMBOLS --------------------------

	.type		.nv.reservedSmem.offset0,@object
	.size		.nv.reservedSmem.offset0,0x4
